//
// Generated by NVIDIA NVVM Compiler
//
// Compiler Build ID: CL-36424714
// Cuda compilation tools, release 13.0, V13.0.88
// Based on NVVM 20.0.0
//

.version 9.0
.target sm_100
.address_size 64

	// .globl	_Z12localToLocalPy
// _ZZ14sharedToSharedPyE7shared1 has been demoted
// _ZZ14sharedToSharedPyE7shared2 has been demoted
// _ZZ14sharedToGlobalPiPyE3arr has been demoted
// _ZZ14globalToSharedPiPyE3arr has been demoted
// _ZZ13localToSharedPyE3arr has been demoted
// _ZZ13sharedToLocalPyE3arr has been demoted

.visible .entry _Z12localToLocalPy(
	.param .u64 .ptr .align 1 _Z12localToLocalPy_param_0
)
{
	.reg .pred 	%p<3>;
	.reg .b32 	%r<9>;
	.reg .b64 	%rd<7>;

	ld.param.u64 	%rd2, [_Z12localToLocalPy_param_0];
	mov.b32 	%r7, 0;
$L__BB0_1:
	add.s32 	%r7, %r7, 16;
	setp.ne.s32 	%p1, %r7, 1024;
	@%p1 bra 	$L__BB0_1;
	mov.b32 	%r8, 0;
	// begin inline asm
	mov.u64 	%rd3, %clock64;
	// end inline asm
$L__BB0_3:
	add.s32 	%r8, %r8, 32;
	setp.ne.s32 	%p2, %r8, 1024;
	@%p2 bra 	$L__BB0_3;
	cvta.to.global.u64 	%rd5, %rd2;
	// begin inline asm
	mov.u64 	%rd4, %clock64;
	// end inline asm
	sub.s64 	%rd6, %rd4, %rd3;
	st.global.u64 	[%rd5], %rd6;
	ret;

}
	// .globl	_Z14globalToGlobalPiS_Py
.visible .entry _Z14globalToGlobalPiS_Py(
	.param .u64 .ptr .align 1 _Z14globalToGlobalPiS_Py_param_0,
	.param .u64 .ptr .align 1 _Z14globalToGlobalPiS_Py_param_1,
	.param .u64 .ptr .align 1 _Z14globalToGlobalPiS_Py_param_2
)
{
	.reg .pred 	%p<2>;
	.reg .b32 	%r<37>;
	.reg .b64 	%rd<19>;

	ld.param.u64 	%rd10, [_Z14globalToGlobalPiS_Py_param_0];
	ld.param.u64 	%rd11, [_Z14globalToGlobalPiS_Py_param_1];
	ld.param.u64 	%rd8, [_Z14globalToGlobalPiS_Py_param_2];
	cvta.to.global.u64 	%rd12, %rd10;
	cvta.to.global.u64 	%rd13, %rd11;
	// begin inline asm
	mov.u64 	%rd9, %clock64;
	// end inline asm
	add.s64 	%rd18, %rd13, 64;
	add.s64 	%rd17, %rd12, 64;
	mov.b32 	%r36, 0;
$L__BB1_1:
	ld.global.u32 	%r4, [%rd18+-64];
	st.global.u32 	[%rd17+-64], %r4;
	ld.global.u32 	%r5, [%rd18+-60];
	st.global.u32 	[%rd17+-60], %r5;
	ld.global.u32 	%r6, [%rd18+-56];
	st.global.u32 	[%rd17+-56], %r6;
	ld.global.u32 	%r7, [%rd18+-52];
	st.global.u32 	[%rd17+-52], %r7;
	ld.global.u32 	%r8, [%rd18+-48];
	st.global.u32 	[%rd17+-48], %r8;
	ld.global.u32 	%r9, [%rd18+-44];
	st.global.u32 	[%rd17+-44], %r9;
	ld.global.u32 	%r10, [%rd18+-40];
	st.global.u32 	[%rd17+-40], %r10;
	ld.global.u32 	%r11, [%rd18+-36];
	st.global.u32 	[%rd17+-36], %r11;
	ld.global.u32 	%r12, [%rd18+-32];
	st.global.u32 	[%rd17+-32], %r12;
	ld.global.u32 	%r13, [%rd18+-28];
	st.global.u32 	[%rd17+-28], %r13;
	ld.global.u32 	%r14, [%rd18+-24];
	st.global.u32 	[%rd17+-24], %r14;
	ld.global.u32 	%r15, [%rd18+-20];
	st.global.u32 	[%rd17+-20], %r15;
	ld.global.u32 	%r16, [%rd18+-16];
	st.global.u32 	[%rd17+-16], %r16;
	ld.global.u32 	%r17, [%rd18+-12];
	st.global.u32 	[%rd17+-12], %r17;
	ld.global.u32 	%r18, [%rd18+-8];
	st.global.u32 	[%rd17+-8], %r18;
	ld.global.u32 	%r19, [%rd18+-4];
	st.global.u32 	[%rd17+-4], %r19;
	ld.global.u32 	%r20, [%rd18];
	st.global.u32 	[%rd17], %r20;
	ld.global.u32 	%r21, [%rd18+4];
	st.global.u32 	[%rd17+4], %r21;
	ld.global.u32 	%r22, [%rd18+8];
	st.global.u32 	[%rd17+8], %r22;
	ld.global.u32 	%r23, [%rd18+12];
	st.global.u32 	[%rd17+12], %r23;
	ld.global.u32 	%r24, [%rd18+16];
	st.global.u32 	[%rd17+16], %r24;
	ld.global.u32 	%r25, [%rd18+20];
	st.global.u32 	[%rd17+20], %r25;
	ld.global.u32 	%r26, [%rd18+24];
	st.global.u32 	[%rd17+24], %r26;
	ld.global.u32 	%r27, [%rd18+28];
	st.global.u32 	[%rd17+28], %r27;
	ld.global.u32 	%r28, [%rd18+32];
	st.global.u32 	[%rd17+32], %r28;
	ld.global.u32 	%r29, [%rd18+36];
	st.global.u32 	[%rd17+36], %r29;
	ld.global.u32 	%r30, [%rd18+40];
	st.global.u32 	[%rd17+40], %r30;
	ld.global.u32 	%r31, [%rd18+44];
	st.global.u32 	[%rd17+44], %r31;
	ld.global.u32 	%r32, [%rd18+48];
	st.global.u32 	[%rd17+48], %r32;
	ld.global.u32 	%r33, [%rd18+52];
	st.global.u32 	[%rd17+52], %r33;
	ld.global.u32 	%r34, [%rd18+56];
	st.global.u32 	[%rd17+56], %r34;
	ld.global.u32 	%r35, [%rd18+60];
	st.global.u32 	[%rd17+60], %r35;
	add.s32 	%r36, %r36, 32;
	add.s64 	%rd18, %rd18, 128;
	add.s64 	%rd17, %rd17, 128;
	setp.ne.s32 	%p1, %r36, 1024;
	@%p1 bra 	$L__BB1_1;
	cvta.to.global.u64 	%rd15, %rd8;
	// begin inline asm
	mov.u64 	%rd14, %clock64;
	// end inline asm
	sub.s64 	%rd16, %rd14, %rd9;
	st.global.u64 	[%rd15], %rd16;
	ret;

}
	// .globl	_Z14sharedToSharedPy
.visible .entry _Z14sharedToSharedPy(
	.param .u64 .ptr .align 1 _Z14sharedToSharedPy_param_0
)
{
	.reg .pred 	%p<3>;
	.reg .b32 	%r<86>;
	.reg .b64 	%rd<7>;
	// demoted variable
	.shared .align 4 .b8 _ZZ14sharedToSharedPyE7shared1[4096];
	// demoted variable
	.shared .align 4 .b8 _ZZ14sharedToSharedPyE7shared2[4096];
	ld.param.u64 	%rd2, [_Z14sharedToSharedPy_param_0];
	mov.b32 	%r84, 0;
	mov.u32 	%r9, _ZZ14sharedToSharedPyE7shared1;
	mov.u32 	%r13, _ZZ14sharedToSharedPyE7shared2;
$L__BB2_1:
	shl.b32 	%r6, %r84, 1;
	or.b32  	%r7, %r6, 1;
	shl.b32 	%r8, %r84, 2;
	add.s32 	%r10, %r9, %r8;
	st.shared.u32 	[%r10], %r7;
	mul.lo.s32 	%r11, %r84, 3;
	add.s32 	%r12, %r11, -1;
	add.s32 	%r14, %r13, %r8;
	st.shared.u32 	[%r14], %r12;
	sub.s32 	%r15, %r7, %r84;
	add.s32 	%r16, %r6, 3;
	st.shared.u32 	[%r10+4], %r16;
	add.s32 	%r17, %r11, 2;
	st.shared.u32 	[%r14+4], %r17;
	add.s32 	%r18, %r6, 5;
	st.shared.u32 	[%r10+8], %r18;
	add.s32 	%r19, %r11, 5;
	st.shared.u32 	[%r14+8], %r19;
	add.s32 	%r20, %r6, 7;
	st.shared.u32 	[%r10+12], %r20;
	add.s32 	%r21, %r11, 8;
	st.shared.u32 	[%r14+12], %r21;
	add.s32 	%r22, %r6, 9;
	st.shared.u32 	[%r10+16], %r22;
	add.s32 	%r23, %r11, 11;
	st.shared.u32 	[%r14+16], %r23;
	add.s32 	%r24, %r6, 11;
	st.shared.u32 	[%r10+20], %r24;
	add.s32 	%r25, %r11, 14;
	st.shared.u32 	[%r14+20], %r25;
	add.s32 	%r26, %r6, 13;
	st.shared.u32 	[%r10+24], %r26;
	add.s32 	%r27, %r11, 17;
	st.shared.u32 	[%r14+24], %r27;
	add.s32 	%r28, %r6, 15;
	st.shared.u32 	[%r10+28], %r28;
	add.s32 	%r29, %r11, 20;
	st.shared.u32 	[%r14+28], %r29;
	add.s32 	%r30, %r6, 17;
	st.shared.u32 	[%r10+32], %r30;
	add.s32 	%r31, %r11, 23;
	st.shared.u32 	[%r14+32], %r31;
	add.s32 	%r32, %r6, 19;
	st.shared.u32 	[%r10+36], %r32;
	add.s32 	%r33, %r11, 26;
	st.shared.u32 	[%r14+36], %r33;
	add.s32 	%r34, %r6, 21;
	st.shared.u32 	[%r10+40], %r34;
	add.s32 	%r35, %r11, 29;
	st.shared.u32 	[%r14+40], %r35;
	add.s32 	%r36, %r6, 23;
	st.shared.u32 	[%r10+44], %r36;
	add.s32 	%r37, %r11, 32;
	st.shared.u32 	[%r14+44], %r37;
	add.s32 	%r38, %r6, 25;
	st.shared.u32 	[%r10+48], %r38;
	add.s32 	%r39, %r11, 35;
	st.shared.u32 	[%r14+48], %r39;
	add.s32 	%r40, %r6, 27;
	st.shared.u32 	[%r10+52], %r40;
	add.s32 	%r41, %r11, 38;
	st.shared.u32 	[%r14+52], %r41;
	add.s32 	%r42, %r6, 29;
	st.shared.u32 	[%r10+56], %r42;
	add.s32 	%r43, %r11, 41;
	st.shared.u32 	[%r14+56], %r43;
	add.s32 	%r44, %r6, 31;
	st.shared.u32 	[%r10+60], %r44;
	add.s32 	%r45, %r11, 44;
	st.shared.u32 	[%r14+60], %r45;
	add.s32 	%r84, %r15, 15;
	setp.ne.s32 	%p1, %r84, 1024;
	@%p1 bra 	$L__BB2_1;
	bar.sync 	0;
	mov.b32 	%r85, 64;
	// begin inline asm
	mov.u64 	%rd3, %clock64;
	// end inline asm
$L__BB2_3:
	add.s32 	%r48, %r13, %r85;
	ld.shared.u32 	%r49, [%r48+-64];
	add.s32 	%r51, %r9, %r85;
	st.shared.u32 	[%r51+-64], %r49;
	ld.shared.u32 	%r52, [%r48+-60];
	st.shared.u32 	[%r51+-60], %r52;
	ld.shared.u32 	%r53, [%r48+-56];
	st.shared.u32 	[%r51+-56], %r53;
	ld.shared.u32 	%r54, [%r48+-52];
	st.shared.u32 	[%r51+-52], %r54;
	ld.shared.u32 	%r55, [%r48+-48];
	st.shared.u32 	[%r51+-48], %r55;
	ld.shared.u32 	%r56, [%r48+-44];
	st.shared.u32 	[%r51+-44], %r56;
	ld.shared.u32 	%r57, [%r48+-40];
	st.shared.u32 	[%r51+-40], %r57;
	ld.shared.u32 	%r58, [%r48+-36];
	st.shared.u32 	[%r51+-36], %r58;
	ld.shared.u32 	%r59, [%r48+-32];
	st.shared.u32 	[%r51+-32], %r59;
	ld.shared.u32 	%r60, [%r48+-28];
	st.shared.u32 	[%r51+-28], %r60;
	ld.shared.u32 	%r61, [%r48+-24];
	st.shared.u32 	[%r51+-24], %r61;
	ld.shared.u32 	%r62, [%r48+-20];
	st.shared.u32 	[%r51+-20], %r62;
	ld.shared.u32 	%r63, [%r48+-16];
	st.shared.u32 	[%r51+-16], %r63;
	ld.shared.u32 	%r64, [%r48+-12];
	st.shared.u32 	[%r51+-12], %r64;
	ld.shared.u32 	%r65, [%r48+-8];
	st.shared.u32 	[%r51+-8], %r65;
	ld.shared.u32 	%r66, [%r48+-4];
	st.shared.u32 	[%r51+-4], %r66;
	ld.shared.u32 	%r67, [%r48];
	st.shared.u32 	[%r51], %r67;
	ld.shared.u32 	%r68, [%r48+4];
	st.shared.u32 	[%r51+4], %r68;
	ld.shared.u32 	%r69, [%r48+8];
	st.shared.u32 	[%r51+8], %r69;
	ld.shared.u32 	%r70, [%r48+12];
	st.shared.u32 	[%r51+12], %r70;
	ld.shared.u32 	%r71, [%r48+16];
	st.shared.u32 	[%r51+16], %r71;
	ld.shared.u32 	%r72, [%r48+20];
	st.shared.u32 	[%r51+20], %r72;
	ld.shared.u32 	%r73, [%r48+24];
	st.shared.u32 	[%r51+24], %r73;
	ld.shared.u32 	%r74, [%r48+28];
	st.shared.u32 	[%r51+28], %r74;
	ld.shared.u32 	%r75, [%r48+32];
	st.shared.u32 	[%r51+32], %r75;
	ld.shared.u32 	%r76, [%r48+36];
	st.shared.u32 	[%r51+36], %r76;
	ld.shared.u32 	%r77, [%r48+40];
	st.shared.u32 	[%r51+40], %r77;
	ld.shared.u32 	%r78, [%r48+44];
	st.shared.u32 	[%r51+44], %r78;
	ld.shared.u32 	%r79, [%r48+48];
	st.shared.u32 	[%r51+48], %r79;
	ld.shared.u32 	%r80, [%r48+52];
	st.shared.u32 	[%r51+52], %r80;
	ld.shared.u32 	%r81, [%r48+56];
	st.shared.u32 	[%r51+56], %r81;
	ld.shared.u32 	%r82, [%r48+60];
	st.shared.u32 	[%r51+60], %r82;
	add.s32 	%r85, %r85, 128;
	setp.ne.s32 	%p2, %r85, 4160;
	@%p2 bra 	$L__BB2_3;
	cvta.to.global.u64 	%rd5, %rd2;
	// begin inline asm
	mov.u64 	%rd4, %clock64;
	// end inline asm
	ld.shared.u32 	%r83, [_ZZ14sharedToSharedPyE7shared1+4];
	st.shared.u32 	[_ZZ14sharedToSharedPyE7shared1], %r83;
	sub.s64 	%rd6, %rd4, %rd3;
	st.global.u64 	[%rd5], %rd6;
	ret;

}
	// .globl	_Z13localToGlobalPiPy
.visible .entry _Z13localToGlobalPiPy(
	.param .u64 .ptr .align 1 _Z13localToGlobalPiPy_param_0,
	.param .u64 .ptr .align 1 _Z13localToGlobalPiPy_param_1
)
{
	.reg .pred 	%p<2>;
	.reg .b32 	%r<36>;
	.reg .b64 	%rd<13>;

	ld.param.u64 	%rd7, [_Z13localToGlobalPiPy_param_0];
	ld.param.u64 	%rd5, [_Z13localToGlobalPiPy_param_1];
	cvta.to.global.u64 	%rd8, %rd7;
	// begin inline asm
	mov.u64 	%rd6, %clock64;
	// end inline asm
	add.s64 	%rd12, %rd8, 64;
	mov.b32 	%r35, 0;
$L__BB3_1:
	st.global.u32 	[%rd12+-64], %r35;
	add.s32 	%r4, %r35, 1;
	st.global.u32 	[%rd12+-60], %r4;
	add.s32 	%r5, %r35, 2;
	st.global.u32 	[%rd12+-56], %r5;
	add.s32 	%r6, %r35, 3;
	st.global.u32 	[%rd12+-52], %r6;
	add.s32 	%r7, %r35, 4;
	st.global.u32 	[%rd12+-48], %r7;
	add.s32 	%r8, %r35, 5;
	st.global.u32 	[%rd12+-44], %r8;
	add.s32 	%r9, %r35, 6;
	st.global.u32 	[%rd12+-40], %r9;
	add.s32 	%r10, %r35, 7;
	st.global.u32 	[%rd12+-36], %r10;
	add.s32 	%r11, %r35, 8;
	st.global.u32 	[%rd12+-32], %r11;
	add.s32 	%r12, %r35, 9;
	st.global.u32 	[%rd12+-28], %r12;
	add.s32 	%r13, %r35, 10;
	st.global.u32 	[%rd12+-24], %r13;
	add.s32 	%r14, %r35, 11;
	st.global.u32 	[%rd12+-20], %r14;
	add.s32 	%r15, %r35, 12;
	st.global.u32 	[%rd12+-16], %r15;
	add.s32 	%r16, %r35, 13;
	st.global.u32 	[%rd12+-12], %r16;
	add.s32 	%r17, %r35, 14;
	st.global.u32 	[%rd12+-8], %r17;
	add.s32 	%r18, %r35, 15;
	st.global.u32 	[%rd12+-4], %r18;
	add.s32 	%r19, %r35, 16;
	st.global.u32 	[%rd12], %r19;
	add.s32 	%r20, %r35, 17;
	st.global.u32 	[%rd12+4], %r20;
	add.s32 	%r21, %r35, 18;
	st.global.u32 	[%rd12+8], %r21;
	add.s32 	%r22, %r35, 19;
	st.global.u32 	[%rd12+12], %r22;
	add.s32 	%r23, %r35, 20;
	st.global.u32 	[%rd12+16], %r23;
	add.s32 	%r24, %r35, 21;
	st.global.u32 	[%rd12+20], %r24;
	add.s32 	%r25, %r35, 22;
	st.global.u32 	[%rd12+24], %r25;
	add.s32 	%r26, %r35, 23;
	st.global.u32 	[%rd12+28], %r26;
	add.s32 	%r27, %r35, 24;
	st.global.u32 	[%rd12+32], %r27;
	add.s32 	%r28, %r35, 25;
	st.global.u32 	[%rd12+36], %r28;
	add.s32 	%r29, %r35, 26;
	st.global.u32 	[%rd12+40], %r29;
	add.s32 	%r30, %r35, 27;
	st.global.u32 	[%rd12+44], %r30;
	add.s32 	%r31, %r35, 28;
	st.global.u32 	[%rd12+48], %r31;
	add.s32 	%r32, %r35, 29;
	st.global.u32 	[%rd12+52], %r32;
	add.s32 	%r33, %r35, 30;
	st.global.u32 	[%rd12+56], %r33;
	add.s32 	%r34, %r35, 31;
	st.global.u32 	[%rd12+60], %r34;
	add.s64 	%rd12, %rd12, 128;
	add.s32 	%r35, %r35, 32;
	setp.ne.s32 	%p1, %r35, 1024;
	@%p1 bra 	$L__BB3_1;
	cvta.to.global.u64 	%rd10, %rd5;
	// begin inline asm
	mov.u64 	%rd9, %clock64;
	// end inline asm
	sub.s64 	%rd11, %rd9, %rd6;
	st.global.u64 	[%rd10], %rd11;
	ret;

}
	// .globl	_Z13globalToLocalPiPy
.visible .entry _Z13globalToLocalPiPy(
	.param .u64 .ptr .align 1 _Z13globalToLocalPiPy_param_0,
	.param .u64 .ptr .align 1 _Z13globalToLocalPiPy_param_1
)
{
	.reg .pred 	%p<3>;
	.reg .b32 	%r<9>;
	.reg .b64 	%rd<7>;

	ld.param.u64 	%rd2, [_Z13globalToLocalPiPy_param_1];
	mov.b32 	%r7, 0;
$L__BB4_1:
	add.s32 	%r7, %r7, 32;
	setp.ne.s32 	%p1, %r7, 1024;
	@%p1 bra 	$L__BB4_1;
	mov.b32 	%r8, 0;
	// begin inline asm
	mov.u64 	%rd3, %clock64;
	// end inline asm
$L__BB4_3:
	add.s32 	%r8, %r8, 32;
	setp.ne.s32 	%p2, %r8, 1024;
	@%p2 bra 	$L__BB4_3;
	cvta.to.global.u64 	%rd5, %rd2;
	// begin inline asm
	mov.u64 	%rd4, %clock64;
	// end inline asm
	sub.s64 	%rd6, %rd4, %rd3;
	st.global.u64 	[%rd5], %rd6;
	ret;

}
	// .globl	_Z14sharedToGlobalPiPy
.visible .entry _Z14sharedToGlobalPiPy(
	.param .u64 .ptr .align 1 _Z14sharedToGlobalPiPy_param_0,
	.param .u64 .ptr .align 1 _Z14sharedToGlobalPiPy_param_1
)
{
	.reg .pred 	%p<3>;
	.reg .b32 	%r<83>;
	.reg .b64 	%rd<13>;
	// demoted variable
	.shared .align 4 .b8 _ZZ14sharedToGlobalPiPyE3arr[4096];
	ld.param.u64 	%rd5, [_Z14sharedToGlobalPiPy_param_0];
	ld.param.u64 	%rd6, [_Z14sharedToGlobalPiPy_param_1];
	mov.b32 	%r80, 0;
	mov.u32 	%r11, _ZZ14sharedToGlobalPiPyE3arr;
$L__BB5_1:
	shl.b32 	%r8, %r80, 1;
	or.b32  	%r9, %r8, 1;
	shl.b32 	%r10, %r80, 2;
	add.s32 	%r12, %r11, %r10;
	st.shared.u32 	[%r12], %r9;
	sub.s32 	%r13, %r9, %r80;
	add.s32 	%r14, %r8, 3;
	st.shared.u32 	[%r12+4], %r14;
	add.s32 	%r15, %r8, 5;
	st.shared.u32 	[%r12+8], %r15;
	add.s32 	%r16, %r8, 7;
	st.shared.u32 	[%r12+12], %r16;
	add.s32 	%r17, %r8, 9;
	st.shared.u32 	[%r12+16], %r17;
	add.s32 	%r18, %r8, 11;
	st.shared.u32 	[%r12+20], %r18;
	add.s32 	%r19, %r8, 13;
	st.shared.u32 	[%r12+24], %r19;
	add.s32 	%r20, %r8, 15;
	st.shared.u32 	[%r12+28], %r20;
	add.s32 	%r21, %r8, 17;
	st.shared.u32 	[%r12+32], %r21;
	add.s32 	%r22, %r8, 19;
	st.shared.u32 	[%r12+36], %r22;
	add.s32 	%r23, %r8, 21;
	st.shared.u32 	[%r12+40], %r23;
	add.s32 	%r24, %r8, 23;
	st.shared.u32 	[%r12+44], %r24;
	add.s32 	%r25, %r8, 25;
	st.shared.u32 	[%r12+48], %r25;
	add.s32 	%r26, %r8, 27;
	st.shared.u32 	[%r12+52], %r26;
	add.s32 	%r27, %r8, 29;
	st.shared.u32 	[%r12+56], %r27;
	add.s32 	%r28, %r8, 31;
	st.shared.u32 	[%r12+60], %r28;
	add.s32 	%r29, %r8, 33;
	st.shared.u32 	[%r12+64], %r29;
	add.s32 	%r30, %r8, 35;
	st.shared.u32 	[%r12+68], %r30;
	add.s32 	%r31, %r8, 37;
	st.shared.u32 	[%r12+72], %r31;
	add.s32 	%r32, %r8, 39;
	st.shared.u32 	[%r12+76], %r32;
	add.s32 	%r33, %r8, 41;
	st.shared.u32 	[%r12+80], %r33;
	add.s32 	%r34, %r8, 43;
	st.shared.u32 	[%r12+84], %r34;
	add.s32 	%r35, %r8, 45;
	st.shared.u32 	[%r12+88], %r35;
	add.s32 	%r36, %r8, 47;
	st.shared.u32 	[%r12+92], %r36;
	add.s32 	%r37, %r8, 49;
	st.shared.u32 	[%r12+96], %r37;
	add.s32 	%r38, %r8, 51;
	st.shared.u32 	[%r12+100], %r38;
	add.s32 	%r39, %r8, 53;
	st.shared.u32 	[%r12+104], %r39;
	add.s32 	%r40, %r8, 55;
	st.shared.u32 	[%r12+108], %r40;
	add.s32 	%r41, %r8, 57;
	st.shared.u32 	[%r12+112], %r41;
	add.s32 	%r42, %r8, 59;
	st.shared.u32 	[%r12+116], %r42;
	add.s32 	%r43, %r8, 61;
	st.shared.u32 	[%r12+120], %r43;
	add.s32 	%r44, %r8, 63;
	st.shared.u32 	[%r12+124], %r44;
	add.s32 	%r80, %r13, 31;
	setp.ne.s32 	%p1, %r80, 1024;
	@%p1 bra 	$L__BB5_1;
	bar.sync 	0;
	// begin inline asm
	mov.u64 	%rd7, %clock64;
	// end inline asm
	cvta.to.global.u64 	%rd8, %rd5;
	add.s32 	%r81, %r11, 64;
	add.s64 	%rd12, %rd8, 64;
	mov.b32 	%r82, 0;
$L__BB5_3:
	ld.shared.u32 	%r48, [%r81+-64];
	st.global.u32 	[%rd12+-64], %r48;
	ld.shared.u32 	%r49, [%r81+-60];
	st.global.u32 	[%rd12+-60], %r49;
	ld.shared.u32 	%r50, [%r81+-56];
	st.global.u32 	[%rd12+-56], %r50;
	ld.shared.u32 	%r51, [%r81+-52];
	st.global.u32 	[%rd12+-52], %r51;
	ld.shared.u32 	%r52, [%r81+-48];
	st.global.u32 	[%rd12+-48], %r52;
	ld.shared.u32 	%r53, [%r81+-44];
	st.global.u32 	[%rd12+-44], %r53;
	ld.shared.u32 	%r54, [%r81+-40];
	st.global.u32 	[%rd12+-40], %r54;
	ld.shared.u32 	%r55, [%r81+-36];
	st.global.u32 	[%rd12+-36], %r55;
	ld.shared.u32 	%r56, [%r81+-32];
	st.global.u32 	[%rd12+-32], %r56;
	ld.shared.u32 	%r57, [%r81+-28];
	st.global.u32 	[%rd12+-28], %r57;
	ld.shared.u32 	%r58, [%r81+-24];
	st.global.u32 	[%rd12+-24], %r58;
	ld.shared.u32 	%r59, [%r81+-20];
	st.global.u32 	[%rd12+-20], %r59;
	ld.shared.u32 	%r60, [%r81+-16];
	st.global.u32 	[%rd12+-16], %r60;
	ld.shared.u32 	%r61, [%r81+-12];
	st.global.u32 	[%rd12+-12], %r61;
	ld.shared.u32 	%r62, [%r81+-8];
	st.global.u32 	[%rd12+-8], %r62;
	ld.shared.u32 	%r63, [%r81+-4];
	st.global.u32 	[%rd12+-4], %r63;
	ld.shared.u32 	%r64, [%r81];
	st.global.u32 	[%rd12], %r64;
	ld.shared.u32 	%r65, [%r81+4];
	st.global.u32 	[%rd12+4], %r65;
	ld.shared.u32 	%r66, [%r81+8];
	st.global.u32 	[%rd12+8], %r66;
	ld.shared.u32 	%r67, [%r81+12];
	st.global.u32 	[%rd12+12], %r67;
	ld.shared.u32 	%r68, [%r81+16];
	st.global.u32 	[%rd12+16], %r68;
	ld.shared.u32 	%r69, [%r81+20];
	st.global.u32 	[%rd12+20], %r69;
	ld.shared.u32 	%r70, [%r81+24];
	st.global.u32 	[%rd12+24], %r70;
	ld.shared.u32 	%r71, [%r81+28];
	st.global.u32 	[%rd12+28], %r71;
	ld.shared.u32 	%r72, [%r81+32];
	st.global.u32 	[%rd12+32], %r72;
	ld.shared.u32 	%r73, [%r81+36];
	st.global.u32 	[%rd12+36], %r73;
	ld.shared.u32 	%r74, [%r81+40];
	st.global.u32 	[%rd12+40], %r74;
	ld.shared.u32 	%r75, [%r81+44];
	st.global.u32 	[%rd12+44], %r75;
	ld.shared.u32 	%r76, [%r81+48];
	st.global.u32 	[%rd12+48], %r76;
	ld.shared.u32 	%r77, [%r81+52];
	st.global.u32 	[%rd12+52], %r77;
	ld.shared.u32 	%r78, [%r81+56];
	st.global.u32 	[%rd12+56], %r78;
	ld.shared.u32 	%r79, [%r81+60];
	st.global.u32 	[%rd12+60], %r79;
	add.s32 	%r82, %r82, 32;
	add.s32 	%r81, %r81, 128;
	add.s64 	%rd12, %rd12, 128;
	setp.ne.s32 	%p2, %r82, 1024;
	@%p2 bra 	$L__BB5_3;
	cvta.to.global.u64 	%rd10, %rd6;
	// begin inline asm
	mov.u64 	%rd9, %clock64;
	// end inline asm
	sub.s64 	%rd11, %rd9, %rd7;
	st.global.u64 	[%rd10], %rd11;
	ret;

}
	// .globl	_Z14globalToSharedPiPy
.visible .entry _Z14globalToSharedPiPy(
	.param .u64 .ptr .align 1 _Z14globalToSharedPiPy_param_0,
	.param .u64 .ptr .align 1 _Z14globalToSharedPiPy_param_1
)
{
	.reg .pred 	%p<3>;
	.reg .b32 	%r<81>;
	.reg .b64 	%rd<13>;
	// demoted variable
	.shared .align 4 .b8 _ZZ14globalToSharedPiPyE3arr[4096];
	ld.param.u64 	%rd5, [_Z14globalToSharedPiPy_param_0];
	ld.param.u64 	%rd6, [_Z14globalToSharedPiPy_param_1];
	mov.b32 	%r79, 0;
	mov.u32 	%r9, _ZZ14globalToSharedPiPyE3arr;
$L__BB6_1:
	shl.b32 	%r6, %r79, 1;
	or.b32  	%r7, %r6, 1;
	shl.b32 	%r8, %r79, 2;
	add.s32 	%r10, %r9, %r8;
	st.shared.u32 	[%r10], %r7;
	sub.s32 	%r11, %r7, %r79;
	add.s32 	%r12, %r6, 3;
	st.shared.u32 	[%r10+4], %r12;
	add.s32 	%r13, %r6, 5;
	st.shared.u32 	[%r10+8], %r13;
	add.s32 	%r14, %r6, 7;
	st.shared.u32 	[%r10+12], %r14;
	add.s32 	%r15, %r6, 9;
	st.shared.u32 	[%r10+16], %r15;
	add.s32 	%r16, %r6, 11;
	st.shared.u32 	[%r10+20], %r16;
	add.s32 	%r17, %r6, 13;
	st.shared.u32 	[%r10+24], %r17;
	add.s32 	%r18, %r6, 15;
	st.shared.u32 	[%r10+28], %r18;
	add.s32 	%r19, %r6, 17;
	st.shared.u32 	[%r10+32], %r19;
	add.s32 	%r20, %r6, 19;
	st.shared.u32 	[%r10+36], %r20;
	add.s32 	%r21, %r6, 21;
	st.shared.u32 	[%r10+40], %r21;
	add.s32 	%r22, %r6, 23;
	st.shared.u32 	[%r10+44], %r22;
	add.s32 	%r23, %r6, 25;
	st.shared.u32 	[%r10+48], %r23;
	add.s32 	%r24, %r6, 27;
	st.shared.u32 	[%r10+52], %r24;
	add.s32 	%r25, %r6, 29;
	st.shared.u32 	[%r10+56], %r25;
	add.s32 	%r26, %r6, 31;
	st.shared.u32 	[%r10+60], %r26;
	add.s32 	%r27, %r6, 33;
	st.shared.u32 	[%r10+64], %r27;
	add.s32 	%r28, %r6, 35;
	st.shared.u32 	[%r10+68], %r28;
	add.s32 	%r29, %r6, 37;
	st.shared.u32 	[%r10+72], %r29;
	add.s32 	%r30, %r6, 39;
	st.shared.u32 	[%r10+76], %r30;
	add.s32 	%r31, %r6, 41;
	st.shared.u32 	[%r10+80], %r31;
	add.s32 	%r32, %r6, 43;
	st.shared.u32 	[%r10+84], %r32;
	add.s32 	%r33, %r6, 45;
	st.shared.u32 	[%r10+88], %r33;
	add.s32 	%r34, %r6, 47;
	st.shared.u32 	[%r10+92], %r34;
	add.s32 	%r35, %r6, 49;
	st.shared.u32 	[%r10+96], %r35;
	add.s32 	%r36, %r6, 51;
	st.shared.u32 	[%r10+100], %r36;
	add.s32 	%r37, %r6, 53;
	st.shared.u32 	[%r10+104], %r37;
	add.s32 	%r38, %r6, 55;
	st.shared.u32 	[%r10+108], %r38;
	add.s32 	%r39, %r6, 57;
	st.shared.u32 	[%r10+112], %r39;
	add.s32 	%r40, %r6, 59;
	st.shared.u32 	[%r10+116], %r40;
	add.s32 	%r41, %r6, 61;
	st.shared.u32 	[%r10+120], %r41;
	add.s32 	%r42, %r6, 63;
	st.shared.u32 	[%r10+124], %r42;
	add.s32 	%r79, %r11, 31;
	setp.ne.s32 	%p1, %r79, 1024;
	@%p1 bra 	$L__BB6_1;
	bar.sync 	0;
	// begin inline asm
	mov.u64 	%rd7, %clock64;
	// end inline asm
	cvta.to.global.u64 	%rd8, %rd5;
	add.s64 	%rd12, %rd8, 64;
	mov.b32 	%r80, 64;
$L__BB6_3:
	ld.global.u32 	%r44, [%rd12+-64];
	add.s32 	%r46, %r9, %r80;
	st.shared.u32 	[%r46+-64], %r44;
	ld.global.u32 	%r47, [%rd12+-60];
	st.shared.u32 	[%r46+-60], %r47;
	ld.global.u32 	%r48, [%rd12+-56];
	st.shared.u32 	[%r46+-56], %r48;
	ld.global.u32 	%r49, [%rd12+-52];
	st.shared.u32 	[%r46+-52], %r49;
	ld.global.u32 	%r50, [%rd12+-48];
	st.shared.u32 	[%r46+-48], %r50;
	ld.global.u32 	%r51, [%rd12+-44];
	st.shared.u32 	[%r46+-44], %r51;
	ld.global.u32 	%r52, [%rd12+-40];
	st.shared.u32 	[%r46+-40], %r52;
	ld.global.u32 	%r53, [%rd12+-36];
	st.shared.u32 	[%r46+-36], %r53;
	ld.global.u32 	%r54, [%rd12+-32];
	st.shared.u32 	[%r46+-32], %r54;
	ld.global.u32 	%r55, [%rd12+-28];
	st.shared.u32 	[%r46+-28], %r55;
	ld.global.u32 	%r56, [%rd12+-24];
	st.shared.u32 	[%r46+-24], %r56;
	ld.global.u32 	%r57, [%rd12+-20];
	st.shared.u32 	[%r46+-20], %r57;
	ld.global.u32 	%r58, [%rd12+-16];
	st.shared.u32 	[%r46+-16], %r58;
	ld.global.u32 	%r59, [%rd12+-12];
	st.shared.u32 	[%r46+-12], %r59;
	ld.global.u32 	%r60, [%rd12+-8];
	st.shared.u32 	[%r46+-8], %r60;
	ld.global.u32 	%r61, [%rd12+-4];
	st.shared.u32 	[%r46+-4], %r61;
	ld.global.u32 	%r62, [%rd12];
	st.shared.u32 	[%r46], %r62;
	ld.global.u32 	%r63, [%rd12+4];
	st.shared.u32 	[%r46+4], %r63;
	ld.global.u32 	%r64, [%rd12+8];
	st.shared.u32 	[%r46+8], %r64;
	ld.global.u32 	%r65, [%rd12+12];
	st.shared.u32 	[%r46+12], %r65;
	ld.global.u32 	%r66, [%rd12+16];
	st.shared.u32 	[%r46+16], %r66;
	ld.global.u32 	%r67, [%rd12+20];
	st.shared.u32 	[%r46+20], %r67;
	ld.global.u32 	%r68, [%rd12+24];
	st.shared.u32 	[%r46+24], %r68;
	ld.global.u32 	%r69, [%rd12+28];
	st.shared.u32 	[%r46+28], %r69;
	ld.global.u32 	%r70, [%rd12+32];
	st.shared.u32 	[%r46+32], %r70;
	ld.global.u32 	%r71, [%rd12+36];
	st.shared.u32 	[%r46+36], %r71;
	ld.global.u32 	%r72, [%rd12+40];
	st.shared.u32 	[%r46+40], %r72;
	ld.global.u32 	%r73, [%rd12+44];
	st.shared.u32 	[%r46+44], %r73;
	ld.global.u32 	%r74, [%rd12+48];
	st.shared.u32 	[%r46+48], %r74;
	ld.global.u32 	%r75, [%rd12+52];
	st.shared.u32 	[%r46+52], %r75;
	ld.global.u32 	%r76, [%rd12+56];
	st.shared.u32 	[%r46+56], %r76;
	ld.global.u32 	%r77, [%rd12+60];
	st.shared.u32 	[%r46+60], %r77;
	add.s32 	%r80, %r80, 128;
	add.s64 	%rd12, %rd12, 128;
	setp.ne.s32 	%p2, %r80, 4160;
	@%p2 bra 	$L__BB6_3;
	cvta.to.global.u64 	%rd10, %rd6;
	// begin inline asm
	mov.u64 	%rd9, %clock64;
	// end inline asm
	ld.shared.u32 	%r78, [_ZZ14globalToSharedPiPyE3arr+4];
	st.shared.u32 	[_ZZ14globalToSharedPiPyE3arr], %r78;
	sub.s64 	%rd11, %rd9, %rd7;
	st.global.u64 	[%rd10], %rd11;
	ret;

}
	// .globl	_Z13localToSharedPy
.visible .entry _Z13localToSharedPy(
	.param .u64 .ptr .align 1 _Z13localToSharedPy_param_0
)
{
	.local .align 16 .b8 	__local_depot7[4096];
	.reg .b64 	%SP;
	.reg .b64 	%SPL;
	.reg .pred 	%p<4>;
	.reg .b32 	%r<121>;
	.reg .b64 	%rd<13>;
	// demoted variable
	.shared .align 4 .b8 _ZZ13localToSharedPyE3arr[4096];
	mov.u64 	%SPL, __local_depot7;
	ld.param.u64 	%rd5, [_Z13localToSharedPy_param_0];
	mov.b32 	%r118, 0;
	mov.u32 	%r11, _ZZ13localToSharedPyE3arr;
$L__BB7_1:
	shl.b32 	%r8, %r118, 1;
	or.b32  	%r9, %r8, 1;
	shl.b32 	%r10, %r118, 2;
	add.s32 	%r12, %r11, %r10;
	st.shared.u32 	[%r12], %r9;
	sub.s32 	%r13, %r9, %r118;
	add.s32 	%r14, %r8, 3;
	st.shared.u32 	[%r12+4], %r14;
	add.s32 	%r15, %r8, 5;
	st.shared.u32 	[%r12+8], %r15;
	add.s32 	%r16, %r8, 7;
	st.shared.u32 	[%r12+12], %r16;
	add.s32 	%r17, %r8, 9;
	st.shared.u32 	[%r12+16], %r17;
	add.s32 	%r18, %r8, 11;
	st.shared.u32 	[%r12+20], %r18;
	add.s32 	%r19, %r8, 13;
	st.shared.u32 	[%r12+24], %r19;
	add.s32 	%r20, %r8, 15;
	st.shared.u32 	[%r12+28], %r20;
	add.s32 	%r21, %r8, 17;
	st.shared.u32 	[%r12+32], %r21;
	add.s32 	%r22, %r8, 19;
	st.shared.u32 	[%r12+36], %r22;
	add.s32 	%r23, %r8, 21;
	st.shared.u32 	[%r12+40], %r23;
	add.s32 	%r24, %r8, 23;
	st.shared.u32 	[%r12+44], %r24;
	add.s32 	%r25, %r8, 25;
	st.shared.u32 	[%r12+48], %r25;
	add.s32 	%r26, %r8, 27;
	st.shared.u32 	[%r12+52], %r26;
	add.s32 	%r27, %r8, 29;
	st.shared.u32 	[%r12+56], %r27;
	add.s32 	%r28, %r8, 31;
	st.shared.u32 	[%r12+60], %r28;
	add.s32 	%r29, %r8, 33;
	st.shared.u32 	[%r12+64], %r29;
	add.s32 	%r30, %r8, 35;
	st.shared.u32 	[%r12+68], %r30;
	add.s32 	%r31, %r8, 37;
	st.shared.u32 	[%r12+72], %r31;
	add.s32 	%r32, %r8, 39;
	st.shared.u32 	[%r12+76], %r32;
	add.s32 	%r33, %r8, 41;
	st.shared.u32 	[%r12+80], %r33;
	add.s32 	%r34, %r8, 43;
	st.shared.u32 	[%r12+84], %r34;
	add.s32 	%r35, %r8, 45;
	st.shared.u32 	[%r12+88], %r35;
	add.s32 	%r36, %r8, 47;
	st.shared.u32 	[%r12+92], %r36;
	add.s32 	%r37, %r8, 49;
	st.shared.u32 	[%r12+96], %r37;
	add.s32 	%r38, %r8, 51;
	st.shared.u32 	[%r12+100], %r38;
	add.s32 	%r39, %r8, 53;
	st.shared.u32 	[%r12+104], %r39;
	add.s32 	%r40, %r8, 55;
	st.shared.u32 	[%r12+108], %r40;
	add.s32 	%r41, %r8, 57;
	st.shared.u32 	[%r12+112], %r41;
	add.s32 	%r42, %r8, 59;
	st.shared.u32 	[%r12+116], %r42;
	add.s32 	%r43, %r8, 61;
	st.shared.u32 	[%r12+120], %r43;
	add.s32 	%r44, %r8, 63;
	st.shared.u32 	[%r12+124], %r44;
	add.s32 	%r118, %r13, 31;
	setp.ne.s32 	%p1, %r118, 1024;
	@%p1 bra 	$L__BB7_1;
	mov.b32 	%r119, 0;
$L__BB7_3:
	mul.lo.s32 	%r46, %r119, 3;
	add.s32 	%r47, %r46, -1;
	shl.b32 	%r48, %r119, 2;
	add.s32 	%r50, %r11, %r48;
	st.shared.u32 	[%r50], %r47;
	add.s32 	%r51, %r46, 2;
	st.shared.u32 	[%r50+4], %r51;
	add.s32 	%r52, %r46, 5;
	st.shared.u32 	[%r50+8], %r52;
	add.s32 	%r53, %r46, 8;
	st.shared.u32 	[%r50+12], %r53;
	add.s32 	%r54, %r46, 11;
	st.shared.u32 	[%r50+16], %r54;
	add.s32 	%r55, %r46, 14;
	st.shared.u32 	[%r50+20], %r55;
	add.s32 	%r56, %r46, 17;
	st.shared.u32 	[%r50+24], %r56;
	add.s32 	%r57, %r46, 20;
	st.shared.u32 	[%r50+28], %r57;
	add.s32 	%r58, %r46, 23;
	st.shared.u32 	[%r50+32], %r58;
	add.s32 	%r59, %r46, 26;
	st.shared.u32 	[%r50+36], %r59;
	add.s32 	%r60, %r46, 29;
	st.shared.u32 	[%r50+40], %r60;
	add.s32 	%r61, %r46, 32;
	st.shared.u32 	[%r50+44], %r61;
	add.s32 	%r62, %r46, 35;
	st.shared.u32 	[%r50+48], %r62;
	add.s32 	%r63, %r46, 38;
	st.shared.u32 	[%r50+52], %r63;
	add.s32 	%r64, %r46, 41;
	st.shared.u32 	[%r50+56], %r64;
	add.s32 	%r65, %r46, 44;
	st.shared.u32 	[%r50+60], %r65;
	add.s32 	%r66, %r46, 47;
	st.shared.u32 	[%r50+64], %r66;
	add.s32 	%r67, %r46, 50;
	st.shared.u32 	[%r50+68], %r67;
	add.s32 	%r68, %r46, 53;
	st.shared.u32 	[%r50+72], %r68;
	add.s32 	%r69, %r46, 56;
	st.shared.u32 	[%r50+76], %r69;
	add.s32 	%r70, %r46, 59;
	st.shared.u32 	[%r50+80], %r70;
	add.s32 	%r71, %r46, 62;
	st.shared.u32 	[%r50+84], %r71;
	add.s32 	%r72, %r46, 65;
	st.shared.u32 	[%r50+88], %r72;
	add.s32 	%r73, %r46, 68;
	st.shared.u32 	[%r50+92], %r73;
	add.s32 	%r74, %r46, 71;
	st.shared.u32 	[%r50+96], %r74;
	add.s32 	%r75, %r46, 74;
	st.shared.u32 	[%r50+100], %r75;
	add.s32 	%r76, %r46, 77;
	st.shared.u32 	[%r50+104], %r76;
	add.s32 	%r77, %r46, 80;
	st.shared.u32 	[%r50+108], %r77;
	add.s32 	%r78, %r46, 83;
	st.shared.u32 	[%r50+112], %r78;
	add.s32 	%r79, %r46, 86;
	st.shared.u32 	[%r50+116], %r79;
	add.s32 	%r80, %r46, 89;
	st.shared.u32 	[%r50+120], %r80;
	add.s32 	%r81, %r46, 92;
	st.shared.u32 	[%r50+124], %r81;
	add.s32 	%r119, %r119, 32;
	setp.ne.s32 	%p2, %r119, 1024;
	@%p2 bra 	$L__BB7_3;
	bar.sync 	0;
	// begin inline asm
	mov.u64 	%rd6, %clock64;
	// end inline asm
	add.u64 	%rd8, %SPL, 0;
	add.s64 	%rd12, %rd8, 64;
	mov.b32 	%r120, 64;
$L__BB7_5:
	ld.local.v4.u32 	{%r83, %r84, %r85, %r86}, [%rd12+-64];
	add.s32 	%r88, %r11, %r120;
	st.shared.u32 	[%r88+-64], %r83;
	st.shared.u32 	[%r88+-60], %r84;
	st.shared.u32 	[%r88+-56], %r85;
	st.shared.u32 	[%r88+-52], %r86;
	ld.local.v4.u32 	{%r89, %r90, %r91, %r92}, [%rd12+-48];
	st.shared.u32 	[%r88+-48], %r89;
	st.shared.u32 	[%r88+-44], %r90;
	st.shared.u32 	[%r88+-40], %r91;
	st.shared.u32 	[%r88+-36], %r92;
	ld.local.v4.u32 	{%r93, %r94, %r95, %r96}, [%rd12+-32];
	st.shared.u32 	[%r88+-32], %r93;
	st.shared.u32 	[%r88+-28], %r94;
	st.shared.u32 	[%r88+-24], %r95;
	st.shared.u32 	[%r88+-20], %r96;
	ld.local.v4.u32 	{%r97, %r98, %r99, %r100}, [%rd12+-16];
	st.shared.u32 	[%r88+-16], %r97;
	st.shared.u32 	[%r88+-12], %r98;
	st.shared.u32 	[%r88+-8], %r99;
	st.shared.u32 	[%r88+-4], %r100;
	ld.local.v4.u32 	{%r101, %r102, %r103, %r104}, [%rd12];
	st.shared.u32 	[%r88], %r101;
	st.shared.u32 	[%r88+4], %r102;
	st.shared.u32 	[%r88+8], %r103;
	st.shared.u32 	[%r88+12], %r104;
	ld.local.v4.u32 	{%r105, %r106, %r107, %r108}, [%rd12+16];
	st.shared.u32 	[%r88+16], %r105;
	st.shared.u32 	[%r88+20], %r106;
	st.shared.u32 	[%r88+24], %r107;
	st.shared.u32 	[%r88+28], %r108;
	ld.local.v4.u32 	{%r109, %r110, %r111, %r112}, [%rd12+32];
	st.shared.u32 	[%r88+32], %r109;
	st.shared.u32 	[%r88+36], %r110;
	st.shared.u32 	[%r88+40], %r111;
	st.shared.u32 	[%r88+44], %r112;
	ld.local.v4.u32 	{%r113, %r114, %r115, %r116}, [%rd12+48];
	st.shared.u32 	[%r88+48], %r113;
	st.shared.u32 	[%r88+52], %r114;
	st.shared.u32 	[%r88+56], %r115;
	st.shared.u32 	[%r88+60], %r116;
	add.s32 	%r120, %r120, 128;
	add.s64 	%rd12, %rd12, 128;
	setp.ne.s32 	%p3, %r120, 4160;
	@%p3 bra 	$L__BB7_5;
	cvta.to.global.u64 	%rd10, %rd5;
	// begin inline asm
	mov.u64 	%rd9, %clock64;
	// end inline asm
	ld.shared.u32 	%r117, [_ZZ13localToSharedPyE3arr+4];
	st.shared.u32 	[_ZZ13localToSharedPyE3arr], %r117;
	sub.s64 	%rd11, %rd9, %rd6;
	st.global.u64 	[%rd10], %rd11;
	ret;

}
	// .globl	_Z13sharedToLocalPy
.visible .entry _Z13sharedToLocalPy(
	.param .u64 .ptr .align 1 _Z13sharedToLocalPy_param_0
)
{
	.reg .pred 	%p<4>;
	.reg .b32 	%r<86>;
	.reg .b64 	%rd<7>;
	// demoted variable
	.shared .align 4 .b8 _ZZ13sharedToLocalPyE3arr[4096];
	ld.param.u64 	%rd2, [_Z13sharedToLocalPy_param_0];
	mov.b32 	%r83, 0;
	mov.u32 	%r11, _ZZ13sharedToLocalPyE3arr;
$L__BB8_1:
	shl.b32 	%r8, %r83, 1;
	or.b32  	%r9, %r8, 1;
	shl.b32 	%r10, %r83, 2;
	add.s32 	%r12, %r11, %r10;
	st.shared.u32 	[%r12], %r9;
	sub.s32 	%r13, %r9, %r83;
	add.s32 	%r14, %r8, 3;
	st.shared.u32 	[%r12+4], %r14;
	add.s32 	%r15, %r8, 5;
	st.shared.u32 	[%r12+8], %r15;
	add.s32 	%r16, %r8, 7;
	st.shared.u32 	[%r12+12], %r16;
	add.s32 	%r17, %r8, 9;
	st.shared.u32 	[%r12+16], %r17;
	add.s32 	%r18, %r8, 11;
	st.shared.u32 	[%r12+20], %r18;
	add.s32 	%r19, %r8, 13;
	st.shared.u32 	[%r12+24], %r19;
	add.s32 	%r20, %r8, 15;
	st.shared.u32 	[%r12+28], %r20;
	add.s32 	%r21, %r8, 17;
	st.shared.u32 	[%r12+32], %r21;
	add.s32 	%r22, %r8, 19;
	st.shared.u32 	[%r12+36], %r22;
	add.s32 	%r23, %r8, 21;
	st.shared.u32 	[%r12+40], %r23;
	add.s32 	%r24, %r8, 23;
	st.shared.u32 	[%r12+44], %r24;
	add.s32 	%r25, %r8, 25;
	st.shared.u32 	[%r12+48], %r25;
	add.s32 	%r26, %r8, 27;
	st.shared.u32 	[%r12+52], %r26;
	add.s32 	%r27, %r8, 29;
	st.shared.u32 	[%r12+56], %r27;
	add.s32 	%r28, %r8, 31;
	st.shared.u32 	[%r12+60], %r28;
	add.s32 	%r29, %r8, 33;
	st.shared.u32 	[%r12+64], %r29;
	add.s32 	%r30, %r8, 35;
	st.shared.u32 	[%r12+68], %r30;
	add.s32 	%r31, %r8, 37;
	st.shared.u32 	[%r12+72], %r31;
	add.s32 	%r32, %r8, 39;
	st.shared.u32 	[%r12+76], %r32;
	add.s32 	%r33, %r8, 41;
	st.shared.u32 	[%r12+80], %r33;
	add.s32 	%r34, %r8, 43;
	st.shared.u32 	[%r12+84], %r34;
	add.s32 	%r35, %r8, 45;
	st.shared.u32 	[%r12+88], %r35;
	add.s32 	%r36, %r8, 47;
	st.shared.u32 	[%r12+92], %r36;
	add.s32 	%r37, %r8, 49;
	st.shared.u32 	[%r12+96], %r37;
	add.s32 	%r38, %r8, 51;
	st.shared.u32 	[%r12+100], %r38;
	add.s32 	%r39, %r8, 53;
	st.shared.u32 	[%r12+104], %r39;
	add.s32 	%r40, %r8, 55;
	st.shared.u32 	[%r12+108], %r40;
	add.s32 	%r41, %r8, 57;
	st.shared.u32 	[%r12+112], %r41;
	add.s32 	%r42, %r8, 59;
	st.shared.u32 	[%r12+116], %r42;
	add.s32 	%r43, %r8, 61;
	st.shared.u32 	[%r12+120], %r43;
	add.s32 	%r44, %r8, 63;
	st.shared.u32 	[%r12+124], %r44;
	add.s32 	%r83, %r13, 31;
	setp.ne.s32 	%p1, %r83, 1024;
	@%p1 bra 	$L__BB8_1;
	mov.b32 	%r84, 0;
$L__BB8_3:
	mul.lo.s32 	%r46, %r84, 3;
	add.s32 	%r47, %r46, -1;
	shl.b32 	%r48, %r84, 2;
	add.s32 	%r50, %r11, %r48;
	st.shared.u32 	[%r50], %r47;
	add.s32 	%r51, %r46, 2;
	st.shared.u32 	[%r50+4], %r51;
	add.s32 	%r52, %r46, 5;
	st.shared.u32 	[%r50+8], %r52;
	add.s32 	%r53, %r46, 8;
	st.shared.u32 	[%r50+12], %r53;
	add.s32 	%r54, %r46, 11;
	st.shared.u32 	[%r50+16], %r54;
	add.s32 	%r55, %r46, 14;
	st.shared.u32 	[%r50+20], %r55;
	add.s32 	%r56, %r46, 17;
	st.shared.u32 	[%r50+24], %r56;
	add.s32 	%r57, %r46, 20;
	st.shared.u32 	[%r50+28], %r57;
	add.s32 	%r58, %r46, 23;
	st.shared.u32 	[%r50+32], %r58;
	add.s32 	%r59, %r46, 26;
	st.shared.u32 	[%r50+36], %r59;
	add.s32 	%r60, %r46, 29;
	st.shared.u32 	[%r50+40], %r60;
	add.s32 	%r61, %r46, 32;
	st.shared.u32 	[%r50+44], %r61;
	add.s32 	%r62, %r46, 35;
	st.shared.u32 	[%r50+48], %r62;
	add.s32 	%r63, %r46, 38;
	st.shared.u32 	[%r50+52], %r63;
	add.s32 	%r64, %r46, 41;
	st.shared.u32 	[%r50+56], %r64;
	add.s32 	%r65, %r46, 44;
	st.shared.u32 	[%r50+60], %r65;
	add.s32 	%r66, %r46, 47;
	st.shared.u32 	[%r50+64], %r66;
	add.s32 	%r67, %r46, 50;
	st.shared.u32 	[%r50+68], %r67;
	add.s32 	%r68, %r46, 53;
	st.shared.u32 	[%r50+72], %r68;
	add.s32 	%r69, %r46, 56;
	st.shared.u32 	[%r50+76], %r69;
	add.s32 	%r70, %r46, 59;
	st.shared.u32 	[%r50+80], %r70;
	add.s32 	%r71, %r46, 62;
	st.shared.u32 	[%r50+84], %r71;
	add.s32 	%r72, %r46, 65;
	st.shared.u32 	[%r50+88], %r72;
	add.s32 	%r73, %r46, 68;
	st.shared.u32 	[%r50+92], %r73;
	add.s32 	%r74, %r46, 71;
	st.shared.u32 	[%r50+96], %r74;
	add.s32 	%r75, %r46, 74;
	st.shared.u32 	[%r50+100], %r75;
	add.s32 	%r76, %r46, 77;
	st.shared.u32 	[%r50+104], %r76;
	add.s32 	%r77, %r46, 80;
	st.shared.u32 	[%r50+108], %r77;
	add.s32 	%r78, %r46, 83;
	st.shared.u32 	[%r50+112], %r78;
	add.s32 	%r79, %r46, 86;
	st.shared.u32 	[%r50+116], %r79;
	add.s32 	%r80, %r46, 89;
	st.shared.u32 	[%r50+120], %r80;
	add.s32 	%r81, %r46, 92;
	st.shared.u32 	[%r50+124], %r81;
	add.s32 	%r84, %r84, 32;
	setp.ne.s32 	%p2, %r84, 1024;
	@%p2 bra 	$L__BB8_3;
	bar.sync 	0;
	mov.b32 	%r85, 0;
	// begin inline asm
	mov.u64 	%rd3, %clock64;
	// end inline asm
$L__BB8_5:
	add.s32 	%r85, %r85, 32;
	setp.ne.s32 	%p3, %r85, 1024;
	@%p3 bra 	$L__BB8_5;
	cvta.to.global.u64 	%rd5, %rd2;
	// begin inline asm
	mov.u64 	%rd4, %clock64;
	// end inline asm
	sub.s64 	%rd6, %rd4, %rd3;
	st.global.u64 	[%rd5], %rd6;
	ret;

}


// ===== COMPILED SASS (sm_100) =====

	.target	sm_100

	.elftype	@"ET_EXEC"


//--------------------- .note.nv.tkinfo           --------------------------
	.section	.note.nv.tkinfo,"",@"SHT_NOTE"
	.sectionflags	@"SHF_NOTE_NV_TKINFO"
	.tkinfo
        /*0018*/ 	.word	0x00000002
        /*0030*/ 	.string	""
        /*0030*/ 	.string	"ptxas"
        /*0030*/ 	.string	"Cuda compilation tools, release 13.0, V13.0.88"
        /*0030*/ 	.string	"Build cuda_13.0.r13.0/compiler.36424714_0"
        /*0030*/ 	.string	"-arch sm_100 -m 64 "



//--------------------- .note.nv.cuinfo           --------------------------
	.section	.note.nv.cuinfo,"",@"SHT_NOTE"
	.sectionflags	@"SHF_NOTE_NV_CUINFO"
        /*0018*/ 	.short	0x0002
        /*001a*/ 	.short	0x0064
        /*001c*/ 	.short	0x0082
	.zero		2


//--------------------- .nv.info                  --------------------------
	.section	.nv.info,"",@"SHT_CUDA_INFO"
	.align	4


	//----- nvinfo : EIATTR_REGCOUNT
	.align		4
        /*0000*/ 	.byte	0x04, 0x2f
        /*0002*/ 	.short	(.L_1 - .L_0)
	.align		4
.L_0:
        /*0004*/ 	.word	index@(_Z12localToLocalPy)
        /*0008*/ 	.word	0x0000000a


	//----- nvinfo : EIATTR_FRAME_SIZE
	.align		4
.L_1:
        /*000c*/ 	.byte	0x04, 0x11
        /*000e*/ 	.short	(.L_3 - .L_2)
	.align		4
.L_2:
        /*0010*/ 	.word	index@(_Z12localToLocalPy)
        /*0014*/ 	.word	0x00000000


	//----- nvinfo : EIATTR_REGCOUNT
	.align		4
.L_3:
        /*0018*/ 	.byte	0x04, 0x2f
        /*001a*/ 	.short	(.L_5 - .L_4)
	.align		4
.L_4:
        /*001c*/ 	.word	index@(_Z14globalToGlobalPiS_Py)
        /*0020*/ 	.word	0x00000016


	//----- nvinfo : EIATTR_FRAME_SIZE
	.align		4
.L_5:
        /*0024*/ 	.byte	0x04, 0x11
        /*0026*/ 	.short	(.L_7 - .L_6)
	.align		4
.L_6:
        /*0028*/ 	.word	index@(_Z14globalToGlobalPiS_Py)
        /*002c*/ 	.word	0x00000000


	//----- nvinfo : EIATTR_REGCOUNT
	.align		4
.L_7:
        /*0030*/ 	.byte	0x04, 0x2f
        /*0032*/ 	.short	(.L_9 - .L_8)
	.align		4
.L_8:
        /*0034*/ 	.word	index@(_Z14sharedToSharedPy)
        /*0038*/ 	.word	0x00000012


	//----- nvinfo : EIATTR_FRAME_SIZE
	.align		4
.L_9:
        /*003c*/ 	.byte	0x04, 0x11
        /*003e*/ 	.short	(.L_11 - .L_10)
	.align		4
.L_10:
        /*0040*/ 	.word	index@(_Z14sharedToSharedPy)
        /*0044*/ 	.word	0x00000000


	//----- nvinfo : EIATTR_REGCOUNT
	.align		4
.L_11:
        /*0048*/ 	.byte	0x04, 0x2f
        /*004a*/ 	.short	(.L_13 - .L_12)
	.align		4
.L_12:
        /*004c*/ 	.word	index@(_Z13localToGlobalPiPy)
        /*0050*/ 	.word	0x0000001c


	//----- nvinfo : EIATTR_FRAME_SIZE
	.align		4
.L_13:
        /*0054*/ 	.byte	0x04, 0x11
        /*0056*/ 	.short	(.L_15 - .L_14)
	.align		4
.L_14:
        /*0058*/ 	.word	index@(_Z13localToGlobalPiPy)
        /*005c*/ 	.word	0x00000000


	//----- nvinfo : EIATTR_REGCOUNT
	.align		4
.L_15:
        /*0060*/ 	.byte	0x04, 0x2f
        /*0062*/ 	.short	(.L_17 - .L_16)
	.align		4
.L_16:
        /*0064*/ 	.word	index@(_Z13globalToLocalPiPy)
        /*0068*/ 	.word	0x0000000a


	//----- nvinfo : EIATTR_FRAME_SIZE
	.align		4
.L_17:
        /*006c*/ 	.byte	0x04, 0x11
        /*006e*/ 	.short	(.L_19 - .L_18)
	.align		4
.L_18:
        /*0070*/ 	.word	index@(_Z13globalToLocalPiPy)
        /*0074*/ 	.word	0x00000000


	//----- nvinfo : EIATTR_REGCOUNT
	.align		4
.L_19:
        /*0078*/ 	.byte	0x04, 0x2f
        /*007a*/ 	.short	(.L_21 - .L_20)
	.align		4
.L_20:
        /*007c*/ 	.word	index@(_Z14sharedToGlobalPiPy)
        /*0080*/ 	.word	0x00000020


	//----- nvinfo : EIATTR_FRAME_SIZE
	.align		4
.L_21:
        /*0084*/ 	.byte	0x04, 0x11
        /*0086*/ 	.short	(.L_23 - .L_22)
	.align		4
.L_22:
        /*0088*/ 	.word	index@(_Z14sharedToGlobalPiPy)
        /*008c*/ 	.word	0x00000000


	//----- nvinfo : EIATTR_REGCOUNT
	.align		4
.L_23:
        /*0090*/ 	.byte	0x04, 0x2f
        /*0092*/ 	.short	(.L_25 - .L_24)
	.align		4
.L_24:
        /*0094*/ 	.word	index@(_Z14globalToSharedPiPy)
        /*0098*/ 	.word	0x0000001e


	//----- nvinfo : EIATTR_FRAME_SIZE
	.align		4
.L_25:
        /*009c*/ 	.byte	0x04, 0x11
        /*009e*/ 	.short	(.L_27 - .L_26)
	.align		4
.L_26:
        /*00a0*/ 	.word	index@(_Z14globalToSharedPiPy)
        /*00a4*/ 	.word	0x00000000


	//----- nvinfo : EIATTR_REGCOUNT
	.align		4
.L_27:
        /*00a8*/ 	.byte	0x04, 0x2f
        /*00aa*/ 	.short	(.L_29 - .L_28)
	.align		4
.L_28:
        /*00ac*/ 	.word	index@(_Z13localToSharedPy)
        /*00b0*/ 	.word	0x0000001b


	//----- nvinfo : EIATTR_FRAME_SIZE
	.align		4
.L_29:
        /*00b4*/ 	.byte	0x04, 0x11
        /*00b6*/ 	.short	(.L_31 - .L_30)
	.align		4
.L_30:
        /*00b8*/ 	.word	index@(_Z13localToSharedPy)
        /*00bc*/ 	.word	0x00001000


	//----- nvinfo : EIATTR_REGCOUNT
	.align		4
.L_31:
        /*00c0*/ 	.byte	0x04, 0x2f
        /*00c2*/ 	.short	(.L_33 - .L_32)
	.align		4
.L_32:
        /*00c4*/ 	.word	index@(_Z13sharedToLocalPy)
        /*00c8*/ 	.word	0x0000001e


	//----- nvinfo : EIATTR_FRAME_SIZE
	.align		4
.L_33:
        /*00cc*/ 	.byte	0x04, 0x11
        /*00ce*/ 	.short	(.L_35 - .L_34)
	.align		4
.L_34:
        /*00d0*/ 	.word	index@(_Z13sharedToLocalPy)
        /*00d4*/ 	.word	0x00000000


	//----- nvinfo : EIATTR_MIN_STACK_SIZE
	.align		4
.L_35:
        /*00d8*/ 	.byte	0x04, 0x12
        /*00da*/ 	.short	(.L_37 - .L_36)
	.align		4
.L_36:
        /*00dc*/ 	.word	index@(_Z13sharedToLocalPy)
        /*00e0*/ 	.word	0x00000000


	//----- nvinfo : EIATTR_MIN_STACK_SIZE
	.align		4
.L_37:
        /*00e4*/ 	.byte	0x04, 0x12
        /*00e6*/ 	.short	(.L_39 - .L_38)
	.align		4
.L_38:
        /*00e8*/ 	.word	index@(_Z13localToSharedPy)
        /*00ec*/ 	.word	0x00001000


	//----- nvinfo : EIATTR_MIN_STACK_SIZE
	.align		4
.L_39:
        /*00f0*/ 	.byte	0x04, 0x12
        /*00f2*/ 	.short	(.L_41 - .L_40)
	.align		4
.L_40:
        /*00f4*/ 	.word	index@(_Z14globalToSharedPiPy)
        /*00f8*/ 	.word	0x00000000


	//----- nvinfo : EIATTR_MIN_STACK_SIZE
	.align		4
.L_41:
        /*00fc*/ 	.byte	0x04, 0x12
        /*00fe*/ 	.short	(.L_43 - .L_42)
	.align		4
.L_42:
        /*0100*/ 	.word	index@(_Z14sharedToGlobalPiPy)
        /*0104*/ 	.word	0x00000000


	//----- nvinfo : EIATTR_MIN_STACK_SIZE
	.align		4
.L_43:
        /*0108*/ 	.byte	0x04, 0x12
        /*010a*/ 	.short	(.L_45 - .L_44)
	.align		4
.L_44:
        /*010c*/ 	.word	index@(_Z13globalToLocalPiPy)
        /*0110*/ 	.word	0x00000000


	//----- nvinfo : EIATTR_MIN_STACK_SIZE
	.align		4
.L_45:
        /*0114*/ 	.byte	0x04, 0x12
        /*0116*/ 	.short	(.L_47 - .L_46)
	.align		4
.L_46:
        /*0118*/ 	.word	index@(_Z13localToGlobalPiPy)
        /*011c*/ 	.word	0x00000000


	//----- nvinfo : EIATTR_MIN_STACK_SIZE
	.align		4
.L_47:
        /*0120*/ 	.byte	0x04, 0x12
        /*0122*/ 	.short	(.L_49 - .L_48)
	.align		4
.L_48:
        /*0124*/ 	.word	index@(_Z14sharedToSharedPy)
        /*0128*/ 	.word	0x00000000


	//----- nvinfo : EIATTR_MIN_STACK_SIZE
	.align		4
.L_49:
        /*012c*/ 	.byte	0x04, 0x12
        /*012e*/ 	.short	(.L_51 - .L_50)
	.align		4
.L_50:
        /*0130*/ 	.word	index@(_Z14globalToGlobalPiS_Py)
        /*0134*/ 	.word	0x00000000


	//----- nvinfo : EIATTR_MIN_STACK_SIZE
	.align		4
.L_51:
        /*0138*/ 	.byte	0x04, 0x12
        /*013a*/ 	.short	(.L_53 - .L_52)
	.align		4
.L_52:
        /*013c*/ 	.word	index@(_Z12localToLocalPy)
        /*0140*/ 	.word	0x00000000
.L_53:


//--------------------- .nv.compat                --------------------------
	.section	.nv.compat,"",@"SHT_CUDA_COMPAT_INFO"
	.align	4
        /*0000*/ 	.byte	0x02, 0x09, 0x00, 0x00, 0x02, 0x02, 0x01, 0x00, 0x02, 0x05, 0x05, 0x00, 0x03, 0x07, 0x01, 0x01
        /*0010*/ 	.byte	0x02, 0x03, 0x00, 0x00, 0x02, 0x06, 0x01, 0x00, 0x04, 0x0b, 0x08, 0x00, 0x09, 0x00, 0x00, 0x00
        /*0020*/ 	.byte	0x00, 0x00, 0x00, 0x00


//--------------------- .nv.info._Z13sharedToLocalPy --------------------------
	.section	.nv.info._Z13sharedToLocalPy,"",@"SHT_CUDA_INFO"
	.sectionflags	@""
	.align	4


	//----- nvinfo : EIATTR_CUDA_API_VERSION
	.align		4
        /*0000*/ 	.byte	0x04, 0x37
        /*0002*/ 	.short	(.L_55 - .L_54)
.L_54:
        /*0004*/ 	.word	0x00000082


	//----- nvinfo : EIATTR_KPARAM_INFO
	.align		4
.L_55:
        /*0008*/ 	.byte	0x04, 0x17
        /*000a*/ 	.short	(.L_57 - .L_56)
.L_56:
        /*000c*/ 	.word	0x00000000
        /*0010*/ 	.short	0x0000
        /*0012*/ 	.short	0x0000
        /*0014*/ 	.byte	0x00, 0xf5, 0x21, 0x00


	//----- nvinfo : EIATTR_SPARSE_MMA_MASK
	.align		4
.L_57:
        /*0018*/ 	.byte	0x03, 0x50
        /*001a*/ 	.short	0x0000


	//----- nvinfo : EIATTR_MAXREG_COUNT
	.align		4
        /*001c*/ 	.byte	0x03, 0x1b
        /*001e*/ 	.short	0x00ff


	//----- nvinfo : EIATTR_NUM_BARRIERS
	.align		4
        /*0020*/ 	.byte	0x02, 0x4c
        /*0022*/ 	.byte	0x01
	.zero		1


	//----- nvinfo : EIATTR_MERCURY_ISA_VERSION
	.align		4
        /*0024*/ 	.byte	0x03, 0x5f
        /*0026*/ 	.short	0x0101


	//----- nvinfo : EIATTR_VRC_CTA_INIT_COUNT
	.align		4
        /*0028*/ 	.byte	0x02, 0x4a
	.zero		1
	.zero		1


	//----- nvinfo : EIATTR_EXIT_INSTR_OFFSETS
	.align		4
        /*002c*/ 	.byte	0x04, 0x1c
        /*002e*/ 	.short	(.L_59 - .L_58)


	//   ....[0]....
.L_58:
        /*0030*/ 	.word	0x00000810


	//----- nvinfo : EIATTR_CBANK_PARAM_SIZE
	.align		4
.L_59:
        /*0034*/ 	.byte	0x03, 0x19
        /*0036*/ 	.short	0x0008


	//----- nvinfo : EIATTR_PARAM_CBANK
	.align		4
        /*0038*/ 	.byte	0x04, 0x0a
        /*003a*/ 	.short	(.L_61 - .L_60)
	.align		4
.L_60:
        /*003c*/ 	.word	index@(.nv.constant0._Z13sharedToLocalPy)
        /*0040*/ 	.short	0x0380
        /*0042*/ 	.short	0x0008


	//----- nvinfo : EIATTR_SW_WAR
	.align		4
.L_61:
        /*0044*/ 	.byte	0x04, 0x36
        /*0046*/ 	.short	(.L_63 - .L_62)
.L_62:
        /*0048*/ 	.word	0x00000008
.L_63:


//--------------------- .nv.info._Z13localToSharedPy --------------------------
	.section	.nv.info._Z13localToSharedPy,"",@"SHT_CUDA_INFO"
	.sectionflags	@""
	.align	4


	//----- nvinfo : EIATTR_CUDA_API_VERSION
	.align		4
        /*0000*/ 	.byte	0x04, 0x37
        /*0002*/ 	.short	(.L_65 - .L_64)
.L_64:
        /*0004*/ 	.word	0x00000082


	//----- nvinfo : EIATTR_KPARAM_INFO
	.align		4
.L_65:
        /*0008*/ 	.byte	0x04, 0x17
        /*000a*/ 	.short	(.L_67 - .L_66)
.L_66:
        /*000c*/ 	.word	0x00000000
        /*0010*/ 	.short	0x0000
        /*0012*/ 	.short	0x0000
        /*0014*/ 	.byte	0x00, 0xf5, 0x21, 0x00


	//----- nvinfo : EIATTR_SPARSE_MMA_MASK
	.align		4
.L_67:
        /*0018*/ 	.byte	0x03, 0x50
        /*001a*/ 	.short	0x0000


	//----- nvinfo : EIATTR_MAXREG_COUNT
	.align		4
        /*001c*/ 	.byte	0x03, 0x1b
        /*001e*/ 	.short	0x00ff


	//----- nvinfo : EIATTR_NUM_BARRIERS
	.align		4
        /*0020*/ 	.byte	0x02, 0x4c
        /*0022*/ 	.byte	0x01
	.zero		1


	//----- nvinfo : EIATTR_MERCURY_ISA_VERSION
	.align		4
        /*0024*/ 	.byte	0x03, 0x5f
        /*0026*/ 	.short	0x0101


	//----- nvinfo : EIATTR_VRC_CTA_INIT_COUNT
	.align		4
        /*0028*/ 	.byte	0x02, 0x4a
	.zero		1
	.zero		1


	//----- nvinfo : EIATTR_EXIT_INSTR_OFFSETS
	.align		4
        /*002c*/ 	.byte	0x04, 0x1c
        /*002e*/ 	.short	(.L_69 - .L_68)


	//   ....[0]....
.L_68:
        /*0030*/ 	.word	0x000009a0


	//----- nvinfo : EIATTR_CBANK_PARAM_SIZE
	.align		4
.L_69:
        /*0034*/ 	.byte	0x03, 0x19
        /*0036*/ 	.short	0x0008


	//----- nvinfo : EIATTR_PARAM_CBANK
	.align		4
        /*0038*/ 	.byte	0x04, 0x0a
        /*003a*/ 	.short	(.L_71 - .L_70)
	.align		4
.L_70:
        /*003c*/ 	.word	index@(.nv.constant0._Z13localToSharedPy)
        /*0040*/ 	.short	0x0380
        /*0042*/ 	.short	0x0008


	//----- nvinfo : EIATTR_SW_WAR
	.align		4
.L_71:
        /*0044*/ 	.byte	0x04, 0x36
        /*0046*/ 	.short	(.L_73 - .L_72)
.L_72:
        /*0048*/ 	.word	0x00000008
.L_73:


//--------------------- .nv.info._Z14globalToSharedPiPy --------------------------
	.section	.nv.info._Z14globalToSharedPiPy,"",@"SHT_CUDA_INFO"
	.sectionflags	@""
	.align	4


	//----- nvinfo : EIATTR_CUDA_API_VERSION
	.align		4
        /*0000*/ 	.byte	0x04, 0x37
        /*0002*/ 	.short	(.L_75 - .L_74)
.L_74:
        /*0004*/ 	.word	0x00000082


	//----- nvinfo : EIATTR_KPARAM_INFO
	.align		4
.L_75:
        /*0008*/ 	.byte	0x04, 0x17
        /*000a*/ 	.short	(.L_77 - .L_76)
.L_76:
        /*000c*/ 	.word	0x00000000
        /*0010*/ 	.short	0x0001
        /*0012*/ 	.short	0x0008
        /*0014*/ 	.byte	0x00, 0xf5, 0x21, 0x00


	//----- nvinfo : EIATTR_KPARAM_INFO
	.align		4
.L_77:
        /*0018*/ 	.byte	0x04, 0x17
        /*001a*/ 	.short	(.L_79 - .L_78)
.L_78:
        /*001c*/ 	.word	0x00000000
        /*0020*/ 	.short	0x0000
        /*0022*/ 	.short	0x0000
        /*0024*/ 	.byte	0x00, 0xf5, 0x21, 0x00


	//----- nvinfo : EIATTR_SPARSE_MMA_MASK
	.align		4
.L_79:
        /*0028*/ 	.byte	0x03, 0x50
        /*002a*/ 	.short	0x0000


	//----- nvinfo : EIATTR_MAXREG_COUNT
	.align		4
        /*002c*/ 	.byte	0x03, 0x1b
        /*002e*/ 	.short	0x00ff


	//----- nvinfo : EIATTR_NUM_BARRIERS
	.align		4
        /*0030*/ 	.byte	0x02, 0x4c
        /*0032*/ 	.byte	0x01
	.zero		1


	//----- nvinfo : EIATTR_MERCURY_ISA_VERSION
	.align		4
        /*0034*/ 	.byte	0x03, 0x5f
        /*0036*/ 	.short	0x0101


	//----- nvinfo : EIATTR_VRC_CTA_INIT_COUNT
	.align		4
        /*0038*/ 	.byte	0x02, 0x4a
	.zero		1
	.zero		1


	//----- nvinfo : EIATTR_EXIT_INSTR_OFFSETS
	.align		4
        /*003c*/ 	.byte	0x04, 0x1c
        /*003e*/ 	.short	(.L_81 - .L_80)


	//   ....[0]....
.L_80:
        /*0040*/ 	.word	0x00000890


	//----- nvinfo : EIATTR_CBANK_PARAM_SIZE
	.align		4
.L_81:
        /*0044*/ 	.byte	0x03, 0x19
        /*0046*/ 	.short	0x0010


	//----- nvinfo : EIATTR_PARAM_CBANK
	.align		4
        /*0048*/ 	.byte	0x04, 0x0a
        /*004a*/ 	.short	(.L_83 - .L_82)
	.align		4
.L_82:
        /*004c*/ 	.word	index@(.nv.constant0._Z14globalToSharedPiPy)
        /*0050*/ 	.short	0x0380
        /*0052*/ 	.short	0x0010


	//----- nvinfo : EIATTR_SW_WAR
	.align		4
.L_83:
        /*0054*/ 	.byte	0x04, 0x36
        /*0056*/ 	.short	(.L_85 - .L_84)
.L_84:
        /*0058*/ 	.word	0x00000008
.L_85:


//--------------------- .nv.info._Z14sharedToGlobalPiPy --------------------------
	.section	.nv.info._Z14sharedToGlobalPiPy,"",@"SHT_CUDA_INFO"
	.sectionflags	@""
	.align	4


	//----- nvinfo : EIATTR_CUDA_API_VERSION
	.align		4
        /*0000*/ 	.byte	0x04, 0x37
        /*0002*/ 	.short	(.L_87 - .L_86)
.L_86:
        /*0004*/ 	.word	0x00000082


	//----- nvinfo : EIATTR_KPARAM_INFO
	.align		4
.L_87:
        /*0008*/ 	.byte	0x04, 0x17
        /*000a*/ 	.short	(.L_89 - .L_88)
.L_88:
        /*000c*/ 	.word	0x00000000
        /*0010*/ 	.short	0x0001
        /*0012*/ 	.short	0x0008
        /*0014*/ 	.byte	0x00, 0xf5, 0x21, 0x00


	//----- nvinfo : EIATTR_KPARAM_INFO
	.align		4
.L_89:
        /*0018*/ 	.byte	0x04, 0x17
        /*001a*/ 	.short	(.L_91 - .L_90)
.L_90:
        /*001c*/ 	.word	0x00000000
        /*0020*/ 	.short	0x0000
        /*0022*/ 	.short	0x0000
        /*0024*/ 	.byte	0x00, 0xf5, 0x21, 0x00


	//----- nvinfo : EIATTR_SPARSE_MMA_MASK
	.align		4
.L_91:
        /*0028*/ 	.byte	0x03, 0x50
        /*002a*/ 	.short	0x0000


	//----- nvinfo : EIATTR_MAXREG_COUNT
	.align		4
        /*002c*/ 	.byte	0x03, 0x1b
        /*002e*/ 	.short	0x00ff


	//----- nvinfo : EIATTR_NUM_BARRIERS
	.align		4
        /*0030*/ 	.byte	0x02, 0x4c
        /*0032*/ 	.byte	0x01
	.zero		1


	//----- nvinfo : EIATTR_MERCURY_ISA_VERSION
	.align		4
        /*0034*/ 	.byte	0x03, 0x5f
        /*0036*/ 	.short	0x0101


	//----- nvinfo : EIATTR_VRC_CTA_INIT_COUNT
	.align		4
        /*0038*/ 	.byte	0x02, 0x4a
	.zero		1
	.zero		1


	//----- nvinfo : EIATTR_EXIT_INSTR_OFFSETS
	.align		4
        /*003c*/ 	.byte	0x04, 0x1c
        /*003e*/ 	.short	(.L_93 - .L_92)


	//   ....[0]....
.L_92:
        /*0040*/ 	.word	0x00000890


	//----- nvinfo : EIATTR_CBANK_PARAM_SIZE
	.align		4
.L_93:
        /*0044*/ 	.byte	0x03, 0x19
        /*0046*/ 	.short	0x0010


	//----- nvinfo : EIATTR_PARAM_CBANK
	.align		4
        /*0048*/ 	.byte	0x04, 0x0a
        /*004a*/ 	.short	(.L_95 - .L_94)
	.align		4
.L_94:
        /*004c*/ 	.word	index@(.nv.constant0._Z14sharedToGlobalPiPy)
        /*0050*/ 	.short	0x0380
        /*0052*/ 	.short	0x0010


	//----- nvinfo : EIATTR_SW_WAR
	.align		4
.L_95:
        /*0054*/ 	.byte	0x04, 0x36
        /*0056*/ 	.short	(.L_97 - .L_96)
.L_96:
        /*0058*/ 	.word	0x00000008
.L_97:


//--------------------- .nv.info._Z13globalToLocalPiPy --------------------------
	.section	.nv.info._Z13globalToLocalPiPy,"",@"SHT_CUDA_INFO"
	.sectionflags	@""
	.align	4


	//----- nvinfo : EIATTR_CUDA_API_VERSION
	.align		4
        /*0000*/ 	.byte	0x04, 0x37
        /*0002*/ 	.short	(.L_99 - .L_98)
.L_98:
        /*0004*/ 	.word	0x00000082


	//----- nvinfo : EIATTR_KPARAM_INFO
	.align		4
.L_99:
        /*0008*/ 	.byte	0x04, 0x17
        /*000a*/ 	.short	(.L_101 - .L_100)
.L_100:
        /*000c*/ 	.word	0x00000000
        /*0010*/ 	.short	0x0001
        /*0012*/ 	.short	0x0008
        /*0014*/ 	.byte	0x00, 0xf5, 0x21, 0x00


	//----- nvinfo : EIATTR_KPARAM_INFO
	.align		4
.L_101:
        /*0018*/ 	.byte	0x04, 0x17
        /*001a*/ 	.short	(.L_103 - .L_102)
.L_102:
        /*001c*/ 	.word	0x00000000
        /*0020*/ 	.short	0x0000
        /*0022*/ 	.short	0x0000
        /*0024*/ 	.byte	0x00, 0xf5, 0x21, 0x00


	//----- nvinfo : EIATTR_SPARSE_MMA_MASK
	.align		4
.L_103:
        /*0028*/ 	.byte	0x03, 0x50
        /*002a*/ 	.short	0x0000


	//----- nvinfo : EIATTR_MAXREG_COUNT
	.align		4
        /*002c*/ 	.byte	0x03, 0x1b
        /*002e*/ 	.short	0x00ff


	//----- nvinfo : EIATTR_MERCURY_ISA_VERSION
	.align		4
        /*0030*/ 	.byte	0x03, 0x5f
        /*0032*/ 	.short	0x0101


	//----- nvinfo : EIATTR_VRC_CTA_INIT_COUNT
	.align		4
        /*0034*/ 	.byte	0x02, 0x4a
	.zero		1
	.zero		1


	//----- nvinfo : EIATTR_EXIT_INSTR_OFFSETS
	.align		4
        /*0038*/ 	.byte	0x04, 0x1c
        /*003a*/ 	.short	(.L_105 - .L_104)


	//   ....[0]....
.L_104:
        /*003c*/ 	.word	0x00000090


	//----- nvinfo : EIATTR_CBANK_PARAM_SIZE
	.align		4
.L_105:
        /*0040*/ 	.byte	0x03, 0x19
        /*0042*/ 	.short	0x0010


	//----- nvinfo : EIATTR_PARAM_CBANK
	.align		4
        /*0044*/ 	.byte	0x04, 0x0a
        /*0046*/ 	.short	(.L_107 - .L_106)
	.align		4
.L_106:
        /*0048*/ 	.word	index@(.nv.constant0._Z13globalToLocalPiPy)
        /*004c*/ 	.short	0x0380
        /*004e*/ 	.short	0x0010


	//----- nvinfo : EIATTR_SW_WAR
	.align		4
.L_107:
        /*0050*/ 	.byte	0x04, 0x36
        /*0052*/ 	.short	(.L_109 - .L_108)
.L_108:
        /*0054*/ 	.word	0x00000008
.L_109:


//--------------------- .nv.info._Z13localToGlobalPiPy --------------------------
	.section	.nv.info._Z13localToGlobalPiPy,"",@"SHT_CUDA_INFO"
	.sectionflags	@""
	.align	4


	//----- nvinfo : EIATTR_CUDA_API_VERSION
	.align		4
        /*0000*/ 	.byte	0x04, 0x37
        /*0002*/ 	.short	(.L_111 - .L_110)
.L_110:
        /*0004*/ 	.word	0x00000082


	//----- nvinfo : EIATTR_KPARAM_INFO
	.align		4
.L_111:
        /*0008*/ 	.byte	0x04, 0x17
        /*000a*/ 	.short	(.L_113 - .L_112)
.L_112:
        /*000c*/ 	.word	0x00000000
        /*0010*/ 	.short	0x0001
        /*0012*/ 	.short	0x0008
        /*0014*/ 	.byte	0x00, 0xf5, 0x21, 0x00


	//----- nvinfo : EIATTR_KPARAM_INFO
	.align		4
.L_113:
        /*0018*/ 	.byte	0x04, 0x17
        /*001a*/ 	.short	(.L_115 - .L_114)
.L_114:
        /*001c*/ 	.word	0x00000000
        /*0020*/ 	.short	0x0000
        /*0022*/ 	.short	0x0000
        /*0024*/ 	.byte	0x00, 0xf5, 0x21, 0x00


	//----- nvinfo : EIATTR_SPARSE_MMA_MASK
	.align		4
.L_115:
        /*0028*/ 	.byte	0x03, 0x50
        /*002a*/ 	.short	0x0000


	//----- nvinfo : EIATTR_MAXREG_COUNT
	.align		4
        /*002c*/ 	.byte	0x03, 0x1b
        /*002e*/ 	.short	0x00ff


	//----- nvinfo : EIATTR_MERCURY_ISA_VERSION
	.align		4
        /*0030*/ 	.byte	0x03, 0x5f
        /*0032*/ 	.short	0x0101


	//----- nvinfo : EIATTR_VRC_CTA_INIT_COUNT
	.align		4
        /*0034*/ 	.byte	0x02, 0x4a
	.zero		1
	.zero		1


	//----- nvinfo : EIATTR_EXIT_INSTR_OFFSETS
	.align		4
        /*0038*/ 	.byte	0x04, 0x1c
        /*003a*/ 	.short	(.L_117 - .L_116)


	//   ....[0]....
.L_116:
        /*003c*/ 	.word	0x0000b8a0


	//----- nvinfo : EIATTR_CBANK_PARAM_SIZE
	.align		4
.L_117:
        /*0040*/ 	.byte	0x03, 0x19
        /*0042*/ 	.short	0x0010


	//----- nvinfo : EIATTR_PARAM_CBANK
	.align		4
        /*0044*/ 	.byte	0x04, 0x0a
        /*0046*/ 	.short	(.L_119 - .L_118)
	.align		4
.L_118:
        /*0048*/ 	.word	index@(.nv.constant0._Z13localToGlobalPiPy)
        /*004c*/ 	.short	0x0380
        /*004e*/ 	.short	0x0010


	//----- nvinfo : EIATTR_SW_WAR
	.align		4
.L_119:
        /*0050*/ 	.byte	0x04, 0x36
        /*0052*/ 	.short	(.L_121 - .L_120)
.L_120:
        /*0054*/ 	.word	0x00000008
.L_121:


//--------------------- .nv.info._Z14sharedToSharedPy --------------------------
	.section	.nv.info._Z14sharedToSharedPy,"",@"SHT_CUDA_INFO"
	.sectionflags	@""
	.align	4


	//----- nvinfo : EIATTR_CUDA_API_VERSION
	.align		4
        /*0000*/ 	.byte	0x04, 0x37
        /*0002*/ 	.short	(.L_123 - .L_122)
.L_122:
        /*0004*/ 	.word	0x00000082


	//----- nvinfo : EIATTR_KPARAM_INFO
	.align		4
.L_123:
        /*0008*/ 	.byte	0x04, 0x17
        /*000a*/ 	.short	(.L_125 - .L_124)
.L_124:
        /*000c*/ 	.word	0x00000000
        /*0010*/ 	.short	0x0000
        /*0012*/ 	.short	0x0000
        /*0014*/ 	.byte	0x00, 0xf5, 0x21, 0x00


	//----- nvinfo : EIATTR_SPARSE_MMA_MASK
	.align		4
.L_125:
        /*0018*/ 	.byte	0x03, 0x50
        /*001a*/ 	.short	0x0000


	//----- nvinfo : EIATTR_MAXREG_COUNT
	.align		4
        /*001c*/ 	.byte	0x03, 0x1b
        /*001e*/ 	.short	0x00ff


	//----- nvinfo : EIATTR_NUM_BARRIERS
	.align		4
        /*0020*/ 	.byte	0x02, 0x4c
        /*0022*/ 	.byte	0x01
	.zero		1


	//----- nvinfo : EIATTR_MERCURY_ISA_VERSION
	.align		4
        /*0024*/ 	.byte	0x03, 0x5f
        /*0026*/ 	.short	0x0101


	//----- nvinfo : EIATTR_VRC_CTA_INIT_COUNT
	.align		4
        /*0028*/ 	.byte	0x02, 0x4a
	.zero		1
	.zero		1


	//----- nvinfo : EIATTR_EXIT_INSTR_OFFSETS
	.align		4
        /*002c*/ 	.byte	0x04, 0x1c
        /*002e*/ 	.short	(.L_127 - .L_126)


	//   ....[0]....
.L_126:
        /*0030*/ 	.word	0x000009d0


	//----- nvinfo : EIATTR_CBANK_PARAM_SIZE
	.align		4
.L_127:
        /*0034*/ 	.byte	0x03, 0x19
        /*0036*/ 	.short	0x0008


	//----- nvinfo : EIATTR_PARAM_CBANK
	.align		4
        /*0038*/ 	.byte	0x04, 0x0a
        /*003a*/ 	.short	(.L_129 - .L_128)
	.align		4
.L_128:
        /*003c*/ 	.word	index@(.nv.constant0._Z14sharedToSharedPy)
        /*0040*/ 	.short	0x0380
        /*0042*/ 	.short	0x0008


	//----- nvinfo : EIATTR_SW_WAR
	.align		4
.L_129:
        /*0044*/ 	.byte	0x04, 0x36
        /*0046*/ 	.short	(.L_131 - .L_130)
.L_130:
        /*0048*/ 	.word	0x00000008
.L_131:


//--------------------- .nv.info._Z14globalToGlobalPiS_Py --------------------------
	.section	.nv.info._Z14globalToGlobalPiS_Py,"",@"SHT_CUDA_INFO"
	.sectionflags	@""
	.align	4


	//----- nvinfo : EIATTR_CUDA_API_VERSION
	.align		4
        /*0000*/ 	.byte	0x04, 0x37
        /*0002*/ 	.short	(.L_133 - .L_132)
.L_132:
        /*0004*/ 	.word	0x00000082


	//----- nvinfo : EIATTR_KPARAM_INFO
	.align		4
.L_133:
        /*0008*/ 	.byte	0x04, 0x17
        /*000a*/ 	.short	(.L_135 - .L_134)
.L_134:
        /*000c*/ 	.word	0x00000000
        /*0010*/ 	.short	0x0002
        /*0012*/ 	.short	0x0010
        /*0014*/ 	.byte	0x00, 0xf5, 0x21, 0x00


	//----- nvinfo : EIATTR_KPARAM_INFO
	.align		4
.L_135:
        /*0018*/ 	.byte	0x04, 0x17
        /*001a*/ 	.short	(.L_137 - .L_136)
.L_136:
        /*001c*/ 	.word	0x00000000
        /*0020*/ 	.short	0x0001
        /*0022*/ 	.short	0x0008
        /*0024*/ 	.byte	0x00, 0xf5, 0x21, 0x00


	//----- nvinfo : EIATTR_KPARAM_INFO
	.align		4
.L_137:
        /*0028*/ 	.byte	0x04, 0x17
        /*002a*/ 	.short	(.L_139 - .L_138)
.L_138:
        /*002c*/ 	.word	0x00000000
        /*0030*/ 	.short	0x0000
        /*0032*/ 	.short	0x0000
        /*0034*/ 	.byte	0x00, 0xf5, 0x21, 0x00


	//----- nvinfo : EIATTR_SPARSE_MMA_MASK
	.align		4
.L_139:
        /*0038*/ 	.byte	0x03, 0x50
        /*003a*/ 	.short	0x0000


	//----- nvinfo : EIATTR_MAXREG_COUNT
	.align		4
        /*003c*/ 	.byte	0x03, 0x1b
        /*003e*/ 	.short	0x00ff


	//----- nvinfo : EIATTR_MERCURY_ISA_VERSION
	.align		4
        /*0040*/ 	.byte	0x03, 0x5f
        /*0042*/ 	.short	0x0101


	//----- nvinfo : EIATTR_VRC_CTA_INIT_COUNT
	.align		4
        /*0044*/ 	.byte	0x02, 0x4a
	.zero		1
	.zero		1


	//----- nvinfo : EIATTR_EXIT_INSTR_OFFSETS
	.align		4
        /*0048*/ 	.byte	0x04, 0x1c
        /*004a*/ 	.short	(.L_141 - .L_140)


	//   ....[0]....
.L_140:
        /*004c*/ 	.word	0x000005e0


	//----- nvinfo : EIATTR_CBANK_PARAM_SIZE
	.align		4
.L_141:
        /*0050*/ 	.byte	0x03, 0x19
        /*0052*/ 	.short	0x0018


	//----- nvinfo : EIATTR_PARAM_CBANK
	.align		4
        /*0054*/ 	.byte	0x04, 0x0a
        /*0056*/ 	.short	(.L_143 - .L_142)
	.align		4
.L_142:
        /*0058*/ 	.word	index@(.nv.constant0._Z14globalToGlobalPiS_Py)
        /*005c*/ 	.short	0x0380
        /*005e*/ 	.short	0x0018


	//----- nvinfo : EIATTR_SW_WAR
	.align		4
.L_143:
        /*0060*/ 	.byte	0x04, 0x36
        /*0062*/ 	.short	(.L_145 - .L_144)
.L_144:
        /*0064*/ 	.word	0x00000008
.L_145:


//--------------------- .nv.info._Z12localToLocalPy --------------------------
	.section	.nv.info._Z12localToLocalPy,"",@"SHT_CUDA_INFO"
	.sectionflags	@""
	.align	4


	//----- nvinfo : EIATTR_CUDA_API_VERSION
	.align		4
        /*0000*/ 	.byte	0x04, 0x37
        /*0002*/ 	.short	(.L_147 - .L_146)
.L_146:
        /*0004*/ 	.word	0x00000082


	//----- nvinfo : EIATTR_KPARAM_INFO
	.align		4
.L_147:
        /*0008*/ 	.byte	0x04, 0x17
        /*000a*/ 	.short	(.L_149 - .L_148)
.L_148:
        /*000c*/ 	.word	0x00000000
        /*0010*/ 	.short	0x0000
        /*0012*/ 	.short	0x0000
        /*0014*/ 	.byte	0x00, 0xf5, 0x21, 0x00


	//----- nvinfo : EIATTR_SPARSE_MMA_MASK
	.align		4
.L_149:
        /*0018*/ 	.byte	0x03, 0x50
        /*001a*/ 	.short	0x0000


	//----- nvinfo : EIATTR_MAXREG_COUNT
	.align		4
        /*001c*/ 	.byte	0x03, 0x1b
        /*001e*/ 	.short	0x00ff


	//----- nvinfo : EIATTR_MERCURY_ISA_VERSION
	.align		4
        /*0020*/ 	.byte	0x03, 0x5f
        /*0022*/ 	.short	0x0101


	//----- nvinfo : EIATTR_VRC_CTA_INIT_COUNT
	.align		4
        /*0024*/ 	.byte	0x02, 0x4a
	.zero		1
	.zero		1


	//----- nvinfo : EIATTR_EXIT_INSTR_OFFSETS
	.align		4
        /*0028*/ 	.byte	0x04, 0x1c
        /*002a*/ 	.short	(.L_151 - .L_150)


	//   ....[0]....
.L_150:
        /*002c*/ 	.word	0x00000090


	//----- nvinfo : EIATTR_CBANK_PARAM_SIZE
	.align		4
.L_151:
        /*0030*/ 	.byte	0x03, 0x19
        /*0032*/ 	.short	0x0008


	//----- nvinfo : EIATTR_PARAM_CBANK
	.align		4
        /*0034*/ 	.byte	0x04, 0x0a
        /*0036*/ 	.short	(.L_153 - .L_152)
	.align		4
.L_152:
        /*0038*/ 	.word	index@(.nv.constant0._Z12localToLocalPy)
        /*003c*/ 	.short	0x0380
        /*003e*/ 	.short	0x0008


	//----- nvinfo : EIATTR_SW_WAR
	.align		4
.L_153:
        /*0040*/ 	.byte	0x04, 0x36
        /*0042*/ 	.short	(.L_155 - .L_154)
.L_154:
        /*0044*/ 	.word	0x00000008
.L_155:


//--------------------- .nv.callgraph             --------------------------
	.section	.nv.callgraph,"",@"SHT_CUDA_CALLGRAPH"
	.align	4
	.sectionentsize	8
	.align		4
        /*0000*/ 	.word	0x00000000
	.align		4
        /*0004*/ 	.word	0xffffffff
	.align		4
        /*0008*/ 	.word	0x00000000
	.align		4
        /*000c*/ 	.word	0xfffffffe
	.align		4
        /*0010*/ 	.word	0x00000000
	.align		4
        /*0014*/ 	.word	0xfffffffd
	.align		4
        /*0018*/ 	.word	0x00000000
	.align		4
        /*001c*/ 	.word	0xfffffffc


//--------------------- .text._Z13sharedToLocalPy --------------------------
	.section	.text._Z13sharedToLocalPy,"ax",@progbits
	.align	128
        .global         _Z13sharedToLocalPy
        .type           _Z13sharedToLocalPy,@function
        .size           _Z13sharedToLocalPy,(.L_x_21 - _Z13sharedToLocalPy)
        .other          _Z13sharedToLocalPy,@"STO_CUDA_ENTRY STV_DEFAULT"
_Z13sharedToLocalPy:
.text._Z13sharedToLocalPy:
[----:B------:R-:W-:Y:S08]  /*0000*/  LDC R1, c[0x0][0x37c] ;  /* 0x0000df00ff017b82 */ /* 0x000ff00000000800 */
[----:B------:R-:W0:Y:S01]  /*0010*/  S2UR UR5, SR_CgaCtaId ;  /* 0x00000000000579c3 */ /* 0x000e220000008800 */
[----:B------:R-:W-:Y:S01]  /*0020*/  IMAD.MOV.U32 R0, RZ, RZ, RZ ;  /* 0x000000ffff007224 */ /* 0x000fe200078e00ff */
[----:B------:R-:W-:-:S02]  /*0030*/  UMOV UR4, 0x400 ;  /* 0x0000040000047882 */ /* 0x000fc40000000000 */
[----:B0-----:R-:W-:-:S12]  /*0040*/  ULEA UR4, UR5, UR4, 0x18 ;  /* 0x0000000405047291 */ /* 0x001fd8000f8ec0ff */
.L_x_0:
[C---:B0-----:R-:W-:Y:S01]  /*0050*/  IMAD.SHL.U32 R3, R0.reuse, 0x2, RZ ;  /* 0x0000000200037824 */ /* 0x041fe200078e00ff */
[----:B------:R-:W-:-:S03]  /*0060*/  LEA R2, R0, UR4, 0x2 ;  /* 0x0000000400027c11 */ /* 0x000fc6000f8e10ff */
[C---:B------:R-:W-:Y:S01]  /*0070*/  VIADD R7, R3.reuse, 0x5 ;  /* 0x0000000503077836 */ /* 0x040fe20000000000 */
[C---:B------:R-:W-:Y:S01]  /*0080*/  IADD3 R5, PT, PT, R3.reuse, 0x3, RZ ;  /* 0x0000000303057810 */ /* 0x040fe20007ffe0ff */
[C---:B------:R-:W-:Y:S01]  /*0090*/  VIADD R9, R3.reuse, 0x7 ;  /* 0x0000000703097836 */ /* 0x040fe20000000000 */
[C---:B------:R-:W-:Y:S01]  /*00a0*/  IADD3 R11, PT, PT, R3.reuse, 0x9, RZ ;  /* 0x00000009030b7810 */ /* 0x040fe20007ffe0ff */
[C---:B------:R-:W-:Y:S01]  /*00b0*/  VIADD R13, R3.reuse, 0xb ;  /* 0x0000000b030d7836 */ /* 0x040fe20000000000 */
[----:B------:R0:W-:Y:S01]  /*00c0*/  STS [R2+0x8], R7 ;  /* 0x0000080702007388 */ /* 0x0001e20000000800 */
[C---:B------:R-:W-:Y:S01]  /*00d0*/  VIADD R15, R3.reuse, 0xd ;  /* 0x0000000d030f7836 */ /* 0x040fe20000000000 */
[C---:B------:R-:W-:Y:S01]  /*00e0*/  IADD3 R17, PT, PT, R3.reuse, 0xf, RZ ;  /* 0x0000000f03117810 */ /* 0x040fe20007ffe0ff */
[C---:B------:R-:W-:Y:S01]  /*00f0*/  VIADD R21, R3.reuse, 0x17 ;  /* 0x0000001703157836 */ /* 0x040fe20000000000 */
[----:B------:R1:W-:Y:S01]  /*0100*/  STS [R2+0x4], R5 ;  /* 0x0000040502007388 */ /* 0x0003e20000000800 */
[C---:B------:R-:W-:Y:S01]  /*0110*/  IADD3 R19, PT, PT, R3.reuse, 0x15, RZ ;  /* 0x0000001503137810 */ /* 0x040fe20007ffe0ff */
[----:B------:R-:W-:-:S02]  /*0120*/  VIADD R23, R3, 0x19 ;  /* 0x0000001903177836 */ /* 0x000fc40000000000 */
[----:B------:R2:W-:Y:S01]  /*0130*/  STS [R2+0xc], R9 ;  /* 0x00000c0902007388 */ /* 0x0005e20000000800 */
[----:B0-----:R-:W-:-:S03]  /*0140*/  VIADD R7, R3, 0x13 ;  /* 0x0000001303077836 */ /* 0x001fc60000000000 */
[----:B------:R0:W-:Y:S01]  /*0150*/  STS [R2+0x10], R11 ;  /* 0x0000100b02007388 */ /* 0x0001e20000000800 */
[----:B-1----:R-:W-:-:S03]  /*0160*/  VIADD R5, R3, 0x11 ;  /* 0x0000001103057836 */ /* 0x002fc60000000000 */
[----:B------:R1:W-:Y:S01]  /*0170*/  STS [R2+0x14], R13 ;  /* 0x0000140d02007388 */ /* 0x0003e20000000800 */
[----:B--2---:R-:W-:-:S03]  /*0180*/  IADD3 R9, PT, PT, R3, 0x1b, RZ ;  /* 0x0000001b03097810 */ /* 0x004fc60007ffe0ff */
[----:B------:R2:W-:Y:S01]  /*0190*/  STS [R2+0x18], R15 ;  /* 0x0000180f02007388 */ /* 0x0005e20000000800 */
[----:B0-----:R-:W-:-:S03]  /*01a0*/  VIADD R11, R3, 0x1d ;  /* 0x0000001d030b7836 */ /* 0x001fc60000000000 */
[----:B------:R0:W-:Y:S01]  /*01b0*/  STS [R2+0x1c], R17 ;  /* 0x00001c1102007388 */ /* 0x0001e20000000800 */
[----:B-1----:R-:W-:-:S03]  /*01c0*/  IADD3 R13, PT, PT, R3, 0x1f, RZ ;  /* 0x0000001f030d7810 */ /* 0x002fc60007ffe0ff */
[----:B------:R1:W-:Y:S01]  /*01d0*/  STS [R2+0x20], R5 ;  /* 0x0000200502007388 */ /* 0x0003e20000000800 */
[----:B--2---:R-:W-:-:S03]  /*01e0*/  VIADD R15, R3, 0x21 ;  /* 0x00000021030f7836 */ /* 0x004fc60000000000 */
[----:B------:R2:W-:Y:S01]  /*01f0*/  STS [R2+0x24], R7 ;  /* 0x0000240702007388 */ /* 0x0005e20000000800 */
[----:B0-----:R-:W-:-:S03]  /*0200*/  IADD3 R17, PT, PT, R3, 0x23, RZ ;  /* 0x0000002303117810 */ /* 0x001fc60007ffe0ff */
        /* <DEDUP_REMOVED lines=27> */
[C---:B--2---:R-:W-:Y:S01]  /*03c0*/  IADD3 R21, PT, PT, R3.reuse, 0x3f, RZ ;  /* 0x0000003f03157810 */ /* 0x044fe20007ffe0ff */
[----:B------:R-:W-:Y:S02]  /*03d0*/  VIADD R3, R3, 0x1 ;  /* 0x0000000103037836 */ /* 0x000fe40000000000 */
[----:B------:R0:W-:Y:S04]  /*03e0*/  STS [R2+0x60], R11 ;  /* 0x0000600b02007388 */ /* 0x0001e80000000800 */
[----:B------:R0:W-:Y:S01]  /*03f0*/  STS [R2+0x64], R13 ;  /* 0x0000640d02007388 */ /* 0x0001e20000000800 */
[----:B------:R-:W-:-:S03]  /*0400*/  IADD3 R0, PT, PT, R3, 0x1f, -R0 ;  /* 0x0000001f03007810 */ /* 0x000fc60007ffe800 */
[----:B------:R0:W-:Y:S01]  /*0410*/  STS [R2+0x68], R15 ;  /* 0x0000680f02007388 */ /* 0x0001e20000000800 */
[----:B------:R-:W-:-:S03]  /*0420*/  ISETP.NE.AND P0, PT, R0, 0x400, PT ;  /* 0x000004000000780c */ /* 0x000fc60003f05270 */
[----:B------:R0:W-:Y:S04]  /*0430*/  STS [R2+0x6c], R17 ;  /* 0x00006c1102007388 */ /* 0x0001e80000000800 */
[----:B------:R0:W-:Y:S04]  /*0440*/  STS [R2+0x70], R5 ;  /* 0x0000700502007388 */ /* 0x0001e80000000800 */
[----:B------:R0:W-:Y:S04]  /*0450*/  STS [R2+0x74], R7 ;  /* 0x0000740702007388 */ /* 0x0001e80000000800 */
[----:B------:R0:W-:Y:S04]  /*0460*/  STS [R2+0x78], R19 ;  /* 0x0000781302007388 */ /* 0x0001e80000000800 */
[----:B------:R0:W-:Y:S04]  /*0470*/  STS [R2+0x7c], R21 ;  /* 0x00007c1502007388 */ /* 0x0001e80000000800 */
[----:B------:R0:W-:Y:S01]  /*0480*/  STS [R2], R3 ;  /* 0x0000000302007388 */ /* 0x0001e20000000800 */
[----:B------:R-:W-:Y:S05]  /*0490*/  @P0 BRA `(.L_x_0) ;  /* 0xfffffff800ec0947 */ /* 0x000fea000383ffff */
[----:B------:R-:W-:Y:S01]  /*04a0*/  HFMA2 R0, -RZ, RZ, 0, 0 ;  /* 0x00000000ff007431 */ /* 0x000fe200000001ff */
[----:B------:R-:W1:Y:S01]  /*04b0*/  LDCU.64 UR6, c[0x0][0x358] ;  /* 0x00006b00ff0677ac */ /* 0x000e620008000a00 */
[----:B------:R-:W-:-:S05]  /*04c0*/  NOP ;  /* 0x0000000000007918 */ /* 0x000fca0000000000 */
.L_x_1:
[C---:B0-2---:R-:W-:Y:S01]  /*04d0*/  IMAD R23, R0.reuse, 0x3, RZ ;  /* 0x0000000300177824 */ /* 0x045fe200078e02ff */
[C---:B------:R-:W-:Y:S01]  /*04e0*/  LEA R2, R0.reuse, UR4, 0x2 ;  /* 0x0000000400027c11 */ /* 0x040fe2000f8e10ff */
[----:B------:R-:W-:Y:S02]  /*04f0*/  VIADD R0, R0, 0x20 ;  /* 0x0000002000007836 */ /* 0x000fe40000000000 */
[C---:B------:R-:W-:Y:S01]  /*0500*/  VIADD R12, R23.reuse, 0xffffffff ;  /* 0xffffffff170c7836 */ /* 0x040fe20000000000 */
[C---:B------:R-:W-:Y:S01]  /*0510*/  IADD3 R13, PT, PT, R23.reuse, 0x2, RZ ;  /* 0x00000002170d7810 */ /* 0x040fe20007ffe0ff */
[C---:B------:R-:W-:Y:S01]  /*0520*/  VIADD R14, R23.reuse, 0x5 ;  /* 0x00000005170e7836 */ /* 0x040fe20000000000 */
[C---:B------:R-:W-:Y:S01]  /*0530*/  IADD3 R15, PT, PT, R23.reuse, 0x8, RZ ;  /* 0x00000008170f7810 */ /* 0x040fe20007ffe0ff */
[C---:B------:R-:W-:Y:S01]  /*0540*/  VIADD R16, R23.reuse, 0xb ;  /* 0x0000000b17107836 */ /* 0x040fe20000000000 */
[C---:B------:R-:W-:Y:S01]  /*0550*/  IADD3 R17, PT, PT, R23.reuse, 0xe, RZ ;  /* 0x0000000e17117810 */ /* 0x040fe20007ffe0ff */
[C---:B------:R-:W-:Y:S01]  /*0560*/  VIADD R18, R23.reuse, 0x11 ;  /* 0x0000001117127836 */ /* 0x040fe20000000000 */
[C---:B------:R-:W-:Y:S01]  /*0570*/  IADD3 R19, PT, PT, R23.reuse, 0x14, RZ ;  /* 0x0000001417137810 */ /* 0x040fe20007ffe0ff */
[----:B------:R0:W-:Y:S01]  /*0580*/  STS.128 [R2], R12 ;  /* 0x0000000c02007388 */ /* 0x0001e20000000c00 */
[C---:B------:R-:W-:Y:S01]  /*0590*/  VIADD R24, R23.reuse, 0x17 ;  /* 0x0000001717187836 */ /* 0x040fe20000000000 */
[C---:B------:R-:W-:Y:S01]  /*05a0*/  IADD3 R25, PT, PT, R23.reuse, 0x1a, RZ ;  /* 0x0000001a17197810 */ /* 0x040fe20007ffe0ff */
[C---:B------:R-:W-:Y:S01]  /*05b0*/  VIADD R26, R23.reuse, 0x1d ;  /* 0x0000001d171a7836 */ /* 0x040fe20000000000 */
[----:B------:R2:W-:Y:S01]  /*05c0*/  STS.128 [R2+0x10], R16 ;  /* 0x0000101002007388 */ /* 0x0005e20000000c00 */
[C---:B------:R-:W-:Y:S01]  /*05d0*/  IADD3 R27, PT, PT, R23.reuse, 0x20, RZ ;  /* 0x00000020171b7810 */ /* 0x040fe20007ffe0ff */
        /* <DEDUP_REMOVED lines=10> */
[C---:B0-----:R-:W-:Y:S01]  /*0680*/  VIADD R12, R23.reuse, 0x3b ;  /* 0x0000003b170c7836 */ /* 0x041fe20000000000 */
[C---:B------:R-:W-:Y:S01]  /*0690*/  IADD3 R13, PT, PT, R23.reuse, 0x3e, RZ ;  /* 0x0000003e170d7810 */ /* 0x040fe20007ffe0ff */
[C---:B------:R-:W-:Y:S01]  /*06a0*/  VIADD R14, R23.reuse, 0x41 ;  /* 0x00000041170e7836 */ /* 0x040fe20000000000 */
[C---:B------:R-:W-:Y:S01]  /*06b0*/  IADD3 R15, PT, PT, R23.reuse, 0x44, RZ ;  /* 0x00000044170f7810 */ /* 0x040fe20007ffe0ff */
[C---:B--2---:R-:W-:Y:S01]  /*06c0*/  VIADD R16, R23.reuse, 0x47 ;  /* 0x0000004717107836 */ /* 0x044fe20000000000 */
[C---:B------:R-:W-:Y:S01]  /*06d0*/  IADD3 R17, PT, PT, R23.reuse, 0x4a, RZ ;  /* 0x0000004a17117810 */ /* 0x040fe20007ffe0ff */
[C---:B------:R-:W-:Y:S01]  /*06e0*/  VIADD R18, R23.reuse, 0x4d ;  /* 0x0000004d17127836 */ /* 0x040fe20000000000 */
[C---:B------:R-:W-:Y:S01]  /*06f0*/  IADD3 R19, PT, PT, R23.reuse, 0x50, RZ ;  /* 0x0000005017137810 */ /* 0x040fe20007ffe0ff */
[C---:B------:R-:W-:Y:S01]  /*0700*/  VIADD R22, R23.reuse, 0x59 ;  /* 0x0000005917167836 */ /* 0x040fe20000000000 */
[----:B------:R-:W-:Y:S01]  /*0710*/  IADD3 R23, PT, PT, R23, 0x5c, RZ ;  /* 0x0000005c17177810 */ /* 0x000fe20007ffe0ff */
[----:B------:R2:W-:Y:S01]  /*0720*/  STS.128 [R2+0x20], R24 ;  /* 0x0000201802007388 */ /* 0x0005e20000000c00 */
[----:B------:R-:W-:-:S03]  /*0730*/  ISETP.NE.AND P0, PT, R0, 0x400, PT ;  /* 0x000004000000780c */ /* 0x000fc60003f05270 */
[----:B------:R2:W-:Y:S04]  /*0740*/  STS.128 [R2+0x30], R4 ;  /* 0x0000300402007388 */ /* 0x0005e80000000c00 */
[----:B------:R2:W-:Y:S04]  /*0750*/  STS.128 [R2+0x40], R8 ;  /* 0x0000400802007388 */ /* 0x0005e80000000c00 */
[----:B------:R2:W-:Y:S04]  /*0760*/  STS.128 [R2+0x50], R12 ;  /* 0x0000500c02007388 */ /* 0x0005e80000000c00 */
[----:B------:R2:W-:Y:S04]  /*0770*/  STS.128 [R2+0x60], R16 ;  /* 0x0000601002007388 */ /* 0x0005e80000000c00 */
[----:B------:R2:W-:Y:S01]  /*0780*/  STS.128 [R2+0x70], R20 ;  /* 0x0000701402007388 */ /* 0x0005e20000000c00 */
[----:B------:R-:W-:Y:S05]  /*0790*/  @P0 BRA `(.L_x_1) ;  /* 0xfffffffc004c0947 */ /* 0x000fea000383ffff */
[----:B------:R-:W-:Y:S01]  /*07a0*/  BAR.SYNC.DEFER_BLOCKING 0x0 ;  /* 0x0000000000007b1d */ /* 0x000fe20000010000 */
[----:B--2---:R-:W-:Y:S02]  /*07b0*/  CS2R R4, SR_CLOCKLO ;  /* 0x0000000000047805 */ /* 0x004fe40000015000 */
[----:B------:R-:W-:-:S05]  /*07c0*/  CS2R R6, SR_CLOCKLO ;  /* 0x0000000000067805 */ /* 0x000fca0000015000 */
[----:B------:R-:W1:Y:S01]  /*07d0*/  LDC.64 R2, c[0x0][0x380] ;  /* 0x0000e000ff027b82 */ /* 0x000e620000000a00 */
[----:B------:R-:W-:-:S04]  /*07e0*/  IADD3 R4, P0, PT, -R4, R6, RZ ;  /* 0x0000000604047210 */ /* 0x000fc80007f1e1ff */
[----:B------:R-:W-:-:S05]  /*07f0*/  IADD3.X R5, PT, PT, ~R5, R7, RZ, P0, !PT ;  /* 0x0000000705057210 */ /* 0x000fca00007fe5ff */
[----:B-1----:R-:W-:Y:S01]  /*0800*/  STG.E.64 desc[UR6][R2.64], R4 ;  /* 0x0000000402007986 */ /* 0x002fe2000c101b06 */
[----:B------:R-:W-:Y:S05]  /*0810*/  EXIT ;  /* 0x000000000000794d */ /* 0x000fea0003800000 */
.L_x_2:
[----:B------:R-:W-:-:S00]  /*0820*/  BRA `(.L_x_2) ;  /* 0xfffffffc00fc7947 */ /* 0x000fc0000383ffff */
[----:B------:R-:W-:-:S00]  /*0830*/  NOP ;  /* 0x0000000000007918 */ /* 0x000fc00000000000 */
        /* <DEDUP_REMOVED lines=12> */
.L_x_21:


//--------------------- .text._Z13localToSharedPy --------------------------
	.section	.text._Z13localToSharedPy,"ax",@progbits
	.align	128
        .global         _Z13localToSharedPy
        .type           _Z13localToSharedPy,@function
        .size           _Z13localToSharedPy,(.L_x_22 - _Z13localToSharedPy)
        .other          _Z13localToSharedPy,@"STO_CUDA_ENTRY STV_DEFAULT"
_Z13localToSharedPy:
.text._Z13localToSharedPy:
[----:B------:R-:W0:Y:S08]  /*0000*/  LDC R1, c[0x0][0x37c] ;  /* 0x0000df00ff017b82 */ /* 0x000e300000000800 */
[----:B------:R-:W1:Y:S01]  /*0010*/  S2UR UR5, SR_CgaCtaId ;  /* 0x00000000000579c3 */ /* 0x000e620000008800 */
[----:B0-----:R-:W-:Y:S01]  /*0020*/  VIADD R1, R1, 0xfffff000 ;  /* 0xfffff00001017836 */ /* 0x001fe20000000000 */
[----:B------:R-:W-:Y:S01]  /*0030*/  UMOV UR4, 0x400 ;  /* 0x0000040000047882 */ /* 0x000fe20000000000 */
[----:B------:R-:W-:Y:S01]  /*0040*/  IMAD.MOV.U32 R0, RZ, RZ, RZ ;  /* 0x000000ffff007224 */ /* 0x000fe200078e00ff */
[----:B-1----:R-:W-:-:S12]  /*0050*/  ULEA UR4, UR5, UR4, 0x18 ;  /* 0x0000000405047291 */ /* 0x002fd8000f8ec0ff */
.L_x_3:
[C---:B------:R-:W-:Y:S02]  /*0060*/  SHF.L.U32 R3, R0.reuse, 0x1, RZ ;  /* 0x0000000100037819 */ /* 0x040fe400000006ff */
[----:B------:R-:W-:Y:S02]  /*0070*/  LEA R2, R0, UR4, 0x2 ;  /* 0x0000000400027c11 */ /* 0x000fe4000f8e10ff */
[C---:B------:R-:W-:Y:S01]  /*0080*/  IADD3 R6, PT, PT, R3.reuse, 0x7, RZ ;  /* 0x0000000703067810 */ /* 0x040fe20007ffe0ff */
[C---:B------:R-:W-:Y:S01]  /*0090*/  VIADD R4, R3.reuse, 0x3 ;  /* 0x0000000303047836 */ /* 0x040fe20000000000 */
[C---:B------:R-:W-:Y:S01]  /*00a0*/  IADD3 R7, PT, PT, R3.reuse, 0xd, RZ ;  /* 0x0000000d03077810 */ /* 0x040fe20007ffe0ff */
[C---:B------:R-:W-:Y:S02]  /*00b0*/  VIADD R5, R3.reuse, 0x5 ;  /* 0x0000000503057836 */ /* 0x040fe40000000000 */
[----:B------:R0:W-:Y:S01]  /*00c0*/  STS [R2+0xc], R6 ;  /* 0x00000c0602007388 */ /* 0x0001e20000000800 */
[----:B------:R-:W-:-:S03]  /*00d0*/  VIADD R8, R3, 0xf ;  /* 0x0000000f03087836 */ /* 0x000fc60000000000 */
[----:B------:R1:W-:Y:S04]  /*00e0*/  STS [R2+0x4], R4 ;  /* 0x0000040402007388 */ /* 0x0003e80000000800 */
[----:B------:R2:W-:Y:S01]  /*00f0*/  STS [R2+0x8], R5 ;  /* 0x0000080502007388 */ /* 0x0005e20000000800 */
[----:B0-----:R-:W-:-:S03]  /*0100*/  VIADD R6, R3, 0x15 ;  /* 0x0000001503067836 */ /* 0x001fc60000000000 */
[----:B------:R0:W-:Y:S01]  /*0110*/  STS [R2+0x18], R7 ;  /* 0x0000180702007388 */ /* 0x0001e20000000800 */
[----:B-1----:R-:W-:-:S03]  /*0120*/  VIADD R4, R3, 0x9 ;  /* 0x0000000903047836 */ /* 0x002fc60000000000 */
[----:B------:R1:W-:Y:S01]  /*0130*/  STS [R2+0x1c], R8 ;  /* 0x00001c0802007388 */ /* 0x0003e20000000800 */
[----:B--2---:R-:W-:-:S03]  /*0140*/  VIADD R5, R3, 0xb ;  /* 0x0000000b03057836 */ /* 0x004fc60000000000 */
        /* <DEDUP_REMOVED lines=9> */
[----:B-1----:R-:W-:-:S03]  /*01e0*/  IADD3 R6, PT, PT, R3, 0x1f, RZ ;  /* 0x0000001f03067810 */ /* 0x002fc60007ffe0ff */
[----:B------:R1:W-:Y:S01]  /*01f0*/  STS [R2+0x24], R5 ;  /* 0x0000240502007388 */ /* 0x0003e20000000800 */
[----:B--2---:R-:W-:-:S03]  /*0200*/  VIADD R7, R3, 0x21 ;  /* 0x0000002103077836 */ /* 0x004fc60000000000 */
        /* <DEDUP_REMOVED lines=9> */
[----:B-1----:R-:W-:-:S03]  /*02a0*/  VIADD R4, R3, 0x25 ;  /* 0x0000002503047836 */ /* 0x002fc60000000000 */
[----:B------:R1:W-:Y:S01]  /*02b0*/  STS [R2+0x44], R8 ;  /* 0x0000440802007388 */ /* 0x0003e20000000800 */
[----:B--2---:R-:W-:-:S03]  /*02c0*/  IADD3 R5, PT, PT, R3, 0x27, RZ ;  /* 0x0000002703057810 */ /* 0x004fc60007ffe0ff */
        /* <DEDUP_REMOVED lines=21> */
[C---:B-1----:R-:W-:Y:S01]  /*0420*/  IADD3 R7, PT, PT, R3.reuse, 0x3f, RZ ;  /* 0x0000003f03077810 */ /* 0x042fe20007ffe0ff */
[----:B------:R-:W-:Y:S02]  /*0430*/  VIADD R3, R3, 0x1 ;  /* 0x0000000103037836 */ /* 0x000fe40000000000 */
[----:B------:R2:W-:Y:S04]  /*0440*/  STS [R2+0x74], R5 ;  /* 0x0000740502007388 */ /* 0x0005e80000000800 */
[----:B------:R2:W-:Y:S01]  /*0450*/  STS [R2+0x78], R6 ;  /* 0x0000780602007388 */ /* 0x0005e20000000800 */
[----:B------:R-:W-:-:S03]  /*0460*/  IADD3 R0, PT, PT, R3, 0x1f, -R0 ;  /* 0x0000001f03007810 */ /* 0x000fc60007ffe800 */
[----:B------:R2:W-:Y:S01]  /*0470*/  STS [R2+0x7c], R7 ;  /* 0x00007c0702007388 */ /* 0x0005e20000000800 */
[----:B------:R-:W-:-:S03]  /*0480*/  ISETP.NE.AND P0, PT, R0, 0x400, PT ;  /* 0x000004000000780c */ /* 0x000fc60003f05270 */
[----:B------:R2:W-:Y:S10]  /*0490*/  STS [R2], R3 ;  /* 0x0000000302007388 */ /* 0x0005f40000000800 */
[----:B--2---:R-:W-:Y:S05]  /*04a0*/  @P0 BRA `(.L_x_3) ;  /* 0xfffffff800ec0947 */ /* 0x004fea000383ffff */
[----:B------:R-:W-:-:S07]  /*04b0*/  HFMA2 R0, -RZ, RZ, 0, 0 ;  /* 0x00000000ff007431 */ /* 0x000fce00000001ff */
.L_x_4:
[C---:B---3--:R-:W-:Y:S01]  /*04c0*/  IMAD R23, R0.reuse, 0x3, RZ ;  /* 0x0000000300177824 */ /* 0x048fe200078e02ff */
        /* <DEDUP_REMOVED lines=22> */
[----:B------:R2:W-:Y:S01]  /*0630*/  STS.128 [R2+0x20], R12 ;  /* 0x0000200c02007388 */ /* 0x0005e20000000c00 */
[----:B------:R-:W-:Y:S01]  /*0640*/  VIADD R22, R23, 0x59 ;  /* 0x0000005917167836 */ /* 0x000fe20000000000 */
[----:B------:R-:W-:-:S02]  /*0650*/  ISETP.NE.AND P0, PT, R0, 0x400, PT ;  /* 0x000004000000780c */ /* 0x000fc40003f05270 */
[----:B------:R3:W-:Y:S01]  /*0660*/  STS.128 [R2+0x60], R16 ;  /* 0x0000601002007388 */ /* 0x0007e20000000c00 */
[C---:B0-----:R-:W-:Y:S01]  /*0670*/  VIADD R4, R23.reuse, 0x23 ;  /* 0x0000002317047836 */ /* 0x041fe20000000000 */
[C---:B------:R-:W-:Y:S01]  /*0680*/  IADD3 R5, PT, PT, R23.reuse, 0x26, RZ ;  /* 0x0000002617057810 */ /* 0x040fe20007ffe0ff */
[C---:B------:R-:W-:Y:S01]  /*0690*/  VIADD R6, R23.reuse, 0x29 ;  /* 0x0000002917067836 */ /* 0x040fe20000000000 */
[C---:B------:R-:W-:Y:S01]  /*06a0*/  IADD3 R7, PT, PT, R23.reuse, 0x2c, RZ ;  /* 0x0000002c17077810 */ /* 0x040fe20007ffe0ff */
[C---:B-1----:R-:W-:Y:S01]  /*06b0*/  VIADD R8, R23.reuse, 0x2f ;  /* 0x0000002f17087836 */ /* 0x042fe20000000000 */
[C---:B------:R-:W-:Y:S01]  /*06c0*/  IADD3 R9, PT, PT, R23.reuse, 0x32, RZ ;  /* 0x0000003217097810 */ /* 0x040fe20007ffe0ff */
[C---:B------:R-:W-:Y:S01]  /*06d0*/  VIADD R10, R23.reuse, 0x35 ;  /* 0x00000035170a7836 */ /* 0x040fe20000000000 */
[C---:B------:R-:W-:Y:S01]  /*06e0*/  IADD3 R11, PT, PT, R23.reuse, 0x38, RZ ;  /* 0x00000038170b7810 */ /* 0x040fe20007ffe0ff */
[C---:B--2---:R-:W-:Y:S01]  /*06f0*/  VIADD R12, R23.reuse, 0x3b ;  /* 0x0000003b170c7836 */ /* 0x044fe20000000000 */
[C---:B------:R-:W-:Y:S01]  /*0700*/  IADD3 R13, PT, PT, R23.reuse, 0x3e, RZ ;  /* 0x0000003e170d7810 */ /* 0x040fe20007ffe0ff */
[C---:B------:R-:W-:Y:S01]  /*0710*/  VIADD R14, R23.reuse, 0x41 ;  /* 0x00000041170e7836 */ /* 0x040fe20000000000 */
[C---:B------:R-:W-:Y:S01]  /*0720*/  IADD3 R15, PT, PT, R23.reuse, 0x44, RZ ;  /* 0x00000044170f7810 */ /* 0x040fe20007ffe0ff */
[----:B------:R3:W-:Y:S01]  /*0730*/  STS.128 [R2+0x30], R4 ;  /* 0x0000300402007388 */ /* 0x0007e20000000c00 */
[----:B------:R-:W-:-:S03]  /*0740*/  IADD3 R23, PT, PT, R23, 0x5c, RZ ;  /* 0x0000005c17177810 */ /* 0x000fc60007ffe0ff */
[----:B------:R3:W-:Y:S04]  /*0750*/  STS.128 [R2+0x40], R8 ;  /* 0x0000400802007388 */ /* 0x0007e80000000c00 */
[----:B------:R3:W-:Y:S04]  /*0760*/  STS.128 [R2+0x50], R12 ;  /* 0x0000500c02007388 */ /* 0x0007e80000000c00 */
[----:B------:R3:W-:Y:S01]  /*0770*/  STS.128 [R2+0x70], R20 ;  /* 0x0000701402007388 */ /* 0x0007e20000000c00 */
[----:B------:R-:W-:Y:S05]  /*0780*/  @P0 BRA `(.L_x_4) ;  /* 0xfffffffc004c0947 */ /* 0x000fea000383ffff */
[----:B------:R-:W-:Y:S01]  /*0790*/  BAR.SYNC.DEFER_BLOCKING 0x0 ;  /* 0x0000000000007b1d */ /* 0x000fe20000010000 */
[----:B---3--:R-:W-:Y:S02]  /*07a0*/  CS2R R2, SR_CLOCKLO ;  /* 0x0000000000027805 */ /* 0x008fe40000015000 */
[----:B------:R-:W-:Y:S01]  /*07b0*/  IADD3 R0, PT, PT, R1, 0x40, RZ ;  /* 0x0000004001007810 */ /* 0x000fe20007ffe0ff */
[----:B------:R-:W-:Y:S02]  /*07c0*/  IMAD.MOV.U32 R24, RZ, RZ, 0x40 ;  /* 0x00000040ff187424 */ /* 0x000fe400078e00ff */
[----:B------:R-:W0:Y:S01]  /*07d0*/  LDCU.64 UR6, c[0x0][0x358] ;  /* 0x00006b00ff0677ac */ /* 0x000e220008000a00 */
[----:B------:R-:W-:-:S04]  /*07e0*/  NOP ;  /* 0x0000000000007918 */ /* 0x000fc80000000000 */
.L_x_5:
[----:B------:R-:W2:Y:S04]  /*07f0*/  LDL.128 R4, [R0+-0x40] ;  /* 0xffffc00000047983 */ /* 0x000ea80000100c00 */
[----:B------:R-:W3:Y:S04]  /*0800*/  LDL.128 R8, [R0+-0x30] ;  /* 0xffffd00000087983 */ /* 0x000ee80000100c00 */
[----:B------:R-:W4:Y:S04]  /*0810*/  LDL.128 R12, [R0+-0x20] ;  /* 0xffffe000000c7983 */ /* 0x000f280000100c00 */
[----:B------:R-:W5:Y:S04]  /*0820*/  LDL.128 R16, [R0+0x20] ;  /* 0x0000200000107983 */ /* 0x000f680000100c00 */
[----:B------:R-:W5:Y:S04]  /*0830*/  LDL.128 R20, [R0+0x30] ;  /* 0x0000300000147983 */ /* 0x000f680000100c00 */
[----:B--2---:R1:W-:Y:S04]  /*0840*/  STS.128 [R24+UR4+-0x40], R4 ;  /* 0xffffc00418007988 */ /* 0x0043e80008000c04 */
[----:B---3--:R2:W-:Y:S04]  /*0850*/  STS.128 [R24+UR4+-0x30], R8 ;  /* 0xffffd00818007988 */ /* 0x0085e80008000c04 */
[----:B----4-:R3:W-:Y:S04]  /*0860*/  STS.128 [R24+UR4+-0x20], R12 ;  /* 0xffffe00c18007988 */ /* 0x0107e80008000c04 */
[----:B-1----:R-:W4:Y:S04]  /*0870*/  LDL.128 R4, [R0+-0x10] ;  /* 0xfffff00000047983 */ /* 0x002f280000100c00 */
[----:B--2---:R-:W2:Y:S04]  /*0880*/  LDL.128 R8, [R0] ;  /* 0x0000000000087983 */ /* 0x004ea80000100c00 */
[----:B---3--:R1:W3:Y:S04]  /*0890*/  LDL.128 R12, [R0+0x10] ;  /* 0x00001000000c7983 */ /* 0x0082e80000100c00 */
[----:B-----5:R-:W-:Y:S04]  /*08a0*/  STS.128 [R24+UR4+0x20], R16 ;  /* 0x0000201018007988 */ /* 0x020fe80008000c04 */
[----:B------:R-:W-:Y:S01]  /*08b0*/  STS.128 [R24+UR4+0x30], R20 ;  /* 0x0000301418007988 */ /* 0x000fe20008000c04 */
[----:B-1----:R-:W-:-:S03]  /*08c0*/  VIADD R0, R0, 0x80 ;  /* 0x0000008000007836 */ /* 0x002fc60000000000 */
[----:B----4-:R-:W-:Y:S04]  /*08d0*/  STS.128 [R24+UR4+-0x10], R4 ;  /* 0xfffff00418007988 */ /* 0x010fe80008000c04 */
[----:B--2---:R-:W-:Y:S04]  /*08e0*/  STS.128 [R24+UR4], R8 ;  /* 0x0000000818007988 */ /* 0x004fe80008000c04 */
[----:B---3--:R1:W-:Y:S02]  /*08f0*/  STS.128 [R24+UR4+0x10], R12 ;  /* 0x0000100c18007988 */ /* 0x0083e40008000c04 */
[----:B-1----:R-:W-:-:S04]  /*0900*/  IADD3 R24, PT, PT, R24, 0x80, RZ ;  /* 0x0000008018187810 */ /* 0x002fc80007ffe0ff */
[----:B------:R-:W-:-:S13]  /*0910*/  ISETP.NE.AND P0, PT, R24, 0x1040, PT ;  /* 0x000010401800780c */ /* 0x000fda0003f05270 */
[----:B------:R-:W-:Y:S05]  /*0920*/  @P0 BRA `(.L_x_5) ;  /* 0xfffffffc00b00947 */ /* 0x000fea000383ffff */
[----:B------:R-:W-:Y:S01]  /*0930*/  CS2R R6, SR_CLOCKLO ;  /* 0x0000000000067805 */ /* 0x000fe20000015000 */
[----:B------:R-:W1:Y:S01]  /*0940*/  LDS R0, [UR4+0x4] ;  /* 0x00000404ff007984 */ /* 0x000e620008000800 */
[----:B------:R-:W0:Y:S04]  /*0950*/  LDC.64 R4, c[0x0][0x380] ;  /* 0x0000e000ff047b82 */ /* 0x000e280000000a00 */
[----:B------:R-:W-:-:S04]  /*0960*/  IADD3 R2, P0, PT, -R2, R6, RZ ;  /* 0x0000000602027210 */ /* 0x000fc80007f1e1ff */
[----:B------:R-:W-:-:S05]  /*0970*/  IADD3.X R3, PT, PT, ~R3, R7, RZ, P0, !PT ;  /* 0x0000000703037210 */ /* 0x000fca00007fe5ff */
[----:B0-----:R-:W-:Y:S04]  /*0980*/  STG.E.64 desc[UR6][R4.64], R2 ;  /* 0x0000000204007986 */ /* 0x001fe8000c101b06 */
[----:B-1----:R-:W-:Y:S01]  /*0990*/  STS [UR4], R0 ;  /* 0x00000000ff007988 */ /* 0x002fe20008000804 */
[----:B------:R-:W-:Y:S05]  /*09a0*/  EXIT ;  /* 0x000000000000794d */ /* 0x000fea0003800000 */
.L_x_6:
        /* <DEDUP_REMOVED lines=13> */
.L_x_22:


//--------------------- .text._Z14globalToSharedPiPy --------------------------
	.section	.text._Z14globalToSharedPiPy,"ax",@progbits
	.align	128
        .global         _Z14globalToSharedPiPy
        .type           _Z14globalToSharedPiPy,@function
        .size           _Z14globalToSharedPiPy,(.L_x_23 - _Z14globalToSharedPiPy)
        .other          _Z14globalToSharedPiPy,@"STO_CUDA_ENTRY STV_DEFAULT"
_Z14globalToSharedPiPy:
.text._Z14globalToSharedPiPy:
[----:B------:R-:W-:Y:S08]  /*0000*/  LDC R1, c[0x0][0x37c] ;  /* 0x0000df00ff017b82 */ /* 0x000ff00000000800 */
[----:B------:R-:W0:Y:S01]  /*0010*/  S2UR UR5, SR_CgaCtaId ;  /* 0x00000000000579c3 */ /* 0x000e220000008800 */
[----:B------:R-:W-:Y:S01]  /*0020*/  IMAD.MOV.U32 R0, RZ, RZ, RZ ;  /* 0x000000ffff007224 */ /* 0x000fe200078e00ff */
[----:B------:R-:W-:-:S02]  /*0030*/  UMOV UR4, 0x400 ;  /* 0x0000040000047882 */ /* 0x000fc40000000000 */
[----:B0-----:R-:W-:-:S12]  /*0040*/  ULEA UR4, UR5, UR4, 0x18 ;  /* 0x0000000405047291 */ /* 0x001fd8000f8ec0ff */
.L_x_7:
        /* <DEDUP_REMOVED lines=55> */
[C---:B--2---:R-:W-:Y:S01]  /*03c0*/  VIADD R21, R3.reuse, 0x3f ;  /* 0x0000003f03157836 */ /* 0x044fe20000000000 */
[----:B------:R-:W-:Y:S02]  /*03d0*/  IADD3 R3, PT, PT, R3, 0x1, RZ ;  /* 0x0000000103037810 */ /* 0x000fe40007ffe0ff */
[----:B------:R0:W-:Y:S02]  /*03e0*/  STS [R2+0x60], R11 ;  /* 0x0000600b02007388 */ /* 0x0001e40000000800 */
[----:B------:R-:W-:Y:S02]  /*03f0*/  IADD3 R0, PT, PT, R3, 0x1f, -R0 ;  /* 0x0000001f03007810 */ /* 0x000fe40007ffe800 */
[----:B------:R0:W-:Y:S02]  /*0400*/  STS [R2+0x64], R13 ;  /* 0x0000640d02007388 */ /* 0x0001e40000000800 */
[----:B------:R-:W-:-:S02]  /*0410*/  ISETP.NE.AND P0, PT, R0, 0x400, PT ;  /* 0x000004000000780c */ /* 0x000fc40003f05270 */
[----:B------:R0:W-:Y:S04]  /*0420*/  STS [R2+0x68], R15 ;  /* 0x0000680f02007388 */ /* 0x0001e80000000800 */
[----:B------:R0:W-:Y:S04]  /*0430*/  STS [R2+0x6c], R17 ;  /* 0x00006c1102007388 */ /* 0x0001e80000000800 */
[----:B------:R0:W-:Y:S04]  /*0440*/  STS [R2+0x70], R5 ;  /* 0x0000700502007388 */ /* 0x0001e80000000800 */
[----:B------:R0:W-:Y:S04]  /*0450*/  STS [R2+0x74], R7 ;  /* 0x0000740702007388 */ /* 0x0001e80000000800 */
[----:B------:R0:W-:Y:S04]  /*0460*/  STS [R2+0x78], R19 ;  /* 0x0000781302007388 */ /* 0x0001e80000000800 */
[----:B------:R0:W-:Y:S04]  /*0470*/  STS [R2+0x7c], R21 ;  /* 0x00007c1502007388 */ /* 0x0001e80000000800 */
[----:B------:R0:W-:Y:S01]  /*0480*/  STS [R2], R3 ;  /* 0x0000000302007388 */ /* 0x0001e20000000800 */
[----:B------:R-:W-:Y:S05]  /*0490*/  @P0 BRA `(.L_x_7) ;  /* 0xfffffff800ec0947 */ /* 0x000fea000383ffff */
[----:B------:R-:W-:Y:S01]  /*04a0*/  BAR.SYNC.DEFER_BLOCKING 0x0 ;  /* 0x0000000000007b1d */ /* 0x000fe20000010000 */
[----:B0-----:R-:W-:-:S05]  /*04b0*/  CS2R R2, SR_CLOCKLO ;  /* 0x0000000000027805 */ /* 0x001fca0000015000 */
[----:B------:R-:W0:Y:S01]  /*04c0*/  LDCU.64 UR6, c[0x0][0x380] ;  /* 0x00007000ff0677ac */ /* 0x000e220008000a00 */
[----:B------:R-:W-:Y:S01]  /*04d0*/  IMAD.MOV.U32 R0, RZ, RZ, 0x40 ;  /* 0x00000040ff007424 */ /* 0x000fe200078e00ff */
[----:B------:R-:W1:Y:S01]  /*04e0*/  LDCU.64 UR8, c[0x0][0x358] ;  /* 0x00006b00ff0877ac */ /* 0x000e620008000a00 */
[----:B0-----:R-:W-:-:S04]  /*04f0*/  UIADD3 UR5, UP0, UPT, UR6, 0x40, URZ ;  /* 0x0000004006057890 */ /* 0x001fc8000ff1e0ff */
[----:B------:R-:W-:Y:S02]  /*0500*/  UIADD3.X UR6, UPT, UPT, URZ, UR7, URZ, UP0, !UPT ;  /* 0x00000007ff067290 */ /* 0x000fe400087fe4ff */
[----:B------:R-:W-:-:S04]  /*0510*/  MOV R26, UR5 ;  /* 0x00000005001a7c02 */ /* 0x000fc80008000f00 */
[----:B-1----:R-:W-:-:S07]  /*0520*/  IMAD.U32 R27, RZ, RZ, UR6 ;  /* 0x00000006ff1b7e24 */ /* 0x002fce000f8e00ff */
.L_x_8:
[----:B------:R-:W-:Y:S01]  /*0530*/  MOV R24, R26 ;  /* 0x0000001a00187202 */ /* 0x000fe20000000f00 */
[----:B------:R-:W-:-:S05]  /*0540*/  IMAD.MOV.U32 R25, RZ, RZ, R27 ;  /* 0x000000ffff197224 */ /* 0x000fca00078e001b */
[----:B------:R-:W2:Y:S04]  /*0550*/  LDG.E R12, desc[UR8][R24.64+-0x40] ;  /* 0xffffc008180c7981 */ /* 0x000ea8000c1e1900 */
[----:B------:R-:W2:Y:S04]  /*0560*/  LDG.E R13, desc[UR8][R24.64+-0x3c] ;  /* 0xffffc408180d7981 */ /* 0x000ea8000c1e1900 */
[----:B------:R-:W2:Y:S04]  /*0570*/  LDG.E R14, desc[UR8][R24.64+-0x38] ;  /* 0xffffc808180e7981 */ /* 0x000ea8000c1e1900 */
[----:B------:R-:W2:Y:S04]  /*0580*/  LDG.E R15, desc[UR8][R24.64+-0x34] ;  /* 0xffffcc08180f7981 */ /* 0x000ea8000c1e1900 */
[----:B------:R-:W3:Y:S04]  /*0590*/  LDG.E R16, desc[UR8][R24.64+-0x30] ;  /* 0xffffd00818107981 */ /* 0x000ee8000c1e1900 */
[----:B------:R-:W3:Y:S04]  /*05a0*/  LDG.E R17, desc[UR8][R24.64+-0x2c] ;  /* 0xffffd40818117981 */ /* 0x000ee8000c1e1900 */
[----:B------:R-:W3:Y:S04]  /*05b0*/  LDG.E R18, desc[UR8][R24.64+-0x28] ;  /* 0xffffd80818127981 */ /* 0x000ee8000c1e1900 */
[----:B------:R-:W3:Y:S04]  /*05c0*/  LDG.E R19, desc[UR8][R24.64+-0x24] ;  /* 0xffffdc0818137981 */ /* 0x000ee8000c1e1900 */
[----:B------:R-:W4:Y:S04]  /*05d0*/  LDG.E R20, desc[UR8][R24.64+-0x20] ;  /* 0xffffe00818147981 */ /* 0x000f28000c1e1900 */
[----:B------:R-:W4:Y:S04]  /*05e0*/  LDG.E R21, desc[UR8][R24.64+-0x1c] ;  /* 0xffffe40818157981 */ /* 0x000f28000c1e1900 */
[----:B------:R-:W4:Y:S04]  /*05f0*/  LDG.E R22, desc[UR8][R24.64+-0x18] ;  /* 0xffffe80818167981 */ /* 0x000f28000c1e1900 */
[----:B------:R-:W4:Y:S04]  /*0600*/  LDG.E R23, desc[UR8][R24.64+-0x14] ;  /* 0xffffec0818177981 */ /* 0x000f28000c1e1900 */
[----:B------:R-:W5:Y:S04]  /*0610*/  LDG.E R4, desc[UR8][R24.64+-0x10] ;  /* 0xfffff00818047981 */ /* 0x000f68000c1e1900 */
[----:B------:R-:W5:Y:S04]  /*0620*/  LDG.E R5, desc[UR8][R24.64+-0xc] ;  /* 0xfffff40818057981 */ /* 0x000f68000c1e1900 */
[----:B------:R-:W5:Y:S04]  /*0630*/  LDG.E R6, desc[UR8][R24.64+-0x8] ;  /* 0xfffff80818067981 */ /* 0x000f68000c1e1900 */
[----:B------:R-:W5:Y:S04]  /*0640*/  LDG.E R7, desc[UR8][R24.64+-0x4] ;  /* 0xfffffc0818077981 */ /* 0x000f68000c1e1900 */
[----:B------:R-:W5:Y:S04]  /*0650*/  LDG.E R8, desc[UR8][R24.64] ;  /* 0x0000000818087981 */ /* 0x000f68000c1e1900 */
[----:B------:R-:W5:Y:S04]  /*0660*/  LDG.E R9, desc[UR8][R24.64+0x4] ;  /* 0x0000040818097981 */ /* 0x000f68000c1e1900 */
[----:B------:R-:W5:Y:S04]  /*0670*/  LDG.E R10, desc[UR8][R24.64+0x8] ;  /* 0x00000808180a7981 */ /* 0x000f68000c1e1900 */
[----:B------:R-:W5:Y:S04]  /*0680*/  LDG.E R11, desc[UR8][R24.64+0xc] ;  /* 0x00000c08180b7981 */ /* 0x000f68000c1e1900 */
[----:B--2---:R0:W-:Y:S04]  /*0690*/  STS.128 [R0+UR4+-0x40], R12 ;  /* 0xffffc00c00007988 */ /* 0x0041e80008000c04 */
[----:B---3--:R1:W-:Y:S04]  /*06a0*/  STS.128 [R0+UR4+-0x30], R16 ;  /* 0xffffd01000007988 */ /* 0x0083e80008000c04 */
[----:B0-----:R-:W2:Y:S04]  /*06b0*/  LDG.E R12, desc[UR8][R24.64+0x10] ;  /* 0x00001008180c7981 */ /* 0x001ea8000c1e1900 */
[----:B------:R-:W2:Y:S04]  /*06c0*/  LDG.E R13, desc[UR8][R24.64+0x14] ;  /* 0x00001408180d7981 */ /* 0x000ea8000c1e1900 */
[----:B------:R-:W2:Y:S04]  /*06d0*/  LDG.E R14, desc[UR8][R24.64+0x18] ;  /* 0x00001808180e7981 */ /* 0x000ea8000c1e1900 */
[----:B----4-:R0:W-:Y:S04]  /*06e0*/  STS.128 [R0+UR4+-0x20], R20 ;  /* 0xffffe01400007988 */ /* 0x0101e80008000c04 */
[----:B------:R-:W2:Y:S04]  /*06f0*/  LDG.E R15, desc[UR8][R24.64+0x1c] ;  /* 0x00001c08180f7981 */ /* 0x000ea8000c1e1900 */
[----:B-1----:R-:W3:Y:S04]  /*0700*/  LDG.E R16, desc[UR8][R24.64+0x20] ;  /* 0x0000200818107981 */ /* 0x002ee8000c1e1900 */
[----:B------:R-:W3:Y:S04]  /*0710*/  LDG.E R17, desc[UR8][R24.64+0x24] ;  /* 0x0000240818117981 */ /* 0x000ee8000c1e1900 */
[----:B------:R-:W3:Y:S04]  /*0720*/  LDG.E R18, desc[UR8][R24.64+0x28] ;  /* 0x0000280818127981 */ /* 0x000ee8000c1e1900 */
[----:B------:R-:W3:Y:S04]  /*0730*/  LDG.E R19, desc[UR8][R24.64+0x2c] ;  /* 0x00002c0818137981 */ /* 0x000ee8000c1e1900 */
[----:B0-----:R-:W4:Y:S04]  /*0740*/  LDG.E R20, desc[UR8][R24.64+0x30] ;  /* 0x0000300818147981 */ /* 0x001f28000c1e1900 */
[----:B------:R-:W4:Y:S04]  /*0750*/  LDG.E R21, desc[UR8][R24.64+0x34] ;  /* 0x0000340818157981 */ /* 0x000f28000c1e1900 */
[----:B------:R-:W4:Y:S04]  /*0760*/  LDG.E R22, desc[UR8][R24.64+0x38] ;  /* 0x0000380818167981 */ /* 0x000f28000c1e1900 */
[----:B------:R-:W4:Y:S04]  /*0770*/  LDG.E R23, desc[UR8][R24.64+0x3c] ;  /* 0x00003c0818177981 */ /* 0x000f28000c1e1900 */
[----:B-----5:R-:W-:Y:S04]  /*0780*/  STS.128 [R0+UR4+-0x10], R4 ;  /* 0xfffff00400007988 */ /* 0x020fe80008000c04 */
[----:B------:R-:W-:Y:S01]  /*0790*/  STS.128 [R0+UR4], R8 ;  /* 0x0000000800007988 */ /* 0x000fe20008000c04 */
[----:B------:R-:W-:-:S05]  /*07a0*/  IADD3 R26, P1, PT, R24, 0x80, RZ ;  /* 0x00000080181a7810 */ /* 0x000fca0007f3e0ff */
[----:B------:R-:W-:Y:S01]  /*07b0*/  IMAD.X R27, RZ, RZ, R25, P1 ;  /* 0x000000ffff1b7224 */ /* 0x000fe200008e0619 */
[----:B--2---:R-:W-:Y:S04]  /*07c0*/  STS.128 [R0+UR4+0x10], R12 ;  /* 0x0000100c00007988 */ /* 0x004fe80008000c04 */
[----:B---3--:R-:W-:Y:S04]  /*07d0*/  STS.128 [R0+UR4+0x20], R16 ;  /* 0x0000201000007988 */ /* 0x008fe80008000c04 */
[----:B----4-:R0:W-:Y:S02]  /*07e0*/  STS.128 [R0+UR4+0x30], R20 ;  /* 0x0000301400007988 */ /* 0x0101e40008000c04 */
[----:B0-----:R-:W-:-:S04]  /*07f0*/  IADD3 R0, PT, PT, R0, 0x80, RZ ;  /* 0x0000008000007810 */ /* 0x001fc80007ffe0ff */
[----:B------:R-:W-:-:S13]  /*0800*/  ISETP.NE.AND P0, PT, R0, 0x1040, PT ;  /* 0x000010400000780c */ /* 0x000fda0003f05270 */
[----:B------:R-:W-:Y:S05]  /*0810*/  @P0 BRA `(.L_x_8) ;  /* 0xfffffffc00440947 */ /* 0x000fea000383ffff */
[----:B------:R-:W-:Y:S01]  /*0820*/  CS2R R6, SR_CLOCKLO ;  /* 0x0000000000067805 */ /* 0x000fe20000015000 */
[----:B------:R-:W0:Y:S01]  /*0830*/  LDS R0, [UR4+0x4] ;  /* 0x00000404ff007984 */ /* 0x000e220008000800 */
[----:B------:R-:W1:Y:S04]  /*0840*/  LDC.64 R4, c[0x0][0x388] ;  /* 0x0000e200ff047b82 */ /* 0x000e680000000a00 */
[----:B------:R-:W-:-:S04]  /*0850*/  IADD3 R2, P0, PT, -R2, R6, RZ ;  /* 0x0000000602027210 */ /* 0x000fc80007f1e1ff */
[----:B------:R-:W-:-:S05]  /*0860*/  IADD3.X R3, PT, PT, ~R3, R7, RZ, P0, !PT ;  /* 0x0000000703037210 */ /* 0x000fca00007fe5ff */
[----:B-1----:R-:W-:Y:S04]  /*0870*/  STG.E.64 desc[UR8][R4.64], R2 ;  /* 0x0000000204007986 */ /* 0x002fe8000c101b08 */
[----:B0-----:R-:W-:Y:S01]  /*0880*/  STS [UR4], R0 ;  /* 0x00000000ff007988 */ /* 0x001fe20008000804 */
[----:B------:R-:W-:Y:S05]  /*0890*/  EXIT ;  /* 0x000000000000794d */ /* 0x000fea0003800000 */
.L_x_9:
        /* <DEDUP_REMOVED lines=14> */
.L_x_23:


//--------------------- .text._Z14sharedToGlobalPiPy --------------------------
	.section	.text._Z14sharedToGlobalPiPy,"ax",@progbits
	.align	128
        .global         _Z14sharedToGlobalPiPy
        .type           _Z14sharedToGlobalPiPy,@function
        .size           _Z14sharedToGlobalPiPy,(.L_x_24 - _Z14sharedToGlobalPiPy)
        .other          _Z14sharedToGlobalPiPy,@"STO_CUDA_ENTRY STV_DEFAULT"
_Z14sharedToGlobalPiPy:
.text._Z14sharedToGlobalPiPy:
[----:B------:R-:W-:Y:S08]  /*0000*/  LDC R1, c[0x0][0x37c] ;  /* 0x0000df00ff017b82 */ /* 0x000ff00000000800 */
[----:B------:R-:W0:Y:S01]  /*0010*/  S2UR UR5, SR_CgaCtaId ;  /* 0x00000000000579c3 */ /* 0x000e220000008800 */
[----:B------:R-:W-:Y:S01]  /*0020*/  IMAD.MOV.U32 R0, RZ, RZ, RZ ;  /* 0x000000ffff007224 */ /* 0x000fe200078e00ff */
[----:B------:R-:W-:-:S02]  /*0030*/  UMOV UR4, 0x400 ;  /* 0x0000040000047882 */ /* 0x000fc40000000000 */
[----:B0-----:R-:W-:-:S12]  /*0040*/  ULEA UR4, UR5, UR4, 0x18 ;  /* 0x0000000405047291 */ /* 0x001fd8000f8ec0ff */
.L_x_10:
        /* <DEDUP_REMOVED lines=12> */
[----:B------:R-:W-:-:S02]  /*0110*/  IADD3 R19, PT, PT, R3, 0x15, RZ ;  /* 0x0000001503137810 */ /* 0x000fc40007ffe0ff */
[C---:B------:R-:W-:Y:S01]  /*0120*/  IADD3 R23, PT, PT, R3.reuse, 0x19, RZ ;  /* 0x0000001903177810 */ /* 0x040fe20007ffe0ff */
[----:B------:R2:W-:Y:S01]  /*0130*/  STS [R2+0xc], R9 ;  /* 0x00000c0902007388 */ /* 0x0005e20000000800 */
[----:B0-----:R-:W-:-:S03]  /*0140*/  VIADD R7, R3, 0x13 ;  /* 0x0000001303077836 */ /* 0x001fc60000000000 */
[----:B------:R0:W-:Y:S01]  /*0150*/  STS [R2+0x10], R11 ;  /* 0x0000100b02007388 */ /* 0x0001e20000000800 */
[----:B-1----:R-:W-:-:S03]  /*0160*/  VIADD R5, R3, 0x11 ;  /* 0x0000001103057836 */ /* 0x002fc60000000000 */
        /* <DEDUP_REMOVED lines=52> */
[----:B------:R-:W-:-:S05]  /*04b0*/  CS2R R28, SR_CLOCKLO ;  /* 0x00000000001c7805 */ /* 0x000fca0000015000 */
[----:B------:R-:W1:Y:S01]  /*04c0*/  LDCU.64 UR6, c[0x0][0x380] ;  /* 0x00007000ff0677ac */ /* 0x000e620008000a00 */
[----:B------:R-:W-:Y:S01]  /*04d0*/  UIADD3 UR5, UPT, UPT, UR4, 0x40, URZ ;  /* 0x0000004004057890 */ /* 0x000fe2000fffe0ff */
[----:B------:R-:W2:Y:S02]  /*04e0*/  LDCU.64 UR8, c[0x0][0x358] ;  /* 0x00006b00ff0877ac */ /* 0x000ea40008000a00 */
[----:B------:R-:W-:Y:S01]  /*04f0*/  UMOV UR4, URZ ;  /* 0x000000ff00047c82 */ /* 0x000fe20008000000 */
[----:B-1----:R-:W-:-:S04]  /*0500*/  UIADD3 UR6, UP0, UPT, UR6, 0x40, URZ ;  /* 0x0000004006067890 */ /* 0x002fc8000ff1e0ff */
[----:B------:R-:W-:Y:S02]  /*0510*/  UIADD3.X UR7, UPT, UPT, URZ, UR7, URZ, UP0, !UPT ;  /* 0x00000007ff077290 */ /* 0x000fe400087fe4ff */
[----:B------:R-:W-:-:S04]  /*0520*/  IMAD.U32 R0, RZ, RZ, UR6 ;  /* 0x00000006ff007e24 */ /* 0x000fc8000f8e00ff */
[----:B0-2---:R-:W-:-:S07]  /*0530*/  MOV R13, UR7 ;  /* 0x00000007000d7c02 */ /* 0x005fce0008000f00 */
.L_x_11:
[----:B------:R-:W0:Y:S01]  /*0540*/  LDS.128 R16, [UR5+-0x40] ;  /* 0xffffc005ff107984 */ /* 0x000e220008000c00 */
[----:B------:R-:W-:Y:S01]  /*0550*/  IMAD.MOV.U32 R2, RZ, RZ, R0 ;  /* 0x000000ffff027224 */ /* 0x000fe200078e0000 */
[----:B------:R-:W-:Y:S01]  /*0560*/  MOV R3, R13 ;  /* 0x0000000d00037202 */ /* 0x000fe20000000f00 */
[----:B------:R-:W-:Y:S01]  /*0570*/  UIADD3 UR4, UPT, UPT, UR4, 0x20, URZ ;  /* 0x0000002004047890 */ /* 0x000fe2000fffe0ff */
[----:B------:R-:W1:Y:S02]  /*0580*/  LDS.128 R20, [UR5+-0x30] ;  /* 0xffffd005ff147984 */ /* 0x000e640008000c00 */
[----:B------:R-:W-:Y:S01]  /*0590*/  IADD3 R0, P0, PT, R2, 0x80, RZ ;  /* 0x0000008002007810 */ /* 0x000fe20007f1e0ff */
[----:B------:R-:W-:Y:S01]  /*05a0*/  UISETP.NE.AND UP0, UPT, UR4, 0x400, UPT ;  /* 0x000004000400788c */ /* 0x000fe2000bf05270 */
[----:B------:R-:W2:Y:S04]  /*05b0*/  LDS.128 R8, [UR5+-0x20] ;  /* 0xffffe005ff087984 */ /* 0x000ea80008000c00 */
[----:B------:R-:W3:Y:S04]  /*05c0*/  LDS.128 R4, [UR5+-0x10] ;  /* 0xfffff005ff047984 */ /* 0x000ee80008000c00 */
[----:B------:R-:W4:Y:S04]  /*05d0*/  LDS.128 R12, [UR5] ;  /* 0x00000005ff0c7984 */ /* 0x000f280008000c00 */
[----:B------:R-:W-:Y:S04]  /*05e0*/  LDS.128 R24, [UR5+0x30] ;  /* 0x00003005ff187984 */ /* 0x000fe80008000c00 */
[----:B0-----:R-:W-:Y:S04]  /*05f0*/  STG.E desc[UR8][R2.64+-0x40], R16 ;  /* 0xffffc01002007986 */ /* 0x001fe8000c101908 */
[----:B------:R-:W-:Y:S04]  /*0600*/  STG.E desc[UR8][R2.64+-0x3c], R17 ;  /* 0xffffc41102007986 */ /* 0x000fe8000c101908 */
[----:B------:R-:W-:Y:S04]  /*0610*/  STG.E desc[UR8][R2.64+-0x38], R18 ;  /* 0xffffc81202007986 */ /* 0x000fe8000c101908 */
[----:B------:R-:W-:Y:S04]  /*0620*/  STG.E desc[UR8][R2.64+-0x34], R19 ;  /* 0xffffcc1302007986 */ /* 0x000fe8000c101908 */
[----:B-1----:R-:W-:Y:S04]  /*0630*/  STG.E desc[UR8][R2.64+-0x30], R20 ;  /* 0xffffd01402007986 */ /* 0x002fe8000c101908 */
[----:B------:R-:W-:Y:S04]  /*0640*/  STG.E desc[UR8][R2.64+-0x2c], R21 ;  /* 0xffffd41502007986 */ /* 0x000fe8000c101908 */
[----:B------:R-:W-:Y:S04]  /*0650*/  STG.E desc[UR8][R2.64+-0x28], R22 ;  /* 0xffffd81602007986 */ /* 0x000fe8000c101908 */
[----:B------:R-:W-:Y:S04]  /*0660*/  STG.E desc[UR8][R2.64+-0x24], R23 ;  /* 0xffffdc1702007986 */ /* 0x000fe8000c101908 */
[----:B------:R-:W0:Y:S04]  /*0670*/  LDS.128 R16, [UR5+0x10] ;  /* 0x00001005ff107984 */ /* 0x000e280008000c00 */
[----:B------:R-:W1:Y:S01]  /*0680*/  LDS.128 R20, [UR5+0x20] ;  /* 0x00002005ff147984 */ /* 0x000e620008000c00 */
[----:B------:R-:W-:-:S03]  /*0690*/  UIADD3 UR5, UPT, UPT, UR5, 0x80, URZ ;  /* 0x0000008005057890 */ /* 0x000fc6000fffe0ff */
[----:B--2---:R-:W-:Y:S04]  /*06a0*/  STG.E desc[UR8][R2.64+-0x20], R8 ;  /* 0xffffe00802007986 */ /* 0x004fe8000c101908 */
[----:B------:R-:W-:Y:S04]  /*06b0*/  STG.E desc[UR8][R2.64+-0x1c], R9 ;  /* 0xffffe40902007986 */ /* 0x000fe8000c101908 */
[----:B------:R-:W-:Y:S04]  /*06c0*/  STG.E desc[UR8][R2.64+-0x18], R10 ;  /* 0xffffe80a02007986 */ /* 0x000fe8000c101908 */
[----:B------:R-:W-:Y:S04]  /*06d0*/  STG.E desc[UR8][R2.64+-0x14], R11 ;  /* 0xffffec0b02007986 */ /* 0x000fe8000c101908 */
[----:B---3--:R-:W-:Y:S04]  /*06e0*/  STG.E desc[UR8][R2.64+-0x10], R4 ;  /* 0xfffff00402007986 */ /* 0x008fe8000c101908 */
[----:B------:R-:W-:Y:S04]  /*06f0*/  STG.E desc[UR8][R2.64+-0xc], R5 ;  /* 0xfffff40502007986 */ /* 0x000fe8000c101908 */
[----:B------:R-:W-:Y:S04]  /*0700*/  STG.E desc[UR8][R2.64+-0x8], R6 ;  /* 0xfffff80602007986 */ /* 0x000fe8000c101908 */
[----:B------:R-:W-:Y:S04]  /*0710*/  STG.E desc[UR8][R2.64+-0x4], R7 ;  /* 0xfffffc0702007986 */ /* 0x000fe8000c101908 */
[----:B----4-:R-:W-:Y:S04]  /*0720*/  STG.E desc[UR8][R2.64], R12 ;  /* 0x0000000c02007986 */ /* 0x010fe8000c101908 */
[----:B------:R-:W-:Y:S04]  /*0730*/  STG.E desc[UR8][R2.64+0x8], R14 ;  /* 0x0000080e02007986 */ /* 0x000fe8000c101908 */
[----:B------:R-:W-:Y:S04]  /*0740*/  STG.E desc[UR8][R2.64+0xc], R15 ;  /* 0x00000c0f02007986 */ /* 0x000fe8000c101908 */
        /* <DEDUP_REMOVED lines=8> */
[----:B------:R-:W-:Y:S04]  /*07d0*/  STG.E desc[UR8][R2.64+0x30], R24 ;  /* 0x0000301802007986 */ /* 0x000fe8000c101908 */
[----:B------:R-:W-:Y:S04]  /*07e0*/  STG.E desc[UR8][R2.64+0x34], R25 ;  /* 0x0000341902007986 */ /* 0x000fe8000c101908 */
[----:B------:R-:W-:Y:S04]  /*07f0*/  STG.E desc[UR8][R2.64+0x38], R26 ;  /* 0x0000381a02007986 */ /* 0x000fe8000c101908 */
[----:B------:R-:W-:Y:S04]  /*0800*/  STG.E desc[UR8][R2.64+0x3c], R27 ;  /* 0x00003c1b02007986 */ /* 0x000fe8000c101908 */
[----:B------:R0:W-:Y:S02]  /*0810*/  STG.E desc[UR8][R2.64+0x4], R13 ;  /* 0x0000040d02007986 */ /* 0x0001e4000c101908 */
[----:B0-----:R-:W-:Y:S01]  /*0820*/  IMAD.X R13, RZ, RZ, R3, P0 ;  /* 0x000000ffff0d7224 */ /* 0x001fe200000e0603 */
[----:B------:R-:W-:Y:S06]  /*0830*/  BRA.U UP0, `(.L_x_11) ;  /* 0xfffffffd00407547 */ /* 0x000fec000b83ffff */
[----:B------:R-:W-:Y:S01]  /*0840*/  CS2R R4, SR_CLOCKLO ;  /* 0x0000000000047805 */ /* 0x000fe20000015000 */
[----:B------:R-:W0:Y:S05]  /*0850*/  LDC.64 R2, c[0x0][0x388] ;  /* 0x0000e200ff027b82 */ /* 0x000e2a0000000a00 */
[----:B------:R-:W-:-:S04]  /*0860*/  IADD3 R4, P0, PT, -R28, R4, RZ ;  /* 0x000000041c047210 */ /* 0x000fc80007f1e1ff */
[----:B------:R-:W-:-:S05]  /*0870*/  IADD3.X R5, PT, PT, ~R29, R5, RZ, P0, !PT ;  /* 0x000000051d057210 */ /* 0x000fca00007fe5ff */
[----:B0-----:R-:W-:Y:S01]  /*0880*/  STG.E.64 desc[UR8][R2.64], R4 ;  /* 0x0000000402007986 */ /* 0x001fe2000c101b08 */
[----:B------:R-:W-:Y:S05]  /*0890*/  EXIT ;  /* 0x000000000000794d */ /* 0x000fea0003800000 */
.L_x_12:
        /* <DEDUP_REMOVED lines=14> */
.L_x_24:


//--------------------- .text._Z13globalToLocalPiPy --------------------------
	.section	.text._Z13globalToLocalPiPy,"ax",@progbits
	.align	128
        .global         _Z13globalToLocalPiPy
        .type           _Z13globalToLocalPiPy,@function
        .size           _Z13globalToLocalPiPy,(.L_x_25 - _Z13globalToLocalPiPy)
        .other          _Z13globalToLocalPiPy,@"STO_CUDA_ENTRY STV_DEFAULT"
_Z13globalToLocalPiPy:
.text._Z13globalToLocalPiPy:
[----:B------:R-:W-:Y:S01]  /*0000*/  LDC R1, c[0x0][0x37c] ;  /* 0x0000df00ff017b82 */ /* 0x000fe20000000800 */
[----:B------:R-:W0:Y:S01]  /*0010*/  LDCU.64 UR4, c[0x0][0x358] ;  /* 0x00006b00ff0477ac */ /* 0x000e220008000a00 */
[----:B------:R-:W-:Y:S01]  /*0020*/  NOP ;  /* 0x0000000000007918 */ /* 0x000fe20000000000 */
[----:B------:R-:W-:Y:S02]  /*0030*/  CS2R R4, SR_CLOCKLO ;  /* 0x0000000000047805 */ /* 0x000fe40000015000 */
[----:B------:R-:W-:-:S03]  /*0040*/  CS2R R6, SR_CLOCKLO ;  /* 0x0000000000067805 */ /* 0x000fc60000015000 */
[----:B------:R-:W0:Y:S03]  /*0050*/  LDC.64 R2, c[0x0][0x388] ;  /* 0x0000e200ff027b82 */ /* 0x000e260000000a00 */
[----:B------:R-:W-:-:S05]  /*0060*/  IADD3 R4, P0, PT, -R4, R6, RZ ;  /* 0x0000000604047210 */ /* 0x000fca0007f1e1ff */
[----:B------:R-:W-:-:S05]  /*0070*/  IMAD.X R5, R7, 0x1, ~R5, P0 ;  /* 0x0000000107057824 */ /* 0x000fca00000e0e05 */
[----:B0-----:R-:W-:Y:S01]  /*0080*/  STG.E.64 desc[UR4][R2.64], R4 ;  /* 0x0000000402007986 */ /* 0x001fe2000c101b04 */
[----:B------:R-:W-:Y:S05]  /*0090*/  EXIT ;  /* 0x000000000000794d */ /* 0x000fea0003800000 */
.L_x_13:
        /* <DEDUP_REMOVED lines=14> */
.L_x_25:


//--------------------- .text._Z13localToGlobalPiPy --------------------------
	.section	.text._Z13localToGlobalPiPy,"ax",@progbits
	.align	128
        .global         _Z13localToGlobalPiPy
        .type           _Z13localToGlobalPiPy,@function
        .size           _Z13localToGlobalPiPy,(.L_x_26 - _Z13localToGlobalPiPy)
        .other          _Z13localToGlobalPiPy,@"STO_CUDA_ENTRY STV_DEFAULT"
_Z13localToGlobalPiPy:
.text._Z13localToGlobalPiPy:
[----:B------:R-:W-:Y:S01]  /*0000*/  LDC R1, c[0x0][0x37c] ;  /* 0x0000df00ff017b82 */ /* 0x000fe20000000800 */
[----:B------:R-:W0:Y:S01]  /*0010*/  LDCU.64 UR4, c[0x0][0x358] ;  /* 0x00006b00ff0477ac */ /* 0x000e220008000a00 */
[----:B------:R-:W-:Y:S01]  /*0020*/  NOP ;  /* 0x0000000000007918 */ /* 0x000fe20000000000 */
[----:B------:R-:W-:-:S05]  /*0030*/  CS2R R2, SR_CLOCKLO ;  /* 0x0000000000027805 */ /* 0x000fca0000015000 */
[----:B------:R-:W0:Y:S01]  /*0040*/  LDC.64 R4, c[0x0][0x380] ;  /* 0x0000e000ff047b82 */ /* 0x000e220000000a00 */
[----:B------:R-:W-:Y:S02]  /*0050*/  HFMA2 R9, -RZ, RZ, 0, 1.1920928955078125e-07 ;  /* 0x00000002ff097431 */ /* 0x000fe400000001ff */
[----:B------:R-:W-:Y:S01]  /*0060*/  IMAD.MOV.U32 R21, RZ, RZ, 0x7e ;  /* 0x0000007eff157424 */ /* 0x000fe200078e00ff */
[----:B------:R-:W-:Y:S01]  /*0070*/  MOV R13, 0x4 ;  /* 0x00000004000d7802 */ /* 0x000fe20000000f00 */
[----:B------:R-:W-:Y:S02]  /*0080*/  HFMA2 R17, -RZ, RZ, 0, 3.5762786865234375e-07 ;  /* 0x00000006ff117431 */ /* 0x000fe400000001ff */
[----:B------:R-:W-:Y:S02]  /*0090*/  IMAD.MOV.U32 R7, RZ, RZ, 0x1 ;  /* 0x00000001ff077424 */ /* 0x000fe400078e00ff */
[----:B------:R-:W-:Y:S02]  /*00a0*/  HFMA2 R25, -RZ, RZ, 0, 5.9604644775390625e-07 ;  /* 0x0000000aff197431 */ /* 0x000fe400000001ff */
[----:B------:R-:W-:-:S02]  /*00b0*/  IMAD.MOV.U32 R11, RZ, RZ, 0x3 ;  /* 0x00000003ff0b7424 */ /* 0x000fc400078e00ff */
[----:B------:R-:W-:Y:S02]  /*00c0*/  IMAD.MOV.U32 R15, RZ, RZ, 0x5 ;  /* 0x00000005ff0f7424 */ /* 0x000fe400078e00ff */
[----:B------:R-:W-:Y:S02]  /*00d0*/  IMAD.MOV.U32 R19, RZ, RZ, 0x7 ;  /* 0x00000007ff137424 */ /* 0x000fe400078e00ff */
[----:B------:R-:W-:Y:S01]  /*00e0*/  IMAD.MOV.U32 R23, RZ, RZ, 0x9 ;  /* 0x00000009ff177424 */ /* 0x000fe200078e00ff */
[----:B0-----:R0:W-:Y:S04]  /*00f0*/  STG.E desc[UR4][R4.64+0x1f8], R21 ;  /* 0x0001f81504007986 */ /* 0x0011e8000c101904 */
[----:B------:R1:W-:Y:S04]  /*0100*/  STG.E desc[UR4][R4.64+0x8], R9 ;  /* 0x0000080904007986 */ /* 0x0003e8000c101904 */
[----:B------:R2:W-:Y:S01]  /*0110*/  STG.E desc[UR4][R4.64+0x10], R13 ;  /* 0x0000100d04007986 */ /* 0x0005e2000c101904 */
[----:B0-----:R-:W-:-:S03]  /*0120*/  MOV R21, 0x8 ;  /* 0x0000000800157802 */ /* 0x001fc60000000f00 */
[----:B------:R0:W-:Y:S01]  /*0130*/  STG.E desc[UR4][R4.64+0x18], R17 ;  /* 0x0000181104007986 */ /* 0x0001e2000c101904 */
[----:B-1----:R-:W-:-:S03]  /*0140*/  MOV R9, 0xc ;  /* 0x0000000c00097802 */ /* 0x002fc60000000f00 */
[----:B------:R1:W-:Y:S01]  /*0150*/  STG.E desc[UR4][R4.64+0x20], R21 ;  /* 0x0000201504007986 */ /* 0x0003e2000c101904 */
[----:B--2---:R-:W-:-:S03]  /*0160*/  HFMA2 R13, -RZ, RZ, 0, 8.3446502685546875e-07 ;  /* 0x0000000eff0d7431 */ /* 0x004fc600000001ff */
[----:B------:R2:W-:Y:S04]  /*0170*/  STG.E desc[UR4][R4.64+0x30], R9 ;  /* 0x0000300904007986 */ /* 0x0005e8000c101904 */
[----:B------:R3:W-:Y:S01]  /*0180*/  STG.E desc[UR4][R4.64+0x28], R25 ;  /* 0x0000281904007986 */ /* 0x0007e2000c101904 */
[----:B0-----:R-:W-:Y:S01]  /*0190*/  MOV R17, 0x10 ;  /* 0x0000001000117802 */ /* 0x001fe20000000f00 */
[----:B-1----:R-:W-:Y:S02]  /*01a0*/  HFMA2 R21, -RZ, RZ, 0, 1.07288360595703125e-06 ;  /* 0x00000012ff157431 */ /* 0x002fe400000001ff */
[----:B------:R0:W-:Y:S01]  /*01b0*/  STG.E desc[UR4][R4.64+0x38], R13 ;  /* 0x0000380d04007986 */ /* 0x0001e2000c101904 */
[----:B--2---:R-:W-:-:S03]  /*01c0*/  HFMA2 R9, -RZ, RZ, 0, 1.31130218505859375e-06 ;  /* 0x00000016ff097431 */ /* 0x004fc600000001ff */
[----:B------:R1:W-:Y:S01]  /*01d0*/  STG.E desc[UR4][R4.64+0x4], R7 ;  /* 0x0000040704007986 */ /* 0x0003e2000c101904 */
[----:B---3--:R-:W-:-:S03]  /*01e0*/  MOV R25, 0x14 ;  /* 0x0000001400197802 */ /* 0x008fc60000000f00 */
[----:B------:R2:W-:Y:S01]  /*01f0*/  STG.E desc[UR4][R4.64+0xc], R11 ;  /* 0x00000c0b04007986 */ /* 0x0005e2000c101904 */
[----:B0-----:R-:W-:-:S03]  /*0200*/  MOV R13, 0x18 ;  /* 0x00000018000d7802 */ /* 0x001fc60000000f00 */
[----:B------:R0:W-:Y:S01]  /*0210*/  STG.E desc[UR4][R4.64+0x14], R15 ;  /* 0x0000140f04007986 */ /* 0x0001e2000c101904 */
[----:B-1----:R-:W-:-:S03]  /*0220*/  IMAD.MOV.U32 R7, RZ, RZ, 0xb ;  /* 0x0000000bff077424 */ /* 0x002fc600078e00ff */
[----:B------:R1:W-:Y:S01]  /*0230*/  STG.E desc[UR4][R4.64+0x40], R17 ;  /* 0x0000401104007986 */ /* 0x0003e2000c101904 */
[----:B--2---:R-:W-:-:S03]  /*0240*/  IMAD.MOV.U32 R11, RZ, RZ, 0xd ;  /* 0x0000000dff0b7424 */ /* 0x004fc600078e00ff */
[----:B------:R2:W-:Y:S01]  /*0250*/  STG.E desc[UR4][R4.64+0x48], R21 ;  /* 0x0000481504007986 */ /* 0x0005e2000c101904 */
[----:B0-----:R-:W-:-:S03]  /*0260*/  IMAD.MOV.U32 R15, RZ, RZ, 0xf ;  /* 0x0000000fff0f7424 */ /* 0x001fc600078e00ff */
[----:B------:R0:W-:Y:S01]  /*0270*/  STG.E desc[UR4][R4.64+0x50], R25 ;  /* 0x0000501904007986 */ /* 0x0001e2000c101904 */
[----:B-1----:R-:W-:-:S03]  /*0280*/  HFMA2 R17, -RZ, RZ, 0, 1.54972076416015625e-06 ;  /* 0x0000001aff117431 */ /* 0x002fc600000001ff */
[----:B------:R1:W-:Y:S01]  /*0290*/  STG.E desc[UR4][R4.64+0x58], R9 ;  /* 0x0000580904007986 */ /* 0x0003e2000c101904 */
[----:B--2---:R-:W-:-:S03]  /*02a0*/  MOV R21, 0x1c ;  /* 0x0000001c00157802 */ /* 0x004fc60000000f00 */
[----:B------:R2:W-:Y:S01]  /*02b0*/  STG.E desc[UR4][R4.64+0x60], R13 ;  /* 0x0000600d04007986 */ /* 0x0005e2000c101904 */
[----:B0-----:R-:W-:-:S03]  /*02c0*/  HFMA2 R25, -RZ, RZ, 0, 1.78813934326171875e-06 ;  /* 0x0000001eff197431 */ /* 0x001fc600000001ff */
[----:B------:R0:W-:Y:S01]  /*02d0*/  STG.E desc[UR4][R4.64+0x1c], R19 ;  /* 0x00001c1304007986 */ /* 0x0001e2000c101904 */
[----:B-1----:R-:W-:-:S03]  /*02e0*/  MOV R9, 0x20 ;  /* 0x0000002000097802 */ /* 0x002fc60000000f00 */
[----:B------:R1:W-:Y:S01]  /*02f0*/  STG.E desc[UR4][R4.64+0x24], R23 ;  /* 0x0000241704007986 */ /* 0x0003e2000c101904 */
[----:B--2---:R-:W-:-:S03]  /*0300*/  HFMA2 R13, -RZ, RZ, 0, 2.02655792236328125e-06 ;  /* 0x00000022ff0d7431 */ /* 0x004fc600000001ff */
[----:B------:R2:W-:Y:S04]  /*0310*/  STG.E desc[UR4][R4.64+0x2c], R7 ;  /* 0x00002c0704007986 */ /* 0x0005e8000c101904 */
[----:B------:R3:W-:Y:S01]  /*0320*/  STG.E desc[UR4][R4.64+0x34], R11 ;  /* 0x0000340b04007986 */ /* 0x0007e2000c101904 */
[----:B0-----:R-:W-:-:S03]  /*0330*/  IMAD.MOV.U32 R19, RZ, RZ, 0x11 ;  /* 0x00000011ff137424 */ /* 0x001fc600078e00ff */
[----:B------:R0:W-:Y:S01]  /*0340*/  STG.E desc[UR4][R4.64+0x3c], R15 ;  /* 0x00003c0f04007986 */ /* 0x0001e2000c101904 */
[----:B-1----:R-:W-:Y:S02]  /*0350*/  IMAD.MOV.U32 R23, RZ, RZ, 0x13 ;  /* 0x00000013ff177424 */ /* 0x002fe400078e00ff */
[----:B--2---:R-:W-:Y:S01]  /*0360*/  IMAD.MOV.U32 R7, RZ, RZ, 0x15 ;  /* 0x00000015ff077424 */ /* 0x004fe200078e00ff */
[----:B------:R1:W-:Y:S01]  /*0370*/  STG.E desc[UR4][R4.64+0x70], R21 ;  /* 0x0000701504007986 */ /* 0x0003e2000c101904 */
[----:B---3--:R-:W-:-:S03]  /*0380*/  IMAD.MOV.U32 R11, RZ, RZ, 0x17 ;  /* 0x00000017ff0b7424 */ /* 0x008fc600078e00ff */
[----:B------:R2:W-:Y:S01]  /*0390*/  STG.E desc[UR4][R4.64+0x80], R9 ;  /* 0x0000800904007986 */ /* 0x0005e2000c101904 */
[----:B0-----:R-:W-:-:S03]  /*03a0*/  IMAD.MOV.U32 R15, RZ, RZ, 0x19 ;  /* 0x00000019ff0f7424 */ /* 0x001fc600078e00ff */
[----:B------:R0:W-:Y:S01]  /*03b0*/  STG.E desc[UR4][R4.64+0x68], R17 ;  /* 0x0000681104007986 */ /* 0x0001e2000c101904 */
[----:B-1----:R-:W-:-:S03]  /*03c0*/  HFMA2 R21, -RZ, RZ, 0, 2.26497650146484375e-06 ;  /* 0x00000026ff157431 */ /* 0x002fc600000001ff */
[----:B------:R1:W-:Y:S01]  /*03d0*/  STG.E desc[UR4][R4.64+0x78], R25 ;  /* 0x0000781904007986 */ /* 0x0003e2000c101904 */
[----:B--2---:R-:W-:-:S03]  /*03e0*/  HFMA2 R9, -RZ, RZ, 0, 2.50339508056640625e-06 ;  /* 0x0000002aff097431 */ /* 0x004fc600000001ff */
[----:B------:R2:W-:Y:S01]  /*03f0*/  STG.E desc[UR4][R4.64+0x88], R13 ;  /* 0x0000880d04007986 */ /* 0x0005e2000c101904 */
[----:B0-----:R-:W-:-:S03]  /*0400*/  MOV R17, 0x24 ;  /* 0x0000002400117802 */ /* 0x001fc60000000f00 */
[----:B------:R0:W-:Y:S01]  /*0410*/  STG.E desc[UR4][R4.64+0x44], R19 ;  /* 0x0000441304007986 */ /* 0x0001e2000c101904 */
[----:B-1----:R-:W-:-:S03]  /*0420*/  MOV R25, 0x28 ;  /* 0x0000002800197802 */ /* 0x002fc60000000f00 */
[----:B------:R1:W-:Y:S01]  /*0430*/  STG.E desc[UR4][R4.64+0x4c], R23 ;  /* 0x00004c1704007986 */ /* 0x0003e2000c101904 */
[----:B--2---:R-:W-:-:S03]  /*0440*/  MOV R13, 0x2c ;  /* 0x0000002c000d7802 */ /* 0x004fc60000000f00 */
[----:B------:R2:W-:Y:S01]  /*0450*/  STG.E desc[UR4][R4.64+0x54], R7 ;  /* 0x0000540704007986 */ /* 0x0005e2000c101904 */
[----:B0-----:R-:W-:-:S03]  /*0460*/  IMAD.MOV.U32 R19, RZ, RZ, 0x1b ;  /* 0x0000001bff137424 */ /* 0x001fc600078e00ff */
[----:B------:R0:W-:Y:S04]  /*0470*/  STG.E desc[UR4][R4.64+0x5c], R11 ;  /* 0x00005c0b04007986 */ /* 0x0001e8000c101904 */
[----:B------:R3:W-:Y:S01]  /*0480*/  STG.E desc[UR4][R4.64+0x64], R15 ;  /* 0x0000640f04007986 */ /* 0x0007e2000c101904 */
[----:B-1----:R-:W-:Y:S02]  /*0490*/  IMAD.MOV.U32 R23, RZ, RZ, 0x1d ;  /* 0x0000001dff177424 */ /* 0x002fe400078e00ff */
[----:B--2---:R-:W-:Y:S01]  /*04a0*/  IMAD.MOV.U32 R7, RZ, RZ, 0x1f ;  /* 0x0000001fff077424 */ /* 0x004fe200078e00ff */
[----:B------:R1:W-:Y:S01]  /*04b0*/  STG.E desc[UR4][R4.64+0x90], R17 ;  /* 0x0000901104007986 */ /* 0x0003e2000c101904 */
[----:B0-----:R-:W-:-:S03]  /*04c0*/  IMAD.MOV.U32 R11, RZ, RZ, 0x21 ;  /* 0x00000021ff0b7424 */ /* 0x001fc600078e00ff */
[----:B------:R0:W-:Y:S01]  /*04d0*/  STG.E desc[UR4][R4.64+0x98], R21 ;  /* 0x0000981504007986 */ /* 0x0001e2000c101904 */
[----:B---3--:R-:W-:-:S03]  /*04e0*/  IMAD.MOV.U32 R15, RZ, RZ, 0x23 ;  /* 0x00000023ff0f7424 */ /* 0x008fc600078e00ff */
[----:B------:R2:W-:Y:S04]  /*04f0*/  STG.E desc[UR4][R4.64+0xa0], R25 ;  /* 0x0000a01904007986 */ /* 0x0005e8000c101904 */
[----:B------:R3:W-:Y:S01]  /*0500*/  STG.E desc[UR4][R4.64+0xa8], R9 ;  /* 0x0000a80904007986 */ /* 0x0007e2000c101904 */
[----:B-1----:R-:W-:-:S03]  /*0510*/  HFMA2 R17, -RZ, RZ, 0, 2.74181365966796875e-06 ;  /* 0x0000002eff117431 */ /* 0x002fc600000001ff */
[----:B------:R1:W-:Y:S01]  /*0520*/  STG.E desc[UR4][R4.64+0xb0], R13 ;  /* 0x0000b00d04007986 */ /* 0x0003e2000c101904 */
[----:B0-----:R-:W-:Y:S01]  /*0530*/  MOV R21, 0x30 ;  /* 0x0000003000157802 */ /* 0x001fe20000000f00 */
[----:B--2---:R-:W-:Y:S02]  /*0540*/  HFMA2 R25, -RZ, RZ, 0, 2.98023223876953125e-06 ;  /* 0x00000032ff197431 */ /* 0x004fe400000001ff */
[----:B------:R0:W-:Y:S01]  /*0550*/  STG.E desc[UR4][R4.64+0x6c], R19 ;  /* 0x00006c1304007986 */ /* 0x0001e2000c101904 */
[----:B---3--:R-:W-:-:S03]  /*0560*/  MOV R9, 0x34 ;  /* 0x0000003400097802 */ /* 0x008fc60000000f00 */
[----:B------:R2:W-:Y:S01]  /*0570*/  STG.E desc[UR4][R4.64+0x74], R23 ;  /* 0x0000741704007986 */ /* 0x0005e2000c101904 */
[----:B-1----:R-:W-:-:S03]  /*0580*/  HFMA2 R13, -RZ, RZ, 0, 3.21865081787109375e-06 ;  /* 0x00000036ff0d7431 */ /* 0x002fc600000001ff */
[----:B------:R1:W-:Y:S04]  /*0590*/  STG.E desc[UR4][R4.64+0x7c], R7 ;  /* 0x00007c0704007986 */ /* 0x0003e8000c101904 */
[----:B------:R3:W-:Y:S01]  /*05a0*/  STG.E desc[UR4][R4.64+0x84], R11 ;  /* 0x0000840b04007986 */ /* 0x0007e2000c101904 */
[----:B0-----:R-:W-:-:S03]  /*05b0*/  IMAD.MOV.U32 R19, RZ, RZ, 0x25 ;  /* 0x00000025ff137424 */ /* 0x001fc600078e00ff */
[----:B------:R0:W-:Y:S01]  /*05c0*/  STG.E desc[UR4][R4.64+0x8c], R15 ;  /* 0x00008c0f04007986 */ /* 0x0001e2000c101904 */
[----:B--2---:R-:W-:Y:S02]  /*05d0*/  IMAD.MOV.U32 R23, RZ, RZ, 0x27 ;  /* 0x00000027ff177424 */ /* 0x004fe400078e00ff */
[----:B-1----:R-:W-:Y:S01]  /*05e0*/  IMAD.MOV.U32 R7, RZ, RZ, 0x29 ;  /* 0x00000029ff077424 */ /* 0x002fe200078e00ff */
[----:B------:R1:W-:Y:S01]  /*05f0*/  STG.E desc[UR4][R4.64+0xc0], R21 ;  /* 0x0000c01504007986 */ /* 0x0003e2000c101904 */
[----:B---3--:R-:W-:-:S03]  /*0600*/  IMAD.MOV.U32 R11, RZ, RZ, 0x2b ;  /* 0x0000002bff0b7424 */ /* 0x008fc600078e00ff */
[----:B------:R2:W-:Y:S01]  /*0610*/  STG.E desc[UR4][R4.64+0xd0], R9 ;  /* 0x0000d00904007986 */ /* 0x0005e2000c101904 */
[----:B0-----:R-:W-:-:S03]  /*0620*/  IMAD.MOV.U32 R15, RZ, RZ, 0x2d ;  /* 0x0000002dff0f7424 */ /* 0x001fc600078e00ff */
[----:B------:R0:W-:Y:S01]  /*0630*/  STG.E desc[UR4][R4.64+0x94], R19 ;  /* 0x0000941304007986 */ /* 0x0001e2000c101904 */
[----:B-1----:R-:W-:-:S03]  /*0640*/  HFMA2 R21, -RZ, RZ, 0, 3.45706939697265625e-06 ;  /* 0x0000003aff157431 */ /* 0x002fc600000001ff */
[----:B------:R1:W-:Y:S01]  /*0650*/  STG.E desc[UR4][R4.64+0x9c], R23 ;  /* 0x00009c1704007986 */ /* 0x0003e2000c101904 */
[----:B--2---:R-:W-:-:S03]  /*0660*/  HFMA2 R9, -RZ, RZ, 0, 3.69548797607421875e-06 ;  /* 0x0000003eff097431 */ /* 0x004fc600000001ff */
[----:B------:R2:W-:Y:S01]  /*0670*/  STG.E desc[UR4][R4.64+0xa4], R7 ;  /* 0x0000a40704007986 */ /* 0x0005e2000c101904 */
[----:B0-----:R-:W-:-:S03]  /*0680*/  IMAD.MOV.U32 R19, RZ, RZ, 0x2f ;  /* 0x0000002fff137424 */ /* 0x001fc600078e00ff */
[----:B------:R0:W-:Y:S04]  /*0690*/  STG.E desc[UR4][R4.64+0xac], R11 ;  /* 0x0000ac0b04007986 */ /* 0x0001e8000c101904 */
[----:B------:R3:W-:Y:S01]  /*06a0*/  STG.E desc[UR4][R4.64+0xb4], R15 ;  /* 0x0000b40f04007986 */ /* 0x0007e2000c101904 */
[----:B-1----:R-:W-:-:S03]  /*06b0*/  IMAD.MOV.U32 R23, RZ, RZ, 0x31 ;  /* 0x00000031ff177424 */ /* 0x002fc600078e00ff */
[----:B------:R1:W-:Y:S01]  /*06c0*/  STG.E desc[UR4][R4.64+0xb8], R17 ;  /* 0x0000b81104007986 */ /* 0x0003e2000c101904 */
[----:B--2---:R-:W-:-:S03]  /*06d0*/  IMAD.MOV.U32 R7, RZ, RZ, 0x33 ;  /* 0x00000033ff077424 */ /* 0x004fc600078e00ff */
[----:B------:R2:W-:Y:S01]  /*06e0*/  STG.E desc[UR4][R4.64+0xc8], R25 ;  /* 0x0000c81904007986 */ /* 0x0005e2000c101904 */
[----:B0-----:R-:W-:-:S03]  /*06f0*/  IMAD.MOV.U32 R11, RZ, RZ, 0x35 ;  /* 0x00000035ff0b7424 */ /* 0x001fc600078e00ff */
[----:B------:R0:W-:Y:S01]  /*0700*/  STG.E desc[UR4][R4.64+0xd8], R13 ;  /* 0x0000d80d04007986 */ /* 0x0001e2000c101904 */
[----:B---3--:R-:W-:Y:S01]  /*0710*/  IMAD.MOV.U32 R15, RZ, RZ, 0x37 ;  /* 0x00000037ff0f7424 */ /* 0x008fe200078e00ff */
[----:B-1----:R-:W-:Y:S02]  /*0720*/  MOV R17, 0x38 ;  /* 0x0000003800117802 */ /* 0x002fe40000000f00 */
[----:B------:R1:W-:Y:S01]  /*0730*/  STG.E desc[UR4][R4.64+0xbc], R19 ;  /* 0x0000bc1304007986 */ /* 0x0003e2000c101904 */
[----:B--2---:R-:W-:-:S03]  /*0740*/  MOV R25, 0x3c ;  /* 0x0000003c00197802 */ /* 0x004fc60000000f00 */
[----:B------:R2:W-:Y:S01]  /*0750*/  STG.E desc[UR4][R4.64+0xc4], R23 ;  /* 0x0000c41704007986 */ /* 0x0005e2000c101904 */
[----:B0-----:R-:W-:-:S03]  /*0760*/  MOV R13, 0x40 ;  /* 0x00000040000d7802 */ /* 0x001fc60000000f00 */
        /* <DEDUP_REMOVED lines=8> */
[----:B---3--:R-:W-:-:S03]  /*07f0*/  IMAD.MOV.U32 R11, RZ, RZ, 0x3f ;  /* 0x0000003fff0b7424 */ /* 0x008fc600078e00ff */
[----:B------:R3:W-:Y:S01]  /*0800*/  STG.E desc[UR4][R4.64+0xf0], R25 ;  /* 0x0000f01904007986 */ /* 0x0007e2000c101904 */
[----:B-1----:R-:W-:-:S03]  /*0810*/  IMAD.MOV.U32 R15, RZ, RZ, 0x41 ;  /* 0x00000041ff0f7424 */ /* 0x002fc600078e00ff */
[----:B------:R1:W-:Y:S01]  /*0820*/  STG.E desc[UR4][R4.64+0xf8], R9 ;  /* 0x0000f80904007986 */ /* 0x0003e2000c101904 */
[----:B--2---:R-:W-:-:S03]  /*0830*/  HFMA2 R17, -RZ, RZ, 0, 3.93390655517578125e-06 ;  /* 0x00000042ff117431 */ /* 0x004fc600000001ff */
[----:B------:R2:W-:Y:S01]  /*0840*/  STG.E desc[UR4][R4.64+0x100], R13 ;  /* 0x0001000d04007986 */ /* 0x0005e2000c101904 */
[----:B0-----:R-:W-:Y:S01]  /*0850*/  MOV R21, 0x44 ;  /* 0x0000004400157802 */ /* 0x001fe20000000f00 */
[----:B---3--:R-:W-:Y:S02]  /*0860*/  HFMA2 R25, -RZ, RZ, 0, 4.17232513427734375e-06 ;  /* 0x00000046ff197431 */ /* 0x008fe400000001ff */
[----:B------:R0:W-:Y:S01]  /*0870*/  STG.E desc[UR4][R4.64+0xe4], R19 ;  /* 0x0000e41304007986 */ /* 0x0001e2000c101904 */
[----:B-1----:R-:W-:-:S03]  /*0880*/  MOV R9, 0x48 ;  /* 0x0000004800097802 */ /* 0x002fc60000000f00 */
[----:B------:R1:W-:Y:S01]  /*0890*/  STG.E desc[UR4][R4.64+0xec], R23 ;  /* 0x0000ec1704007986 */ /* 0x0003e2000c101904 */
[----:B--2---:R-:W-:-:S03]  /*08a0*/  HFMA2 R13, -RZ, RZ, 0, 4.41074371337890625e-06 ;  /* 0x0000004aff0d7431 */ /* 0x004fc600000001ff */
[----:B------:R2:W-:Y:S04]  /*08b0*/  STG.E desc[UR4][R4.64+0xf4], R7 ;  /* 0x0000f40704007986 */ /* 0x0005e8000c101904 */
[----:B------:R3:W-:Y:S01]  /*08c0*/  STG.E desc[UR4][R4.64+0xfc], R11 ;  /* 0x0000fc0b04007986 */ /* 0x0007e2000c101904 */
[----:B0-----:R-:W-:-:S03]  /*08d0*/  IMAD.MOV.U32 R19, RZ, RZ, 0x43 ;  /* 0x00000043ff137424 */ /* 0x001fc600078e00ff */
[----:B------:R0:W-:Y:S01]  /*08e0*/  STG.E desc[UR4][R4.64+0x104], R15 ;  /* 0x0001040f04007986 */ /* 0x0001e2000c101904 */
[----:B-1----:R-:W-:-:S03]  /*08f0*/  IMAD.MOV.U32 R23, RZ, RZ, 0x45 ;  /* 0x00000045ff177424 */ /* 0x002fc600078e00ff */
[----:B------:R1:W-:Y:S01]  /*0900*/  STG.E desc[UR4][R4.64+0x110], R21 ;  /* 0x0001101504007986 */ /* 0x0003e2000c101904 */
[----:B--2---:R-:W-:-:S03]  /*0910*/  IMAD.MOV.U32 R7, RZ, RZ, 0x47 ;  /* 0x00000047ff077424 */ /* 0x004fc600078e00ff */
[----:B------:R2:W-:Y:S01]  /*0920*/  STG.E desc[UR4][R4.64+0x120], R9 ;  /* 0x0001200904007986 */ /* 0x0005e2000c101904 */
[----:B---3--:R-:W-:Y:S02]  /*0930*/  IMAD.MOV.U32 R11, RZ, RZ, 0x49 ;  /* 0x00000049ff0b7424 */ /* 0x008fe400078e00ff */
[----:B0-----:R-:W-:Y:S01]  /*0940*/  IMAD.MOV.U32 R15, RZ, RZ, 0x4b ;  /* 0x0000004bff0f7424 */ /* 0x001fe200078e00ff */
[----:B------:R0:W-:Y:S01]  /*0950*/  STG.E desc[UR4][R4.64+0x108], R17 ;  /* 0x0001081104007986 */ /* 0x0001e2000c101904 */
[----:B-1----:R-:W-:-:S03]  /*0960*/  HFMA2 R21, -RZ, RZ, 0, 4.64916229248046875e-06 ;  /* 0x0000004eff157431 */ /* 0x002fc600000001ff */
[----:B------:R1:W-:Y:S01]  /*0970*/  STG.E desc[UR4][R4.64+0x118], R25 ;  /* 0x0001181904007986 */ /* 0x0003e2000c101904 */
[----:B--2---:R-:W-:-:S03]  /*0980*/  HFMA2 R9, -RZ, RZ, 0, 4.88758087158203125e-06 ;  /* 0x00000052ff097431 */ /* 0x004fc600000001ff */
[----:B------:R2:W-:Y:S01]  /*0990*/  STG.E desc[UR4][R4.64+0x128], R13 ;  /* 0x0001280d04007986 */ /* 0x0005e2000c101904 */
[----:B0-----:R-:W-:-:S03]  /*09a0*/  MOV R17, 0x4c ;  /* 0x0000004c00117802 */ /* 0x001fc60000000f00 */
[----:B------:R0:W-:Y:S01]  /*09b0*/  STG.E desc[UR4][R4.64+0x10c], R19 ;  /* 0x00010c1304007986 */ /* 0x0001e2000c101904 */
[----:B-1----:R-:W-:-:S03]  /*09c0*/  MOV R25, 0x50 ;  /* 0x0000005000197802 */ /* 0x002fc60000000f00 */
[----:B------:R1:W-:Y:S01]  /*09d0*/  STG.E desc[UR4][R4.64+0x114], R23 ;  /* 0x0001141704007986 */ /* 0x0003e2000c101904 */
[----:B--2---:R-:W-:-:S03]  /*09e0*/  MOV R13, 0x54 ;  /* 0x00000054000d7802 */ /* 0x004fc60000000f00 */
        /* <DEDUP_REMOVED lines=10> */
[----:B------:R0:W-:Y:S04]  /*0a90*/  STG.E desc[UR4][R4.64+0x140], R25 ;  /* 0x0001401904007986 */ /* 0x0001e8000c101904 */
[----:B------:R3:W-:Y:S01]  /*0aa0*/  STG.E desc[UR4][R4.64+0x148], R9 ;  /* 0x0001480904007986 */ /* 0x0007e2000c101904 */
[----:B-1----:R-:W-:-:S03]  /*0ab0*/  HFMA2 R17, -RZ, RZ, 0, 5.12599945068359375e-06 ;  /* 0x00000056ff117431 */ /* 0x002fc600000001ff */
[----:B------:R1:W-:Y:S01]  /*0ac0*/  STG.E desc[UR4][R4.64+0x150], R13 ;  /* 0x0001500d04007986 */ /* 0x0003e2000c101904 */
[----:B--2---:R-:W-:Y:S01]  /*0ad0*/  MOV R21, 0x58 ;  /* 0x0000005800157802 */ /* 0x004fe20000000f00 */
[----:B0-----:R-:W-:Y:S02]  /*0ae0*/  HFMA2 R25, -RZ, RZ, 0, 5.36441802978515625e-06 ;  /* 0x0000005aff197431 */ /* 0x001fe400000001ff */
[----:B------:R0:W-:Y:S01]  /*0af0*/  STG.E desc[UR4][R4.64+0x134], R19 ;  /* 0x0001341304007986 */ /* 0x0001e2000c101904 */
[----:B---3--:R-:W-:-:S03]  /*0b00*/  MOV R9, 0x5c ;  /* 0x0000005c00097802 */ /* 0x008fc60000000f00 */
[----:B------:R2:W-:Y:S01]  /*0b10*/  STG.E desc[UR4][R4.64+0x13c], R23 ;  /* 0x00013c1704007986 */ /* 0x0005e2000c101904 */
[----:B-1----:R-:W-:-:S03]  /*0b20*/  HFMA2 R13, -RZ, RZ, 0, 5.60283660888671875e-06 ;  /* 0x0000005eff0d7431 */ /* 0x002fc600000001ff */
        /* <DEDUP_REMOVED lines=11> */
[----:B-1----:R-:W-:-:S03]  /*0be0*/  HFMA2 R21, -RZ, RZ, 0, 5.84125518798828125e-06 ;  /* 0x00000062ff157431 */ /* 0x002fc600000001ff */
[----:B------:R1:W-:Y:S01]  /*0bf0*/  STG.E desc[UR4][R4.64+0x168], R25 ;  /* 0x0001681904007986 */ /* 0x0003e2000c101904 */
[----:B--2---:R-:W-:-:S03]  /*0c00*/  HFMA2 R9, -RZ, RZ, 0, 6.07967376708984375e-06 ;  /* 0x00000066ff097431 */ /* 0x004fc600000001ff */
        /* <DEDUP_REMOVED lines=18> */
[----:B-1----:R-:W-:-:S03]  /*0d30*/  HFMA2 R17, -RZ, RZ, 0, 6.31809234619140625e-06 ;  /* 0x0000006aff117431 */ /* 0x002fc600000001ff */
[----:B------:R1:W-:Y:S01]  /*0d40*/  STG.E desc[UR4][R4.64+0x1a0], R13 ;  /* 0x0001a00d04007986 */ /* 0x0003e2000c101904 */
[----:B0-----:R-:W-:Y:S01]  /*0d50*/  MOV R21, 0x6c ;  /* 0x0000006c00157802 */ /* 0x001fe20000000f00 */
[----:B--2---:R-:W-:Y:S02]  /*0d60*/  HFMA2 R25, -RZ, RZ, 0, 6.55651092529296875e-06 ;  /* 0x0000006eff197431 */ /* 0x004fe400000001ff */
[----:B------:R0:W-:Y:S01]  /*0d70*/  STG.E desc[UR4][R4.64+0x184], R19 ;  /* 0x0001841304007986 */ /* 0x0001e2000c101904 */
[----:B---3--:R-:W-:-:S03]  /*0d80*/  MOV R9, 0x70 ;  /* 0x0000007000097802 */ /* 0x008fc60000000f00 */
[----:B------:R2:W-:Y:S01]  /*0d90*/  STG.E desc[UR4][R4.64+0x18c], R23 ;  /* 0x00018c1704007986 */ /* 0x0005e2000c101904 */
[----:B-1----:R-:W-:-:S03]  /*0da0*/  HFMA2 R13, -RZ, RZ, 0, 6.79492950439453125e-06 ;  /* 0x00000072ff0d7431 */ /* 0x002fc600000001ff */
        /* <DEDUP_REMOVED lines=11> */
[----:B-1----:R-:W-:-:S03]  /*0e60*/  HFMA2 R21, -RZ, RZ, 0, 7.03334808349609375e-06 ;  /* 0x00000076ff157431 */ /* 0x002fc600000001ff */
[----:B------:R1:W-:Y:S01]  /*0e70*/  STG.E desc[UR4][R4.64+0x1ac], R19 ;  /* 0x0001ac1304007986 */ /* 0x0003e2000c101904 */
[----:B--2---:R-:W-:-:S03]  /*0e80*/  HFMA2 R9, -RZ, RZ, 0, 7.27176666259765625e-06 ;  /* 0x0000007aff097431 */ /* 0x004fc600000001ff */
        /* <DEDUP_REMOVED lines=8> */
[----:B0-----:R-:W-:-:S03]  /*0f10*/  MOV R25, 0x78 ;  /* 0x0000007800197802 */ /* 0x001fc60000000f00 */
[----:B------:R0:W-:Y:S01]  /*0f20*/  STG.E desc[UR4][R4.64+0x1cc], R15 ;  /* 0x0001cc0f04007986 */ /* 0x0001e2000c101904 */
[----:B---3--:R-:W-:Y:S02]  /*0f30*/  IMAD.MOV.U32 R7, RZ, RZ, 0x79 ;  /* 0x00000079ff077424 */ /* 0x008fe400078e00ff */
[----:B-1----:R-:W-:Y:S01]  /*0f40*/  IMAD.MOV.U32 R11, RZ, RZ, 0x7b ;  /* 0x0000007bff0b7424 */ /* 0x002fe200078e00ff */
[----:B------:R1:W-:Y:S01]  /*0f50*/  STG.E desc[UR4][R4.64+0x1d0], R17 ;  /* 0x0001d01104007986 */ /* 0x0003e2000c101904 */
[----:B--2---:R-:W-:-:S03]  /*0f60*/  MOV R13, 0x7c ;  /* 0x0000007c000d7802 */ /* 0x004fc60000000f00 */
[----:B------:R2:W-:Y:S01]  /*0f70*/  STG.E desc[UR4][R4.64+0x1d4], R19 ;  /* 0x0001d41304007986 */ /* 0x0005e2000c101904 */
[----:B0-----:R-:W-:-:S03]  /*0f80*/  IMAD.MOV.U32 R15, RZ, RZ, 0x7d ;  /* 0x0000007dff0f7424 */ /* 0x001fc600078e00ff */
[----:B------:R-:W-:Y:S04]  /*0f90*/  STG.E desc[UR4][R4.64+0x1d8], R21 ;  /* 0x0001d81504007986 */ /* 0x000fe8000c101904 */
[----:B------:R-:W-:Y:S01]  /*0fa0*/  STG.E desc[UR4][R4.64+0x1dc], R23 ;  /* 0x0001dc1704007986 */ /* 0x000fe2000c101904 */
[----:B-1----:R-:W-:-:S03]  /*0fb0*/  HFMA2 R17, -RZ, RZ, 0, 7.569789886474609375e-06 ;  /* 0x0000007fff117431 */ /* 0x002fc600000001ff */
[----:B------:R-:W-:Y:S01]  /*0fc0*/  STG.E desc[UR4][R4.64+0x1e0], R25 ;  /* 0x0001e01904007986 */ /* 0x000fe2000c101904 */
[----:B--2---:R-:W-:-:S03]  /*0fd0*/  IMAD.MOV.U32 R19, RZ, RZ, 0x80 ;  /* 0x00000080ff137424 */ /* 0x004fc600078e00ff */
[----:B------:R0:W-:Y:S04]  /*0fe0*/  STG.E desc[UR4][R4.64+0x1e4], R7 ;  /* 0x0001e40704007986 */ /* 0x0001e8000c101904 */
[----:B------:R1:W-:Y:S04]  /*0ff0*/  STG.E desc[UR4][R4.64+0x1e8], R9 ;  /* 0x0001e80904007986 */ /* 0x0003e8000c101904 */
[----:B------:R2:W-:Y:S04]  /*1000*/  STG.E desc[UR4][R4.64+0x1ec], R11 ;  /* 0x0001ec0b04007986 */ /* 0x0005e8000c101904 */
[----:B------:R3:W-:Y:S01]  /*1010*/  STG.E desc[UR4][R4.64+0x1f0], R13 ;  /* 0x0001f00d04007986 */ /* 0x0007e2000c101904 */
[----:B0-----:R-:W-:-:S03]  /*1020*/  HFMA2 R7, -RZ, RZ, 0, 7.688999176025390625e-06 ;  /* 0x00000081ff077431 */ /* 0x001fc600000001ff */
[----:B------:R-:W-:Y:S01]  /*1030*/  STG.E desc[UR4][R4.64+0x1f4], R15 ;  /* 0x0001f40f04007986 */ /* 0x000fe2000c101904 */
[----:B-1----:R-:W-:-:S03]  /*1040*/  IMAD.MOV.U32 R9, RZ, RZ, 0x82 ;  /* 0x00000082ff097424 */ /* 0x002fc600078e00ff */
[----:B------:R0:W-:Y:S01]  /*1050*/  STG.E desc[UR4][R4.64], RZ ;  /* 0x000000ff04007986 */ /* 0x0001e2000c101904 */
[----:B--2---:R-:W-:Y:S02]  /*1060*/  HFMA2 R11, -RZ, RZ, 0, 7.808208465576171875e-06 ;  /* 0x00000083ff0b7431 */ /* 0x004fe400000001ff */
[----:B---3--:R-:W-:Y:S01]  /*1070*/  IMAD.MOV.U32 R13, RZ, RZ, 0x84 ;  /* 0x00000084ff0d7424 */ /* 0x008fe200078e00ff */
[----:B0-----:R-:W0:Y:S02]  /*1080*/  LDC.64 R4, c[0x0][0x380] ;  /* 0x0000e000ff047b82 */ /* 0x001e240000000a00 */
[----:B0-----:R0:W-:Y:S06]  /*1090*/  STG.E desc[UR4][R4.64+0x1fc], R17 ;  /* 0x0001fc1104007986 */ /* 0x0011ec000c101904 */
[----:B0-----:R-:W0:Y:S02]  /*10a0*/  LDC.64 R4, c[0x0][0x380] ;  /* 0x0000e000ff047b82 */ /* 0x001e240000000a00 */
[----:B0-----:R0:W-:Y:S06]  /*10b0*/  STG.E desc[UR4][R4.64+0x200], R19 ;  /* 0x0002001304007986 */ /* 0x0011ec000c101904 */
[----:B0-----:R-:W0:Y:S02]  /*10c0*/  LDC.64 R4, c[0x0][0x380] ;  /* 0x0000e000ff047b82 */ /* 0x001e240000000a00 */
[----:B0-----:R0:W-:Y:S06]  /*10d0*/  STG.E desc[UR4][R4.64+0x204], R7 ;  /* 0x0002040704007986 */ /* 0x0011ec000c101904 */
[----:B0-----:R-:W0:Y:S01]  /*10e0*/  LDC.64 R4, c[0x0][0x380] ;  /* 0x0000e000ff047b82 */ /* 0x001e220000000a00 */
[----:B------:R-:W-:Y:S01]  /*10f0*/  HFMA2 R7, -RZ, RZ, 0, 7.927417755126953125e-06 ;  /* 0x00000085ff077431 */ /* 0x000fe200000001ff */
[----:B0-----:R0:W-:Y:S06]  /*1100*/  STG.E desc[UR4][R4.64+0x208], R9 ;  /* 0x0002080904007986 */ /* 0x0011ec000c101904 */
[----:B0-----:R-:W0:Y:S01]  /*1110*/  LDC.64 R4, c[0x0][0x380] ;  /* 0x0000e000ff047b82 */ /* 0x001e220000000a00 */
[----:B------:R-:W-:Y:S01]  /*1120*/  IMAD.MOV.U32 R9, RZ, RZ, 0x86 ;  /* 0x00000086ff097424 */ /* 0x000fe200078e00ff */
[----:B0-----:R0:W-:Y:S06]  /*1130*/  STG.E desc[UR4][R4.64+0x20c], R11 ;  /* 0x00020c0b04007986 */ /* 0x0011ec000c101904 */
[----:B0-----:R-:W0:Y:S01]  /*1140*/  LDC.64 R4, c[0x0][0x380] ;  /* 0x0000e000ff047b82 */ /* 0x001e220000000a00 */
[----:B------:R-:W-:Y:S01]  /*1150*/  HFMA2 R11, -RZ, RZ, 0, 8.046627044677734375e-06 ;  /* 0x00000087ff0b7431 */ /* 0x000fe200000001ff */
[----:B0-----:R0:W-:Y:S06]  /*1160*/  STG.E desc[UR4][R4.64+0x210], R13 ;  /* 0x0002100d04007986 */ /* 0x0011ec000c101904 */
[----:B0-----:R-:W0:Y:S01]  /*1170*/  LDC.64 R4, c[0x0][0x380] ;  /* 0x0000e000ff047b82 */ /* 0x001e220000000a00 */
[----:B------:R-:W-:Y:S01]  /*1180*/  IMAD.MOV.U32 R13, RZ, RZ, 0x88 ;  /* 0x00000088ff0d7424 */ /* 0x000fe200078e00ff */
[----:B0-----:R0:W-:Y:S06]  /*1190*/  STG.E desc[UR4][R4.64+0x214], R7 ;  /* 0x0002140704007986 */ /* 0x0011ec000c101904 */
[----:B0-----:R-:W0:Y:S01]  /*11a0*/  LDC.64 R4, c[0x0][0x380] ;  /* 0x0000e000ff047b82 */ /* 0x001e220000000a00 */
[----:B------:R-:W-:Y:S01]  /*11b0*/  HFMA2 R7, -RZ, RZ, 0, 8.165836334228515625e-06 ;  /* 0x00000089ff077431 */ /* 0x000fe200000001ff */
[----:B0-----:R0:W-:Y:S06]  /*11c0*/  STG.E desc[UR4][R4.64+0x218], R9 ;  /* 0x0002180904007986 */ /* 0x0011ec000c101904 */
[----:B0-----:R-:W0:Y:S01]  /*11d0*/  LDC.64 R4, c[0x0][0x380] ;  /* 0x0000e000ff047b82 */ /* 0x001e220000000a00 */
[----:B------:R-:W-:Y:S01]  /*11e0*/  IMAD.MOV.U32 R9, RZ, RZ, 0x8a ;  /* 0x0000008aff097424 */ /* 0x000fe200078e00ff */
[----:B0-----:R0:W-:Y:S06]  /*11f0*/  STG.E desc[UR4][R4.64+0x21c], R11 ;  /* 0x00021c0b04007986 */ /* 0x0011ec000c101904 */
[----:B0-----:R-:W0:Y:S01]  /*1200*/  LDC.64 R4, c[0x0][0x380] ;  /* 0x0000e000ff047b82 */ /* 0x001e220000000a00 */
[----:B------:R-:W-:Y:S01]  /*1210*/  HFMA2 R11, -RZ, RZ, 0, 8.285045623779296875e-06 ;  /* 0x0000008bff0b7431 */ /* 0x000fe200000001ff */
[----:B0-----:R0:W-:Y:S06]  /*1220*/  STG.E desc[UR4][R4.64+0x220], R13 ;  /* 0x0002200d04007986 */ /* 0x0011ec000c101904 */
[----:B0-----:R-:W0:Y:S01]  /*1230*/  LDC.64 R4, c[0x0][0x380] ;  /* 0x0000e000ff047b82 */ /* 0x001e220000000a00 */
[----:B------:R-:W-:Y:S01]  /*1240*/  IMAD.MOV.U32 R13, RZ, RZ, 0x8c ;  /* 0x0000008cff0d7424 */ /* 0x000fe200078e00ff */
[----:B0-----:R0:W-:Y:S06]  /*1250*/  STG.E desc[UR4][R4.64+0x224], R7 ;  /* 0x0002240704007986 */ /* 0x0011ec000c101904 */
[----:B0-----:R-:W0:Y:S01]  /*1260*/  LDC.64 R4, c[0x0][0x380] ;  /* 0x0000e000ff047b82 */ /* 0x001e220000000a00 */
[----:B------:R-:W-:Y:S01]  /*1270*/  HFMA2 R7, -RZ, RZ, 0, 8.404254913330078125e-06 ;  /* 0x0000008dff077431 */ /* 0x000fe200000001ff */
[----:B0-----:R0:W-:Y:S06]  /*1280*/  STG.E desc[UR4][R4.64+0x228], R9 ;  /* 0x0002280904007986 */ /* 0x0011ec000c101904 */
[----:B0-----:R-:W0:Y:S01]  /*1290*/  LDC.64 R4, c[0x0][0x380] ;  /* 0x0000e000ff047b82 */ /* 0x001e220000000a00 */
[----:B------:R-:W-:Y:S01]  /*12a0*/  IMAD.MOV.U32 R9, RZ, RZ, 0x8e ;  /* 0x0000008eff097424 */ /* 0x000fe200078e00ff */
[----:B0-----:R0:W-:Y:S06]  /*12b0*/  STG.E desc[UR4][R4.64+0x22c], R11 ;  /* 0x00022c0b04007986 */ /* 0x0011ec000c101904 */
[----:B0-----:R-:W0:Y:S01]  /*12c0*/  LDC.64 R4, c[0x0][0x380] ;  /* 0x0000e000ff047b82 */ /* 0x001e220000000a00 */
[----:B------:R-:W-:Y:S01]  /*12d0*/  HFMA2 R11, -RZ, RZ, 0, 8.523464202880859375e-06 ;  /* 0x0000008fff0b7431 */ /* 0x000fe200000001ff */
[----:B0-----:R0:W-:Y:S06]  /*12e0*/  STG.E desc[UR4][R4.64+0x230], R13 ;  /* 0x0002300d04007986 */ /* 0x0011ec000c101904 */
[----:B0-----:R-:W0:Y:S01]  /*12f0*/  LDC.64 R4, c[0x0][0x380] ;  /* 0x0000e000ff047b82 */ /* 0x001e220000000a00 */
[----:B------:R-:W-:Y:S01]  /*1300*/  IMAD.MOV.U32 R13, RZ, RZ, 0x90 ;  /* 0x00000090ff0d7424 */ /* 0x000fe200078e00ff */
[----:B0-----:R0:W-:Y:S06]  /*1310*/  STG.E desc[UR4][R4.64+0x234], R7 ;  /* 0x0002340704007986 */ /* 0x0011ec000c101904 */
[----:B0-----:R-:W0:Y:S01]  /*1320*/  LDC.64 R4, c[0x0][0x380] ;  /* 0x0000e000ff047b82 */ /* 0x001e220000000a00 */
[----:B------:R-:W-:Y:S01]  /*1330*/  HFMA2 R7, -RZ, RZ, 0, 8.642673492431640625e-06 ;  /* 0x00000091ff077431 */ /* 0x000fe200000001ff */
[----:B0-----:R0:W-:Y:S06]  /*1340*/  STG.E desc[UR4][R4.64+0x238], R9 ;  /* 0x0002380904007986 */ /* 0x0011ec000c101904 */
[----:B0-----:R-:W0:Y:S01]  /*1350*/  LDC.64 R4, c[0x0][0x380] ;  /* 0x0000e000ff047b82 */ /* 0x001e220000000a00 */
[----:B------:R-:W-:Y:S01]  /*1360*/  IMAD.MOV.U32 R9, RZ, RZ, 0x92 ;  /* 0x00000092ff097424 */ /* 0x000fe200078e00ff */
[----:B0-----:R0:W-:Y:S06]  /*1370*/  STG.E desc[UR4][R4.64+0x23c], R11 ;  /* 0x00023c0b04007986 */ /* 0x0011ec000c101904 */
[----:B0-----:R-:W0:Y:S01]  /*1380*/  LDC.64 R4, c[0x0][0x380] ;  /* 0x0000e000ff047b82 */ /* 0x001e220000000a00 */
[----:B------:R-:W-:Y:S01]  /*1390*/  HFMA2 R11, -RZ, RZ, 0, 8.761882781982421875e-06 ;  /* 0x00000093ff0b7431 */ /* 0x000fe200000001ff */
[----:B0-----:R0:W-:Y:S06]  /*13a0*/  STG.E desc[UR4][R4.64+0x240], R13 ;  /* 0x0002400d04007986 */ /* 0x0011ec000c101904 */
[----:B0-----:R-:W0:Y:S01]  /*13b0*/  LDC.64 R4, c[0x0][0x380] ;  /* 0x0000e000ff047b82 */ /* 0x001e220000000a00 */
[----:B------:R-:W-:Y:S01]  /*13c0*/  IMAD.MOV.U32 R13, RZ, RZ, 0x94 ;  /* 0x00000094ff0d7424 */ /* 0x000fe200078e00ff */
[----:B0-----:R0:W-:Y:S06]  /*13d0*/  STG.E desc[UR4][R4.64+0x244], R7 ;  /* 0x0002440704007986 */ /* 0x0011ec000c101904 */
[----:B0-----:R-:W0:Y:S01]  /*13e0*/  LDC.64 R4, c[0x0][0x380] ;  /* 0x0000e000ff047b82 */ /* 0x001e220000000a00 */
[----:B------:R-:W-:Y:S01]  /*13f0*/  HFMA2 R7, -RZ, RZ, 0, 8.881092071533203125e-06 ;  /* 0x00000095ff077431 */ /* 0x000fe200000001ff */
[----:B0-----:R0:W-:Y:S06]  /*1400*/  STG.E desc[UR4][R4.64+0x248], R9 ;  /* 0x0002480904007986 */ /* 0x0011ec000c101904 */
[----:B0-----:R-:W0:Y:S01]  /*1410*/  LDC.64 R4, c[0x0][0x380] ;  /* 0x0000e000ff047b82 */ /* 0x001e220000000a00 */
[----:B------:R-:W-:Y:S01]  /*1420*/  IMAD.MOV.U32 R9, RZ, RZ, 0x96 ;  /* 0x00000096ff097424 */ /* 0x000fe200078e00ff */
[----:B0-----:R0:W-:Y:S06]  /*1430*/  STG.E desc[UR4][R4.64+0x24c], R11 ;  /* 0x00024c0b04007986 */ /* 0x0011ec000c101904 */
[----:B0-----:R-:W0:Y:S01]  /*1440*/  LDC.64 R4, c[0x0][0x380] ;  /* 0x0000e000ff047b82 */ /* 0x001e220000000a00 */
[----:B------:R-:W-:Y:S01]  /*1450*/  HFMA2 R11, -RZ, RZ, 0, 9.000301361083984375e-06 ;  /* 0x00000097ff0b7431 */ /* 0x000fe200000001ff */
[----:B0-----:R0:W-:Y:S06]  /*1460*/  STG.E desc[UR4][R4.64+0x250], R13 ;  /* 0x0002500d04007986 */ /* 0x0011ec000c101904 */
[----:B0-----:R-:W0:Y:S01]  /*1470*/  LDC.64 R4, c[0x0][0x380] ;  /* 0x0000e000ff047b82 */ /* 0x001e220000000a00 */
[----:B------:R-:W-:Y:S01]  /*1480*/  IMAD.MOV.U32 R13, RZ, RZ, 0x98 ;  /* 0x00000098ff0d7424 */ /* 0x000fe200078e00ff */
[----:B0-----:R0:W-:Y:S06]  /*1490*/  STG.E desc[UR4][R4.64+0x254], R7 ;  /* 0x0002540704007986 */ /* 0x0011ec000c101904 */
[----:B0-----:R-:W0:Y:S01]  /*14a0*/  LDC.64 R4, c[0x0][0x380] ;  /* 0x0000e000ff047b82 */ /* 0x001e220000000a00 */
[----:B------:R-:W-:Y:S01]  /*14b0*/  HFMA2 R7, -RZ, RZ, 0, 9.119510650634765625e-06 ;  /* 0x00000099ff077431 */ /* 0x000fe200000001ff */
[----:B0-----:R0:W-:Y:S06]  /*14c0*/  STG.E desc[UR4][R4.64+0x258], R9 ;  /* 0x0002580904007986 */ /* 0x0011ec000c101904 */
[----:B0-----:R-:W0:Y:S01]  /*14d0*/  LDC.64 R4, c[0x0][0x380] ;  /* 0x0000e000ff047b82 */ /* 0x001e220000000a00 */
[----:B------:R-:W-:Y:S01]  /*14e0*/  IMAD.MOV.U32 R9, RZ, RZ, 0x9a ;  /* 0x0000009aff097424 */ /* 0x000fe200078e00ff */
[----:B0-----:R0:W-:Y:S06]  /*14f0*/  STG.E desc[UR4][R4.64+0x25c], R11 ;  /* 0x00025c0b04007986 */ /* 0x0011ec000c101904 */
[----:B0-----:R-:W0:Y:S01]  /*1500*/  LDC.64 R4, c[0x0][0x380] ;  /* 0x0000e000ff047b82 */ /* 0x001e220000000a00 */
[----:B------:R-:W-:Y:S01]  /*1510*/  HFMA2 R11, -RZ, RZ, 0, 9.238719940185546875e-06 ;  /* 0x0000009bff0b7431 */ /* 0x000fe200000001ff */
[----:B0-----:R0:W-:Y:S06]  /*1520*/  STG.E desc[UR4][R4.64+0x260], R13 ;  /* 0x0002600d04007986 */ /* 0x0011ec000c101904 */
[----:B0-----:R-:W0:Y:S01]  /*1530*/  LDC.64 R4, c[0x0][0x380] ;  /* 0x0000e000ff047b82 */ /* 0x001e220000000a00 */
[----:B------:R-:W-:Y:S01]  /*1540*/  IMAD.MOV.U32 R13, RZ, RZ, 0x9c ;  /* 0x0000009cff0d7424 */ /* 0x000fe200078e00ff */
[----:B0-----:R0:W-:Y:S06]  /*1550*/  STG.E desc[UR4][R4.64+0x264], R7 ;  /* 0x0002640704007986 */ /* 0x0011ec000c101904 */
[----:B0-----:R-:W0:Y:S01]  /*1560*/  LDC.64 R4, c[0x0][0x380] ;  /* 0x0000e000ff047b82 */ /* 0x001e220000000a00 */
[----:B------:R-:W-:Y:S01]  /*1570*/  HFMA2 R7, -RZ, RZ, 0, 9.357929229736328125e-06 ;  /* 0x0000009dff077431 */ /* 0x000fe200000001ff */
[----:B0-----:R0:W-:Y:S06]  /*1580*/  STG.E desc[UR4][R4.64+0x268], R9 ;  /* 0x0002680904007986 */ /* 0x0011ec000c101904 */
[----:B0-----:R-:W0:Y:S01]  /*1590*/  LDC.64 R4, c[0x0][0x380] ;  /* 0x0000e000ff047b82 */ /* 0x001e220000000a00 */
[----:B------:R-:W-:Y:S01]  /*15a0*/  IMAD.MOV.U32 R9, RZ, RZ, 0x9e ;  /* 0x0000009eff097424 */ /* 0x000fe200078e00ff */
[----:B0-----:R0:W-:Y:S06]  /*15b0*/  STG.E desc[UR4][R4.64+0x26c], R11 ;  /* 0x00026c0b04007986 */ /* 0x0011ec000c101904 */
[----:B0-----:R-:W0:Y:S01]  /*15c0*/  LDC.64 R4, c[0x0][0x380] ;  /* 0x0000e000ff047b82 */ /* 0x001e220000000a00 */
[----:B------:R-:W-:Y:S01]  /*15d0*/  HFMA2 R11, -RZ, RZ, 0, 9.477138519287109375e-06 ;  /* 0x0000009fff0b7431 */ /* 0x000fe200000001ff */
[----:B0-----:R0:W-:Y:S06]  /*15e0*/  STG.E desc[UR4][R4.64+0x270], R13 ;  /* 0x0002700d04007986 */ /* 0x0011ec000c101904 */
[----:B0-----:R-:W0:Y:S01]  /*15f0*/  LDC.64 R4, c[0x0][0x380] ;  /* 0x0000e000ff047b82 */ /* 0x001e220000000a00 */
[----:B------:R-:W-:Y:S01]  /*1600*/  IMAD.MOV.U32 R13, RZ, RZ, 0xa0 ;  /* 0x000000a0ff0d7424 */ /* 0x000fe200078e00ff */
[----:B0-----:R0:W-:Y:S06]  /*1610*/  STG.E desc[UR4][R4.64+0x274], R7 ;  /* 0x0002740704007986 */ /* 0x0011ec000c101904 */
[----:B0-----:R-:W0:Y:S01]  /*1620*/  LDC.64 R4, c[0x0][0x380] ;  /* 0x0000e000ff047b82 */ /* 0x001e220000000a00 */
[----:B------:R-:W-:Y:S01]  /*1630*/  HFMA2 R7, -RZ, RZ, 0, 9.596347808837890625e-06 ;  /* 0x000000a1ff077431 */ /* 0x000fe200000001ff */
[----:B0-----:R0:W-:Y:S06]  /*1640*/  STG.E desc[UR4][R4.64+0x278], R9 ;  /* 0x0002780904007986 */ /* 0x0011ec000c101904 */
[----:B0-----:R-:W0:Y:S01]  /*1650*/  LDC.64 R4, c[0x0][0x380] ;  /* 0x0000e000ff047b82 */ /* 0x001e220000000a00 */
[----:B------:R-:W-:Y:S01]  /*1660*/  IMAD.MOV.U32 R9, RZ, RZ, 0xa2 ;  /* 0x000000a2ff097424 */ /* 0x000fe200078e00ff */
[----:B0-----:R0:W-:Y:S06]  /*1670*/  STG.E desc[UR4][R4.64+0x27c], R11 ;  /* 0x00027c0b04007986 */ /* 0x0011ec000c101904 */
[----:B0-----:R-:W0:Y:S01]  /*1680*/  LDC.64 R4, c[0x0][0x380] ;  /* 0x0000e000ff047b82 */ /* 0x001e220000000a00 */
[----:B------:R-:W-:Y:S01]  /*1690*/  HFMA2 R11, -RZ, RZ, 0, 9.715557098388671875e-06 ;  /* 0x000000a3ff0b7431 */ /* 0x000fe200000001ff */
[----:B0-----:R0:W-:Y:S06]  /*16a0*/  STG.E desc[UR4][R4.64+0x280], R13 ;  /* 0x0002800d04007986 */ /* 0x0011ec000c101904 */
[----:B0-----:R-:W0:Y:S01]  /*16b0*/  LDC.64 R4, c[0x0][0x380] ;  /* 0x0000e000ff047b82 */ /* 0x001e220000000a00 */
[----:B------:R-:W-:Y:S01]  /*16c0*/  IMAD.MOV.U32 R13, RZ, RZ, 0xa4 ;  /* 0x000000a4ff0d7424 */ /* 0x000fe200078e00ff */
[----:B0-----:R0:W-:Y:S06]  /*16d0*/  STG.E desc[UR4][R4.64+0x284], R7 ;  /* 0x0002840704007986 */ /* 0x0011ec000c101904 */
[----:B0-----:R-:W0:Y:S01]  /*16e0*/  LDC.64 R4, c[0x0][0x380] ;  /* 0x0000e000ff047b82 */ /* 0x001e220000000a00 */
[----:B------:R-:W-:Y:S01]  /*16f0*/  HFMA2 R7, -RZ, RZ, 0, 9.834766387939453125e-06 ;  /* 0x000000a5ff077431 */ /* 0x000fe200000001ff */
[----:B0-----:R0:W-:Y:S06]  /*1700*/  STG.E desc[UR4][R4.64+0x288], R9 ;  /* 0x0002880904007986 */ /* 0x0011ec000c101904 */
[----:B0-----:R-:W0:Y:S01]  /*1710*/  LDC.64 R4, c[0x0][0x380] ;  /* 0x0000e000ff047b82 */ /* 0x001e220000000a00 */
[----:B------:R-:W-:Y:S01]  /*1720*/  IMAD.MOV.U32 R9, RZ, RZ, 0xa6 ;  /* 0x000000a6ff097424 */ /* 0x000fe200078e00ff */
[----:B0-----:R0:W-:Y:S06]  /*1730*/  STG.E desc[UR4][R4.64+0x28c], R11 ;  /* 0x00028c0b04007986 */ /* 0x0011ec000c101904 */
[----:B0-----:R-:W0:Y:S01]  /*1740*/  LDC.64 R4, c[0x0][0x380] ;  /* 0x0000e000ff047b82 */ /* 0x001e220000000a00 */
[----:B------:R-:W-:Y:S01]  /*1750*/  HFMA2 R11, -RZ, RZ, 0, 9.953975677490234375e-06 ;  /* 0x000000a7ff0b7431 */ /* 0x000fe200000001ff */
[----:B0-----:R0:W-:Y:S06]  /*1760*/  STG.E desc[UR4][R4.64+0x290], R13 ;  /* 0x0002900d04007986 */ /* 0x0011ec000c101904 */
[----:B0-----:R-:W0:Y:S01]  /*1770*/  LDC.64 R4, c[0x0][0x380] ;  /* 0x0000e000ff047b82 */ /* 0x001e220000000a00 */
[----:B------:R-:W-:Y:S01]  /*1780*/  IMAD.MOV.U32 R13, RZ, RZ, 0xa8 ;  /* 0x000000a8ff0d7424 */ /* 0x000fe200078e00ff */
[----:B0-----:R0:W-:Y:S06]  /*1790*/  STG.E desc[UR4][R4.64+0x294], R7 ;  /* 0x0002940704007986 */ /* 0x0011ec000c101904 */
[----:B0-----:R-:W0:Y:S01]  /*17a0*/  LDC.64 R4, c[0x0][0x380] ;  /* 0x0000e000ff047b82 */ /* 0x001e220000000a00 */
[----:B------:R-:W-:Y:S01]  /*17b0*/  HFMA2 R7, -RZ, RZ, 0, 1.0073184967041015625e-05 ;  /* 0x000000a9ff077431 */ /* 0x000fe200000001ff */
[----:B0-----:R0:W-:Y:S06]  /*17c0*/  STG.E desc[UR4][R4.64+0x298], R9 ;  /* 0x0002980904007986 */ /* 0x0011ec000c101904 */
[----:B0-----:R-:W0:Y:S01]  /*17d0*/  LDC.64 R4, c[0x0][0x380] ;  /* 0x0000e000ff047b82 */ /* 0x001e220000000a00 */
[----:B------:R-:W-:Y:S01]  /*17e0*/  IMAD.MOV.U32 R9, RZ, RZ, 0xaa ;  /* 0x000000aaff097424 */ /* 0x000fe200078e00ff */
[----:B0-----:R0:W-:Y:S06]  /*17f0*/  STG.E desc[UR4][R4.64+0x29c], R11 ;  /* 0x00029c0b04007986 */ /* 0x0011ec000c101904 */
[----:B0-----:R-:W0:Y:S01]  /*1800*/  LDC.64 R4, c[0x0][0x380] ;  /* 0x0000e000ff047b82 */ /* 0x001e220000000a00 */
[----:B------:R-:W-:Y:S01]  /*1810*/  HFMA2 R11, -RZ, RZ, 0, 1.0192394256591796875e-05 ;  /* 0x000000abff0b7431 */ /* 0x000fe200000001ff */
[----:B0-----:R0:W-:Y:S06]  /*1820*/  STG.E desc[UR4][R4.64+0x2a0], R13 ;  /* 0x0002a00d04007986 */ /* 0x0011ec000c101904 */
[----:B0-----:R-:W0:Y:S01]  /*1830*/  LDC.64 R4, c[0x0][0x380] ;  /* 0x0000e000ff047b82 */ /* 0x001e220000000a00 */
[----:B------:R-:W-:Y:S01]  /*1840*/  IMAD.MOV.U32 R13, RZ, RZ, 0xac ;  /* 0x000000acff0d7424 */ /* 0x000fe200078e00ff */
[----:B0-----:R0:W-:Y:S06]  /*1850*/  STG.E desc[UR4][R4.64+0x2a4], R7 ;  /* 0x0002a40704007986 */ /* 0x0011ec000c101904 */
[----:B0-----:R-:W0:Y:S01]  /*1860*/  LDC.64 R4, c[0x0][0x380] ;  /* 0x0000e000ff047b82 */ /* 0x001e220000000a00 */
[----:B------:R-:W-:Y:S01]  /*1870*/  HFMA2 R7, -RZ, RZ, 0, 1.0311603546142578125e-05 ;  /* 0x000000adff077431 */ /* 0x000fe200000001ff */
[----:B0-----:R0:W-:Y:S06]  /*1880*/  STG.E desc[UR4][R4.64+0x2a8], R9 ;  /* 0x0002a80904007986 */ /* 0x0011ec000c101904 */
[----:B0-----:R-:W0:Y:S01]  /*1890*/  LDC.64 R4, c[0x0][0x380] ;  /* 0x0000e000ff047b82 */ /* 0x001e220000000a00 */
[----:B------:R-:W-:Y:S01]  /*18a0*/  IMAD.MOV.U32 R9, RZ, RZ, 0xae ;  /* 0x000000aeff097424 */ /* 0x000fe200078e00ff */
[----:B0-----:R0:W-:Y:S06]  /*18b0*/  STG.E desc[UR4][R4.64+0x2ac], R11 ;  /* 0x0002ac0b04007986 */ /* 0x0011ec000c101904 */
[----:B0-----:R-:W0:Y:S01]  /*18c0*/  LDC.64 R4, c[0x0][0x380] ;  /* 0x0000e000ff047b82 */ /* 0x001e220000000a00 */
[----:B------:R-:W-:Y:S01]  /*18d0*/  HFMA2 R11, -RZ, RZ, 0, 1.0430812835693359375e-05 ;  /* 0x000000afff0b7431 */ /* 0x000fe200000001ff */
[----:B0-----:R0:W-:Y:S06]  /*18e0*/  STG.E desc[UR4][R4.64+0x2b0], R13 ;  /* 0x0002b00d04007986 */ /* 0x0011ec000c101904 */
[----:B0-----:R-:W0:Y:S01]  /*18f0*/  LDC.64 R4, c[0x0][0x380] ;  /* 0x0000e000ff047b82 */ /* 0x001e220000000a00 */
[----:B------:R-:W-:Y:S01]  /*1900*/  IMAD.MOV.U32 R13, RZ, RZ, 0xb0 ;  /* 0x000000b0ff0d7424 */ /* 0x000fe200078e00ff */
[----:B0-----:R0:W-:Y:S06]  /*1910*/  STG.E desc[UR4][R4.64+0x2b4], R7 ;  /* 0x0002b40704007986 */ /* 0x0011ec000c101904 */
[----:B0-----:R-:W0:Y:S01]  /*1920*/  LDC.64 R4, c[0x0][0x380] ;  /* 0x0000e000ff047b82 */ /* 0x001e220000000a00 */
[----:B------:R-:W-:Y:S01]  /*1930*/  HFMA2 R7, -RZ, RZ, 0, 1.0550022125244140625e-05 ;  /* 0x000000b1ff077431 */ /* 0x000fe200000001ff */
[----:B0-----:R0:W-:Y:S06]  /*1940*/  STG.E desc[UR4][R4.64+0x2b8], R9 ;  /* 0x0002b80904007986 */ /* 0x0011ec000c101904 */
[----:B0-----:R-:W0:Y:S01]  /*1950*/  LDC.64 R4, c[0x0][0x380] ;  /* 0x0000e000ff047b82 */ /* 0x001e220000000a00 */
[----:B------:R-:W-:Y:S01]  /*1960*/  IMAD.MOV.U32 R9, RZ, RZ, 0xb2 ;  /* 0x000000b2ff097424 */ /* 0x000fe200078e00ff */
[----:B0-----:R0:W-:Y:S06]  /*1970*/  STG.E desc[UR4][R4.64+0x2bc], R11 ;  /* 0x0002bc0b04007986 */ /* 0x0011ec000c101904 */
[----:B0-----:R-:W0:Y:S01]  /*1980*/  LDC.64 R4, c[0x0][0x380] ;  /* 0x0000e000ff047b82 */ /* 0x001e220000000a00 */
[----:B------:R-:W-:Y:S01]  /*1990*/  HFMA2 R11, -RZ, RZ, 0, 1.0669231414794921875e-05 ;  /* 0x000000b3ff0b7431 */ /* 0x000fe200000001ff */
[----:B0-----:R0:W-:Y:S06]  /*19a0*/  STG.E desc[UR4][R4.64+0x2c0], R13 ;  /* 0x0002c00d04007986 */ /* 0x0011ec000c101904 */
[----:B0-----:R-:W0:Y:S01]  /*19b0*/  LDC.64 R4, c[0x0][0x380] ;  /* 0x0000e000ff047b82 */ /* 0x001e220000000a00 */
[----:B------:R-:W-:Y:S01]  /*19c0*/  IMAD.MOV.U32 R13, RZ, RZ, 0xb4 ;  /* 0x000000b4ff0d7424 */ /* 0x000fe200078e00ff */
[----:B0-----:R0:W-:Y:S06]  /*19d0*/  STG.E desc[UR4][R4.64+0x2c4], R7 ;  /* 0x0002c40704007986 */ /* 0x0011ec000c101904 */
[----:B0-----:R-:W0:Y:S01]  /*19e0*/  LDC.64 R4, c[0x0][0x380] ;  /* 0x0000e000ff047b82 */ /* 0x001e220000000a00 */
[----:B------:R-:W-:Y:S01]  /*19f0*/  HFMA2 R7, -RZ, RZ, 0, 1.0788440704345703125e-05 ;  /* 0x000000b5ff077431 */ /* 0x000fe200000001ff */
[----:B0-----:R0:W-:Y:S06]  /*1a00*/  STG.E desc[UR4][R4.64+0x2c8], R9 ;  /* 0x0002c80904007986 */ /* 0x0011ec000c101904 */
[----:B0-----:R-:W0:Y:S01]  /*1a10*/  LDC.64 R4, c[0x0][0x380] ;  /* 0x0000e000ff047b82 */ /* 0x001e220000000a00 */
[----:B------:R-:W-:Y:S01]  /*1a20*/  IMAD.MOV.U32 R9, RZ, RZ, 0xb6 ;  /* 0x000000b6ff097424 */ /* 0x000fe200078e00ff */
[----:B0-----:R0:W-:Y:S06]  /*1a30*/  STG.E desc[UR4][R4.64+0x2cc], R11 ;  /* 0x0002cc0b04007986 */ /* 0x0011ec000c101904 */
[----:B0-----:R-:W0:Y:S01]  /*1a40*/  LDC.64 R4, c[0x0][0x380] ;  /* 0x0000e000ff047b82 */ /* 0x001e220000000a00 */
[----:B------:R-:W-:Y:S01]  /*1a50*/  HFMA2 R11, -RZ, RZ, 0, 1.0907649993896484375e-05 ;  /* 0x000000b7ff0b7431 */ /* 0x000fe200000001ff */
[----:B0-----:R0:W-:Y:S06]  /*1a60*/  STG.E desc[UR4][R4.64+0x2d0], R13 ;  /* 0x0002d00d04007986 */ /* 0x0011ec000c101904 */
[----:B0-----:R-:W0:Y:S01]  /*1a70*/  LDC.64 R4, c[0x0][0x380] ;  /* 0x0000e000ff047b82 */ /* 0x001e220000000a00 */
[----:B------:R-:W-:Y:S01]  /*1a80*/  IMAD.MOV.U32 R13, RZ, RZ, 0xb8 ;  /* 0x000000b8ff0d7424 */ /* 0x000fe200078e00ff */
[----:B0-----:R0:W-:Y:S06]  /*1a90*/  STG.E desc[UR4][R4.64+0x2d4], R7 ;  /* 0x0002d40704007986 */ /* 0x0011ec000c101904 */
[----:B0-----:R-:W0:Y:S01]  /*1aa0*/  LDC.64 R4, c[0x0][0x380] ;  /* 0x0000e000ff047b82 */ /* 0x001e220000000a00 */
[----:B------:R-:W-:Y:S01]  /*1ab0*/  HFMA2 R7, -RZ, RZ, 0, 1.1026859283447265625e-05 ;  /* 0x000000b9ff077431 */ /* 0x000fe200000001ff */
[----:B0-----:R0:W-:Y:S06]  /*1ac0*/  STG.E desc[UR4][R4.64+0x2d8], R9 ;  /* 0x0002d80904007986 */ /* 0x0011ec000c101904 */
[----:B0-----:R-:W0:Y:S01]  /*1ad0*/  LDC.64 R4, c[0x0][0x380] ;  /* 0x0000e000ff047b82 */ /* 0x001e220000000a00 */
[----:B------:R-:W-:Y:S01]  /*1ae0*/  IMAD.MOV.U32 R9, RZ, RZ, 0xba ;  /* 0x000000baff097424 */ /* 0x000fe200078e00ff */
[----:B0-----:R0:W-:Y:S06]  /*1af0*/  STG.E desc[UR4][R4.64+0x2dc], R11 ;  /* 0x0002dc0b04007986 */ /* 0x0011ec000c101904 */
[----:B0-----:R-:W0:Y:S01]  /*1b00*/  LDC.64 R4, c[0x0][0x380] ;  /* 0x0000e000ff047b82 */ /* 0x001e220000000a00 */
[----:B------:R-:W-:Y:S01]  /*1b10*/  HFMA2 R11, -RZ, RZ, 0, 1.1146068572998046875e-05 ;  /* 0x000000bbff0b7431 */ /* 0x000fe200000001ff */
[----:B0-----:R0:W-:Y:S06]  /*1b20*/  STG.E desc[UR4][R4.64+0x2e0], R13 ;  /* 0x0002e00d04007986 */ /* 0x0011ec000c101904 */
[----:B0-----:R-:W0:Y:S01]  /*1b30*/  LDC.64 R4, c[0x0][0x380] ;  /* 0x0000e000ff047b82 */ /* 0x001e220000000a00 */
[----:B------:R-:W-:Y:S01]  /*1b40*/  IMAD.MOV.U32 R13, RZ, RZ, 0xbc ;  /* 0x000000bcff0d7424 */ /* 0x000fe200078e00ff */
[----:B0-----:R0:W-:Y:S06]  /*1b50*/  STG.E desc[UR4][R4.64+0x2e4], R7 ;  /* 0x0002e40704007986 */ /* 0x0011ec000c101904 */
[----:B0-----:R-:W0:Y:S01]  /*1b60*/  LDC.64 R4, c[0x0][0x380] ;  /* 0x0000e000ff047b82 */ /* 0x001e220000000a00 */
[----:B------:R-:W-:Y:S01]  /*1b70*/  HFMA2 R7, -RZ, RZ, 0, 1.1265277862548828125e-05 ;  /* 0x000000bdff077431 */ /* 0x000fe200000001ff */
[----:B0-----:R0:W-:Y:S06]  /*1b80*/  STG.E desc[UR4][R4.64+0x2e8], R9 ;  /* 0x0002e80904007986 */ /* 0x0011ec000c101904 */
[----:B0-----:R-:W0:Y:S01]  /*1b90*/  LDC.64 R4, c[0x0][0x380] ;  /* 0x0000e000ff047b82 */ /* 0x001e220000000a00 */
[----:B------:R-:W-:Y:S01]  /*1ba0*/  IMAD.MOV.U32 R9, RZ, RZ, 0xbe ;  /* 0x000000beff097424 */ /* 0x000fe200078e00ff */
[----:B0-----:R0:W-:Y:S06]  /*1bb0*/  STG.E desc[UR4][R4.64+0x2ec], R11 ;  /* 0x0002ec0b04007986 */ /* 0x0011ec000c101904 */
[----:B0-----:R-:W0:Y:S01]  /*1bc0*/  LDC.64 R4, c[0x0][0x380] ;  /* 0x0000e000ff047b82 */ /* 0x001e220000000a00 */
[----:B------:R-:W-:Y:S01]  /*1bd0*/  HFMA2 R11, -RZ, RZ, 0, 1.1384487152099609375e-05 ;  /* 0x000000bfff0b7431 */ /* 0x000fe200000001ff */
[----:B0-----:R0:W-:Y:S06]  /*1be0*/  STG.E desc[UR4][R4.64+0x2f0], R13 ;  /* 0x0002f00d04007986 */ /* 0x0011ec000c101904 */
[----:B0-----:R-:W0:Y:S01]  /*1bf0*/  LDC.64 R4, c[0x0][0x380] ;  /* 0x0000e000ff047b82 */ /* 0x001e220000000a00 */
[----:B------:R-:W-:Y:S01]  /*1c00*/  IMAD.MOV.U32 R13, RZ, RZ, 0xc0 ;  /* 0x000000c0ff0d7424 */ /* 0x000fe200078e00ff */
[----:B0-----:R0:W-:Y:S06]  /*1c10*/  STG.E desc[UR4][R4.64+0x2f4], R7 ;  /* 0x0002f40704007986 */ /* 0x0011ec000c101904 */
[----:B0-----:R-:W0:Y:S01]  /*1c20*/  LDC.64 R4, c[0x0][0x380] ;  /* 0x0000e000ff047b82 */ /* 0x001e220000000a00 */
[----:B------:R-:W-:Y:S01]  /*1c30*/  HFMA2 R7, -RZ, RZ, 0, 1.1503696441650390625e-05 ;  /* 0x000000c1ff077431 */ /* 0x000fe200000001ff */
[----:B0-----:R0:W-:Y:S06]  /*1c40*/  STG.E desc[UR4][R4.64+0x2f8], R9 ;  /* 0x0002f80904007986 */ /* 0x0011ec000c101904 */
[----:B0-----:R-:W0:Y:S01]  /*1c50*/  LDC.64 R4, c[0x0][0x380] ;  /* 0x0000e000ff047b82 */ /* 0x001e220000000a00 */
[----:B------:R-:W-:Y:S01]  /*1c60*/  IMAD.MOV.U32 R9, RZ, RZ, 0xc2 ;  /* 0x000000c2ff097424 */ /* 0x000fe200078e00ff */
[----:B0-----:R0:W-:Y:S06]  /*1c70*/  STG.E desc[UR4][R4.64+0x2fc], R11 ;  /* 0x0002fc0b04007986 */ /* 0x0011ec000c101904 */
[----:B0-----:R-:W0:Y:S01]  /*1c80*/  LDC.64 R4, c[0x0][0x380] ;  /* 0x0000e000ff047b82 */ /* 0x001e220000000a00 */
[----:B------:R-:W-:Y:S01]  /*1c90*/  HFMA2 R11, -RZ, RZ, 0, 1.1622905731201171875e-05 ;  /* 0x000000c3ff0b7431 */ /* 0x000fe200000001ff */
[----:B0-----:R0:W-:Y:S06]  /*1ca0*/  STG.E desc[UR4][R4.64+0x300], R13 ;  /* 0x0003000d04007986 */ /* 0x0011ec000c101904 */
[----:B0-----:R-:W0:Y:S01]  /*1cb0*/  LDC.64 R4, c[0x0][0x380] ;  /* 0x0000e000ff047b82 */ /* 0x001e220000000a00 */
[----:B------:R-:W-:Y:S01]  /*1cc0*/  IMAD.MOV.U32 R13, RZ, RZ, 0xc4 ;  /* 0x000000c4ff0d7424 */ /* 0x000fe200078e00ff */
[----:B0-----:R0:W-:Y:S06]  /*1cd0*/  STG.E desc[UR4][R4.64+0x304], R7 ;  /* 0x0003040704007986 */ /* 0x0011ec000c101904 */
[----:B0-----:R-:W0:Y:S01]  /*1ce0*/  LDC.64 R4, c[0x0][0x380] ;  /* 0x0000e000ff047b82 */ /* 0x001e220000000a00 */
[----:B------:R-:W-:Y:S01]  /*1cf0*/  HFMA2 R7, -RZ, RZ, 0, 1.1742115020751953125e-05 ;  /* 0x000000c5ff077431 */ /* 0x000fe200000001ff */
[----:B0-----:R0:W-:Y:S06]  /*1d00*/  STG.E desc[UR4][R4.64+0x308], R9 ;  /* 0x0003080904007986 */ /* 0x0011ec000c101904 */
[----:B0-----:R-:W0:Y:S01]  /*1d10*/  LDC.64 R4, c[0x0][0x380] ;  /* 0x0000e000ff047b82 */ /* 0x001e220000000a00 */
[----:B------:R-:W-:Y:S01]  /*1d20*/  IMAD.MOV.U32 R9, RZ, RZ, 0xc6 ;  /* 0x000000c6ff097424 */ /* 0x000fe200078e00ff */
[----:B0-----:R0:W-:Y:S06]  /*1d30*/  STG.E desc[UR4][R4.64+0x30c], R11 ;  /* 0x00030c0b04007986 */ /* 0x0011ec000c101904 */
[----:B0-----:R-:W0:Y:S01]  /*1d40*/  LDC.64 R4, c[0x0][0x380] ;  /* 0x0000e000ff047b82 */ /* 0x001e220000000a00 */
[----:B------:R-:W-:Y:S01]  /*1d50*/  HFMA2 R11, -RZ, RZ, 0, 1.1861324310302734375e-05 ;  /* 0x000000c7ff0b7431 */ /* 0x000fe200000001ff */
[----:B0-----:R0:W-:Y:S06]  /*1d60*/  STG.E desc[UR4][R4.64+0x310], R13 ;  /* 0x0003100d04007986 */ /* 0x0011ec000c101904 */
[----:B0-----:R-:W0:Y:S01]  /*1d70*/  LDC.64 R4, c[0x0][0x380] ;  /* 0x0000e000ff047b82 */ /* 0x001e220000000a00 */
[----:B------:R-:W-:Y:S01]  /*1d80*/  IMAD.MOV.U32 R13, RZ, RZ, 0xc8 ;  /* 0x000000c8ff0d7424 */ /* 0x000fe200078e00ff */
[----:B0-----:R0:W-:Y:S06]  /*1d90*/  STG.E desc[UR4][R4.64+0x314], R7 ;  /* 0x0003140704007986 */ /* 0x0011ec000c101904 */
[----:B0-----:R-:W0:Y:S01]  /*1da0*/  LDC.64 R4, c[0x0][0x380] ;  /* 0x0000e000ff047b82 */ /* 0x001e220000000a00 */
[----:B------:R-:W-:Y:S01]  /*1db0*/  HFMA2 R7, -RZ, RZ, 0, 1.1980533599853515625e-05 ;  /* 0x000000c9ff077431 */ /* 0x000fe200000001ff */
[----:B0-----:R0:W-:Y:S06]  /*1dc0*/  STG.E desc[UR4][R4.64+0x318], R9 ;  /* 0x0003180904007986 */ /* 0x0011ec000c101904 */
[----:B0-----:R-:W0:Y:S01]  /*1dd0*/  LDC.64 R4, c[0x0][0x380] ;  /* 0x0000e000ff047b82 */ /* 0x001e220000000a00 */
[----:B------:R-:W-:Y:S01]  /*1de0*/  IMAD.MOV.U32 R9, RZ, RZ, 0xca ;  /* 0x000000caff097424 */ /* 0x000fe200078e00ff */
[----:B0-----:R0:W-:Y:S06]  /*1df0*/  STG.E desc[UR4][R4.64+0x31c], R11 ;  /* 0x00031c0b04007986 */ /* 0x0011ec000c101904 */
[----:B0-----:R-:W0:Y:S01]  /*1e00*/  LDC.64 R4, c[0x0][0x380] ;  /* 0x0000e000ff047b82 */ /* 0x001e220000000a00 */
[----:B------:R-:W-:Y:S01]  /*1e10*/  HFMA2 R11, -RZ, RZ, 0, 1.2099742889404296875e-05 ;  /* 0x000000cbff0b7431 */ /* 0x000fe200000001ff */
[----:B0-----:R0:W-:Y:S06]  /*1e20*/  STG.E desc[UR4][R4.64+0x320], R13 ;  /* 0x0003200d04007986 */ /* 0x0011ec000c101904 */
[----:B0-----:R-:W0:Y:S01]  /*1e30*/  LDC.64 R4, c[0x0][0x380] ;  /* 0x0000e000ff047b82 */ /* 0x001e220000000a00 */
[----:B------:R-:W-:Y:S01]  /*1e40*/  IMAD.MOV.U32 R13, RZ, RZ, 0xcc ;  /* 0x000000ccff0d7424 */ /* 0x000fe200078e00ff */
[----:B0-----:R0:W-:Y:S06]  /*1e50*/  STG.E desc[UR4][R4.64+0x324], R7 ;  /* 0x0003240704007986 */ /* 0x0011ec000c101904 */
[----:B0-----:R-:W0:Y:S01]  /*1e60*/  LDC.64 R4, c[0x0][0x380] ;  /* 0x0000e000ff047b82 */ /* 0x001e220000000a00 */
[----:B------:R-:W-:Y:S01]  /*1e70*/  HFMA2 R7, -RZ, RZ, 0, 1.2218952178955078125e-05 ;  /* 0x000000cdff077431 */ /* 0x000fe200000001ff */
[----:B0-----:R0:W-:Y:S06]  /*1e80*/  STG.E desc[UR4][R4.64+0x328], R9 ;  /* 0x0003280904007986 */ /* 0x0011ec000c101904 */
[----:B0-----:R-:W0:Y:S01]  /*1e90*/  LDC.64 R4, c[0x0][0x380] ;  /* 0x0000e000ff047b82 */ /* 0x001e220000000a00 */
[----:B------:R-:W-:Y:S01]  /*1ea0*/  IMAD.MOV.U32 R9, RZ, RZ, 0xce ;  /* 0x000000ceff097424 */ /* 0x000fe200078e00ff */
[----:B0-----:R0:W-:Y:S06]  /*1eb0*/  STG.E desc[UR4][R4.64+0x32c], R11 ;  /* 0x00032c0b04007986 */ /* 0x0011ec000c101904 */
[----:B0-----:R-:W0:Y:S01]  /*1ec0*/  LDC.64 R4, c[0x0][0x380] ;  /* 0x0000e000ff047b82 */ /* 0x001e220000000a00 */
[----:B------:R-:W-:Y:S01]  /*1ed0*/  HFMA2 R11, -RZ, RZ, 0, 1.2338161468505859375e-05 ;  /* 0x000000cfff0b7431 */ /* 0x000fe200000001ff */
[----:B0-----:R0:W-:Y:S06]  /*1ee0*/  STG.E desc[UR4][R4.64+0x330], R13 ;  /* 0x0003300d04007986 */ /* 0x0011ec000c101904 */
[----:B0-----:R-:W0:Y:S01]  /*1ef0*/  LDC.64 R4, c[0x0][0x380] ;  /* 0x0000e000ff047b82 */ /* 0x001e220000000a00 */
[----:B------:R-:W-:Y:S01]  /*1f00*/  IMAD.MOV.U32 R13, RZ, RZ, 0xd0 ;  /* 0x000000d0ff0d7424 */ /* 0x000fe200078e00ff */
[----:B0-----:R0:W-:Y:S06]  /*1f10*/  STG.E desc[UR4][R4.64+0x334], R7 ;  /* 0x0003340704007986 */ /* 0x0011ec000c101904 */
[----:B0-----:R-:W0:Y:S01]  /*1f20*/  LDC.64 R4, c[0x0][0x380] ;  /* 0x0000e000ff047b82 */ /* 0x001e220000000a00 */
[----:B------:R-:W-:Y:S01]  /*1f30*/  HFMA2 R7, -RZ, RZ, 0, 1.2457370758056640625e-05 ;  /* 0x000000d1ff077431 */ /* 0x000fe200000001ff */
[----:B0-----:R0:W-:Y:S06]  /*1f40*/  STG.E desc[UR4][R4.64+0x338], R9 ;  /* 0x0003380904007986 */ /* 0x0011ec000c101904 */
[----:B0-----:R-:W0:Y:S01]  /*1f50*/  LDC.64 R4, c[0x0][0x380] ;  /* 0x0000e000ff047b82 */ /* 0x001e220000000a00 */
[----:B------:R-:W-:Y:S01]  /*1f60*/  IMAD.MOV.U32 R9, RZ, RZ, 0xd2 ;  /* 0x000000d2ff097424 */ /* 0x000fe200078e00ff */
[----:B0-----:R0:W-:Y:S06]  /*1f70*/  STG.E desc[UR4][R4.64+0x33c], R11 ;  /* 0x00033c0b04007986 */ /* 0x0011ec000c101904 */
[----:B0-----:R-:W0:Y:S01]  /*1f80*/  LDC.64 R4, c[0x0][0x380] ;  /* 0x0000e000ff047b82 */ /* 0x001e220000000a00 */
[----:B------:R-:W-:Y:S01]  /*1f90*/  HFMA2 R11, -RZ, RZ, 0, 1.2576580047607421875e-05 ;  /* 0x000000d3ff0b7431 */ /* 0x000fe200000001ff */
[----:B0-----:R0:W-:Y:S06]  /*1fa0*/  STG.E desc[UR4][R4.64+0x340], R13 ;  /* 0x0003400d04007986 */ /* 0x0011ec000c101904 */
[----:B0-----:R-:W0:Y:S01]  /*1fb0*/  LDC.64 R4, c[0x0][0x380] ;  /* 0x0000e000ff047b82 */ /* 0x001e220000000a00 */
[----:B------:R-:W-:Y:S01]  /*1fc0*/  IMAD.MOV.U32 R13, RZ, RZ, 0xd4 ;  /* 0x000000d4ff0d7424 */ /* 0x000fe200078e00ff */
[----:B0-----:R0:W-:Y:S06]  /*1fd0*/  STG.E desc[UR4][R4.64+0x344], R7 ;  /* 0x0003440704007986 */ /* 0x0011ec000c101904 */
[----:B0-----:R-:W0:Y:S01]  /*1fe0*/  LDC.64 R4, c[0x0][0x380] ;  /* 0x0000e000ff047b82 */ /* 0x001e220000000a00 */
[----:B------:R-:W-:Y:S01]  /*1ff0*/  HFMA2 R7, -RZ, RZ, 0, 1.2695789337158203125e-05 ;  /* 0x000000d5ff077431 */ /* 0x000fe200000001ff */
[----:B0-----:R0:W-:Y:S06]  /*2000*/  STG.E desc[UR4][R4.64+0x348], R9 ;  /* 0x0003480904007986 */ /* 0x0011ec000c101904 */
[----:B0-----:R-:W0:Y:S01]  /*2010*/  LDC.64 R4, c[0x0][0x380] ;  /* 0x0000e000ff047b82 */ /* 0x001e220000000a00 */
[----:B------:R-:W-:Y:S01]  /*2020*/  IMAD.MOV.U32 R9, RZ, RZ, 0xd6 ;  /* 0x000000d6ff097424 */ /* 0x000fe200078e00ff */
[----:B0-----:R0:W-:Y:S06]  /*2030*/  STG.E desc[UR4][R4.64+0x34c], R11 ;  /* 0x00034c0b04007986 */ /* 0x0011ec000c101904 */
[----:B0-----:R-:W0:Y:S01]  /*2040*/  LDC.64 R4, c[0x0][0x380] ;  /* 0x0000e000ff047b82 */ /* 0x001e220000000a00 */
[----:B------:R-:W-:Y:S01]  /*2050*/  HFMA2 R11, -RZ, RZ, 0, 1.2814998626708984375e-05 ;  /* 0x000000d7ff0b7431 */ /* 0x000fe200000001ff */
[----:B0-----:R0:W-:Y:S06]  /*2060*/  STG.E desc[UR4][R4.64+0x350], R13 ;  /* 0x0003500d04007986 */ /* 0x0011ec000c101904 */
[----:B0-----:R-:W0:Y:S01]  /*2070*/  LDC.64 R4, c[0x0][0x380] ;  /* 0x0000e000ff047b82 */ /* 0x001e220000000a00 */
[----:B------:R-:W-:Y:S01]  /*2080*/  IMAD.MOV.U32 R13, RZ, RZ, 0xd8 ;  /* 0x000000d8ff0d7424 */ /* 0x000fe200078e00ff */
[----:B0-----:R0:W-:Y:S06]  /*2090*/  STG.E desc[UR4][R4.64+0x354], R7 ;  /* 0x0003540704007986 */ /* 0x0011ec000c101904 */
[----:B0-----:R-:W0:Y:S01]  /*20a0*/  LDC.64 R4, c[0x0][0x380] ;  /* 0x0000e000ff047b82 */ /* 0x001e220000000a00 */
[----:B------:R-:W-:Y:S01]  /*20b0*/  HFMA2 R7, -RZ, RZ, 0, 1.2934207916259765625e-05 ;  /* 0x000000d9ff077431 */ /* 0x000fe200000001ff */
[----:B0-----:R0:W-:Y:S06]  /*20c0*/  STG.E desc[UR4][R4.64+0x358], R9 ;  /* 0x0003580904007986 */ /* 0x0011ec000c101904 */
[----:B0-----:R-:W0:Y:S01]  /*20d0*/  LDC.64 R4, c[0x0][0x380] ;  /* 0x0000e000ff047b82 */ /* 0x001e220000000a00 */
[----:B------:R-:W-:Y:S01]  /*20e0*/  IMAD.MOV.U32 R9, RZ, RZ, 0xda ;  /* 0x000000daff097424 */ /* 0x000fe200078e00ff */
[----:B0-----:R0:W-:Y:S06]  /*20f0*/  STG.E desc[UR4][R4.64+0x35c], R11 ;  /* 0x00035c0b04007986 */ /* 0x0011ec000c101904 */
[----:B0-----:R-:W0:Y:S01]  /*2100*/  LDC.64 R4, c[0x0][0x380] ;  /* 0x0000e000ff047b82 */ /* 0x001e220000000a00 */
[----:B------:R-:W-:Y:S01]  /*2110*/  HFMA2 R11, -RZ, RZ, 0, 1.3053417205810546875e-05 ;  /* 0x000000dbff0b7431 */ /* 0x000fe200000001ff */
[----:B0-----:R0:W-:Y:S06]  /*2120*/  STG.E desc[UR4][R4.64+0x360], R13 ;  /* 0x0003600d04007986 */ /* 0x0011ec000c101904 */
[----:B0-----:R-:W0:Y:S01]  /*2130*/  LDC.64 R4, c[0x0][0x380] ;  /* 0x0000e000ff047b82 */ /* 0x001e220000000a00 */
[----:B------:R-:W-:Y:S01]  /*2140*/  IMAD.MOV.U32 R13, RZ, RZ, 0xdc ;  /* 0x000000dcff0d7424 */ /* 0x000fe200078e00ff */
[----:B0-----:R0:W-:Y:S06]  /*2150*/  STG.E desc[UR4][R4.64+0x364], R7 ;  /* 0x0003640704007986 */ /* 0x0011ec000c101904 */
[----:B0-----:R-:W0:Y:S01]  /*2160*/  LDC.64 R4, c[0x0][0x380] ;  /* 0x0000e000ff047b82 */ /* 0x001e220000000a00 */
[----:B------:R-:W-:Y:S01]  /*2170*/  HFMA2 R7, -RZ, RZ, 0, 1.3172626495361328125e-05 ;  /* 0x000000ddff077431 */ /* 0x000fe200000001ff */
[----:B0-----:R0:W-:Y:S06]  /*2180*/  STG.E desc[UR4][R4.64+0x368], R9 ;  /* 0x0003680904007986 */ /* 0x0011ec000c101904 */
[----:B0-----:R-:W0:Y:S01]  /*2190*/  LDC.64 R4, c[0x0][0x380] ;  /* 0x0000e000ff047b82 */ /* 0x001e220000000a00 */
[----:B------:R-:W-:Y:S01]  /*21a0*/  IMAD.MOV.U32 R9, RZ, RZ, 0xde ;  /* 0x000000deff097424 */ /* 0x000fe200078e00ff */
[----:B0-----:R0:W-:Y:S06]  /*21b0*/  STG.E desc[UR4][R4.64+0x36c], R11 ;  /* 0x00036c0b04007986 */ /* 0x0011ec000c101904 */
[----:B0-----:R-:W0:Y:S01]  /*21c0*/  LDC.64 R4, c[0x0][0x380] ;  /* 0x0000e000ff047b82 */ /* 0x001e220000000a00 */
[----:B------:R-:W-:Y:S01]  /*21d0*/  HFMA2 R11, -RZ, RZ, 0, 1.3291835784912109375e-05 ;  /* 0x000000dfff0b7431 */ /* 0x000fe200000001ff */
[----:B0-----:R0:W-:Y:S06]  /*21e0*/  STG.E desc[UR4][R4.64+0x370], R13 ;  /* 0x0003700d04007986 */ /* 0x0011ec000c101904 */
[----:B0-----:R-:W0:Y:S01]  /*21f0*/  LDC.64 R4, c[0x0][0x380] ;  /* 0x0000e000ff047b82 */ /* 0x001e220000000a00 */
[----:B------:R-:W-:Y:S01]  /*2200*/  IMAD.MOV.U32 R13, RZ, RZ, 0xe0 ;  /* 0x000000e0ff0d7424 */ /* 0x000fe200078e00ff */
[----:B0-----:R0:W-:Y:S06]  /*2210*/  STG.E desc[UR4][R4.64+0x374], R7 ;  /* 0x0003740704007986 */ /* 0x0011ec000c101904 */
[----:B0-----:R-:W0:Y:S01]  /*2220*/  LDC.64 R4, c[0x0][0x380] ;  /* 0x0000e000ff047b82 */ /* 0x001e220000000a00 */
[----:B------:R-:W-:Y:S01]  /*2230*/  HFMA2 R7, -RZ, RZ, 0, 1.3411045074462890625e-05 ;  /* 0x000000e1ff077431 */ /* 0x000fe200000001ff */
[----:B0-----:R0:W-:Y:S06]  /*2240*/  STG.E desc[UR4][R4.64+0x378], R9 ;  /* 0x0003780904007986 */ /* 0x0011ec000c101904 */
[----:B0-----:R-:W0:Y:S01]  /*2250*/  LDC.64 R4, c[0x0][0x380] ;  /* 0x0000e000ff047b82 */ /* 0x001e220000000a00 */
[----:B------:R-:W-:Y:S01]  /*2260*/  IMAD.MOV.U32 R9, RZ, RZ, 0xe2 ;  /* 0x000000e2ff097424 */ /* 0x000fe200078e00ff */
[----:B0-----:R0:W-:Y:S06]  /*2270*/  STG.E desc[UR4][R4.64+0x37c], R11 ;  /* 0x00037c0b04007986 */ /* 0x0011ec000c101904 */
[----:B0-----:R-:W0:Y:S01]  /*2280*/  LDC.64 R4, c[0x0][0x380] ;  /* 0x0000e000ff047b82 */ /* 0x001e220000000a00 */
[----:B------:R-:W-:Y:S01]  /*2290*/  HFMA2 R11, -RZ, RZ, 0, 1.3530254364013671875e-05 ;  /* 0x000000e3ff0b7431 */ /* 0x000fe200000001ff */
[----:B0-----:R0:W-:Y:S06]  /*22a0*/  STG.E desc[UR4][R4.64+0x380], R13 ;  /* 0x0003800d04007986 */ /* 0x0011ec000c101904 */
[----:B0-----:R-:W0:Y:S01]  /*22b0*/  LDC.64 R4, c[0x0][0x380] ;  /* 0x0000e000ff047b82 */ /* 0x001e220000000a00 */
[----:B------:R-:W-:Y:S01]  /*22c0*/  IMAD.MOV.U32 R13, RZ, RZ, 0xe4 ;  /* 0x000000e4ff0d7424 */ /* 0x000fe200078e00ff */
[----:B0-----:R0:W-:Y:S06]  /*22d0*/  STG.E desc[UR4][R4.64+0x384], R7 ;  /* 0x0003840704007986 */ /* 0x0011ec000c101904 */
[----:B0-----:R-:W0:Y:S01]  /*22e0*/  LDC.64 R4, c[0x0][0x380] ;  /* 0x0000e000ff047b82 */ /* 0x001e220000000a00 */
[----:B------:R-:W-:Y:S01]  /*22f0*/  HFMA2 R7, -RZ, RZ, 0, 1.3649463653564453125e-05 ;  /* 0x000000e5ff077431 */ /* 0x000fe200000001ff */
[----:B0-----:R0:W-:Y:S06]  /*2300*/  STG.E desc[UR4][R4.64+0x388], R9 ;  /* 0x0003880904007986 */ /* 0x0011ec000c101904 */
[----:B0-----:R-:W0:Y:S01]  /*2310*/  LDC.64 R4, c[0x0][0x380] ;  /* 0x0000e000ff047b82 */ /* 0x001e220000000a00 */
[----:B------:R-:W-:Y:S01]  /*2320*/  IMAD.MOV.U32 R9, RZ, RZ, 0xe6 ;  /* 0x000000e6ff097424 */ /* 0x000fe200078e00ff */
[----:B0-----:R0:W-:Y:S06]  /*2330*/  STG.E desc[UR4][R4.64+0x38c], R11 ;  /* 0x00038c0b04007986 */ /* 0x0011ec000c101904 */
[----:B0-----:R-:W0:Y:S01]  /*2340*/  LDC.64 R4, c[0x0][0x380] ;  /* 0x0000e000ff047b82 */ /* 0x001e220000000a00 */
[----:B------:R-:W-:Y:S01]  /*2350*/  HFMA2 R11, -RZ, RZ, 0, 1.3768672943115234375e-05 ;  /* 0x000000e7ff0b7431 */ /* 0x000fe200000001ff */
[----:B0-----:R0:W-:Y:S06]  /*2360*/  STG.E desc[UR4][R4.64+0x390], R13 ;  /* 0x0003900d04007986 */ /* 0x0011ec000c101904 */
[----:B0-----:R-:W0:Y:S01]  /*2370*/  LDC.64 R4, c[0x0][0x380] ;  /* 0x0000e000ff047b82 */ /* 0x001e220000000a00 */
[----:B------:R-:W-:Y:S01]  /*2380*/  IMAD.MOV.U32 R13, RZ, RZ, 0xe8 ;  /* 0x000000e8ff0d7424 */ /* 0x000fe200078e00ff */
[----:B0-----:R0:W-:Y:S06]  /*2390*/  STG.E desc[UR4][R4.64+0x394], R7 ;  /* 0x0003940704007986 */ /* 0x0011ec000c101904 */
[----:B0-----:R-:W0:Y:S01]  /*23a0*/  LDC.64 R4, c[0x0][0x380] ;  /* 0x0000e000ff047b82 */ /* 0x001e220000000a00 */
[----:B------:R-:W-:Y:S01]  /*23b0*/  HFMA2 R7, -RZ, RZ, 0, 1.3887882232666015625e-05 ;  /* 0x000000e9ff077431 */ /* 0x000fe200000001ff */
[----:B0-----:R0:W-:Y:S06]  /*23c0*/  STG.E desc[UR4][R4.64+0x398], R9 ;  /* 0x0003980904007986 */ /* 0x0011ec000c101904 */
[----:B0-----:R-:W0:Y:S01]  /*23d0*/  LDC.64 R4, c[0x0][0x380] ;  /* 0x0000e000ff047b82 */ /* 0x001e220000000a00 */
[----:B------:R-:W-:Y:S01]  /*23e0*/  IMAD.MOV.U32 R9, RZ, RZ, 0xea ;  /* 0x000000eaff097424 */ /* 0x000fe200078e00ff */
[----:B0-----:R0:W-:Y:S06]  /*23f0*/  STG.E desc[UR4][R4.64+0x39c], R11 ;  /* 0x00039c0b04007986 */ /* 0x0011ec000c101904 */
[----:B0-----:R-:W0:Y:S01]  /*2400*/  LDC.64 R4, c[0x0][0x380] ;  /* 0x0000e000ff047b82 */ /* 0x001e220000000a00 */
[----:B------:R-:W-:Y:S01]  /*2410*/  HFMA2 R11, -RZ, RZ, 0, 1.4007091522216796875e-05 ;  /* 0x000000ebff0b7431 */ /* 0x000fe200000001ff */
[----:B0-----:R0:W-:Y:S06]  /*2420*/  STG.E desc[UR4][R4.64+0x3a0], R13 ;  /* 0x0003a00d04007986 */ /* 0x0011ec000c101904 */
[----:B0-----:R-:W0:Y:S01]  /*2430*/  LDC.64 R4, c[0x0][0x380] ;  /* 0x0000e000ff047b82 */ /* 0x001e220000000a00 */
[----:B------:R-:W-:Y:S01]  /*2440*/  IMAD.MOV.U32 R13, RZ, RZ, 0xec ;  /* 0x000000ecff0d7424 */ /* 0x000fe200078e00ff */
[----:B0-----:R0:W-:Y:S06]  /*2450*/  STG.E desc[UR4][R4.64+0x3a4], R7 ;  /* 0x0003a40704007986 */ /* 0x0011ec000c101904 */
[----:B0-----:R-:W0:Y:S01]  /*2460*/  LDC.64 R4, c[0x0][0x380] ;  /* 0x0000e000ff047b82 */ /* 0x001e220000000a00 */
[----:B------:R-:W-:Y:S01]  /*2470*/  HFMA2 R7, -RZ, RZ, 0, 1.4126300811767578125e-05 ;  /* 0x000000edff077431 */ /* 0x000fe200000001ff */
[----:B0-----:R0:W-:Y:S06]  /*2480*/  STG.E desc[UR4][R4.64+0x3a8], R9 ;  /* 0x0003a80904007986 */ /* 0x0011ec000c101904 */
[----:B0-----:R-:W0:Y:S01]  /*2490*/  LDC.64 R4, c[0x0][0x380] ;  /* 0x0000e000ff047b82 */ /* 0x001e220000000a00 */
[----:B------:R-:W-:Y:S01]  /*24a0*/  IMAD.MOV.U32 R9, RZ, RZ, 0xee ;  /* 0x000000eeff097424 */ /* 0x000fe200078e00ff */
[----:B0-----:R0:W-:Y:S06]  /*24b0*/  STG.E desc[UR4][R4.64+0x3ac], R11 ;  /* 0x0003ac0b04007986 */ /* 0x0011ec000c101904 */
[----:B0-----:R-:W0:Y:S01]  /*24c0*/  LDC.64 R4, c[0x0][0x380] ;  /* 0x0000e000ff047b82 */ /* 0x001e220000000a00 */
[----:B------:R-:W-:Y:S01]  /*24d0*/  HFMA2 R11, -RZ, RZ, 0, 1.4245510101318359375e-05 ;  /* 0x000000efff0b7431 */ /* 0x000fe200000001ff */
[----:B0-----:R0:W-:Y:S06]  /*24e0*/  STG.E desc[UR4][R4.64+0x3b0], R13 ;  /* 0x0003b00d04007986 */ /* 0x0011ec000c101904 */
[----:B0-----:R-:W0:Y:S01]  /*24f0*/  LDC.64 R4, c[0x0][0x380] ;  /* 0x0000e000ff047b82 */ /* 0x001e220000000a00 */
[----:B------:R-:W-:Y:S01]  /*2500*/  IMAD.MOV.U32 R13, RZ, RZ, 0xf0 ;  /* 0x000000f0ff0d7424 */ /* 0x000fe200078e00ff */
[----:B0-----:R0:W-:Y:S06]  /*2510*/  STG.E desc[UR4][R4.64+0x3b4], R7 ;  /* 0x0003b40704007986 */ /* 0x0011ec000c101904 */
[----:B0-----:R-:W0:Y:S01]  /*2520*/  LDC.64 R4, c[0x0][0x380] ;  /* 0x0000e000ff047b82 */ /* 0x001e220000000a00 */
[----:B------:R-:W-:Y:S01]  /*2530*/  HFMA2 R7, -RZ, RZ, 0, 1.4364719390869140625e-05 ;  /* 0x000000f1ff077431 */ /* 0x000fe200000001ff */
[----:B0-----:R0:W-:Y:S06]  /*2540*/  STG.E desc[UR4][R4.64+0x3b8], R9 ;  /* 0x0003b80904007986 */ /* 0x0011ec000c101904 */
[----:B0-----:R-:W0:Y:S01]  /*2550*/  LDC.64 R4, c[0x0][0x380] ;  /* 0x0000e000ff047b82 */ /* 0x001e220000000a00 */
[----:B------:R-:W-:Y:S01]  /*2560*/  IMAD.MOV.U32 R9, RZ, RZ, 0xf2 ;  /* 0x000000f2ff097424 */ /* 0x000fe200078e00ff */
[----:B0-----:R0:W-:Y:S06]  /*2570*/  STG.E desc[UR4][R4.64+0x3bc], R11 ;  /* 0x0003bc0b04007986 */ /* 0x0011ec000c101904 */
[----:B0-----:R-:W0:Y:S01]  /*2580*/  LDC.64 R4, c[0x0][0x380] ;  /* 0x0000e000ff047b82 */ /* 0x001e220000000a00 */
[----:B------:R-:W-:Y:S01]  /*2590*/  HFMA2 R11, -RZ, RZ, 0, 1.4483928680419921875e-05 ;  /* 0x000000f3ff0b7431 */ /* 0x000fe200000001ff */
[----:B0-----:R0:W-:Y:S06]  /*25a0*/  STG.E desc[UR4][R4.64+0x3c0], R13 ;  /* 0x0003c00d04007986 */ /* 0x0011ec000c101904 */
[----:B0-----:R-:W0:Y:S01]  /*25b0*/  LDC.64 R4, c[0x0][0x380] ;  /* 0x0000e000ff047b82 */ /* 0x001e220000000a00 */
[----:B------:R-:W-:Y:S01]  /*25c0*/  IMAD.MOV.U32 R13, RZ, RZ, 0xf4 ;  /* 0x000000f4ff0d7424 */ /* 0x000fe200078e00ff */
[----:B0-----:R0:W-:Y:S06]  /*25d0*/  STG.E desc[UR4][R4.64+0x3c4], R7 ;  /* 0x0003c40704007986 */ /* 0x0011ec000c101904 */
[----:B0-----:R-:W0:Y:S01]  /*25e0*/  LDC.64 R4, c[0x0][0x380] ;  /* 0x0000e000ff047b82 */ /* 0x001e220000000a00 */
[----:B------:R-:W-:Y:S01]  /*25f0*/  HFMA2 R7, -RZ, RZ, 0, 1.4603137969970703125e-05 ;  /* 0x000000f5ff077431 */ /* 0x000fe200000001ff */
[----:B0-----:R0:W-:Y:S06]  /*2600*/  STG.E desc[UR4][R4.64+0x3c8], R9 ;  /* 0x0003c80904007986 */ /* 0x0011ec000c101904 */
[----:B0-----:R-:W0:Y:S01]  /*2610*/  LDC.64 R4, c[0x0][0x380] ;  /* 0x0000e000ff047b82 */ /* 0x001e220000000a00 */
[----:B------:R-:W-:Y:S01]  /*2620*/  IMAD.MOV.U32 R9, RZ, RZ, 0xf6 ;  /* 0x000000f6ff097424 */ /* 0x000fe200078e00ff */
[----:B0-----:R0:W-:Y:S06]  /*2630*/  STG.E desc[UR4][R4.64+0x3cc], R11 ;  /* 0x0003cc0b04007986 */ /* 0x0011ec000c101904 */
[----:B0-----:R-:W0:Y:S01]  /*2640*/  LDC.64 R4, c[0x0][0x380] ;  /* 0x0000e000ff047b82 */ /* 0x001e220000000a00 */
[----:B------:R-:W-:Y:S01]  /*2650*/  HFMA2 R11, -RZ, RZ, 0, 1.4722347259521484375e-05 ;  /* 0x000000f7ff0b7431 */ /* 0x000fe200000001ff */
[----:B0-----:R0:W-:Y:S06]  /*2660*/  STG.E desc[UR4][R4.64+0x3d0], R13 ;  /* 0x0003d00d04007986 */ /* 0x0011ec000c101904 */
[----:B0-----:R-:W0:Y:S01]  /*2670*/  LDC.64 R4, c[0x0][0x380] ;  /* 0x0000e000ff047b82 */ /* 0x001e220000000a00 */
[----:B------:R-:W-:Y:S01]  /*2680*/  IMAD.MOV.U32 R13, RZ, RZ, 0xf8 ;  /* 0x000000f8ff0d7424 */ /* 0x000fe200078e00ff */
[----:B0-----:R0:W-:Y:S06]  /*2690*/  STG.E desc[UR4][R4.64+0x3d4], R7 ;  /* 0x0003d40704007986 */ /* 0x0011ec000c101904 */
[----:B0-----:R-:W0:Y:S01]  /*26a0*/  LDC.64 R4, c[0x0][0x380] ;  /* 0x0000e000ff047b82 */ /* 0x001e220000000a00 */
[----:B------:R-:W-:Y:S01]  /*26b0*/  HFMA2 R7, -RZ, RZ, 0, 1.4841556549072265625e-05 ;  /* 0x000000f9ff077431 */ /* 0x000fe200000001ff */
[----:B0-----:R0:W-:Y:S06]  /*26c0*/  STG.E desc[UR4][R4.64+0x3d8], R9 ;  /* 0x0003d80904007986 */ /* 0x0011ec000c101904 */
[----:B0-----:R-:W0:Y:S01]  /*26d0*/  LDC.64 R4, c[0x0][0x380] ;  /* 0x0000e000ff047b82 */ /* 0x001e220000000a00 */
[----:B------:R-:W-:Y:S01]  /*26e0*/  IMAD.MOV.U32 R9, RZ, RZ, 0xfa ;  /* 0x000000faff097424 */ /* 0x000fe200078e00ff */
[----:B0-----:R0:W-:Y:S06]  /*26f0*/  STG.E desc[UR4][R4.64+0x3dc], R11 ;  /* 0x0003dc0b04007986 */ /* 0x0011ec000c101904 */
[----:B0-----:R-:W0:Y:S01]  /*2700*/  LDC.64 R4, c[0x0][0x380] ;  /* 0x0000e000ff047b82 */ /* 0x001e220000000a00 */
[----:B------:R-:W-:Y:S01]  /*2710*/  HFMA2 R11, -RZ, RZ, 0, 1.4960765838623046875e-05 ;  /* 0x000000fbff0b7431 */ /* 0x000fe200000001ff */
[----:B0-----:R0:W-:Y:S06]  /*2720*/  STG.E desc[UR4][R4.64+0x3e0], R13 ;  /* 0x0003e00d04007986 */ /* 0x0011ec000c101904 */
[----:B0-----:R-:W0:Y:S01]  /*2730*/  LDC.64 R4, c[0x0][0x380] ;  /* 0x0000e000ff047b82 */ /* 0x001e220000000a00 */
[----:B------:R-:W-:Y:S01]  /*2740*/  IMAD.MOV.U32 R13, RZ, RZ, 0xfc ;  /* 0x000000fcff0d7424 */ /* 0x000fe200078e00ff */
[----:B0-----:R0:W-:Y:S06]  /*2750*/  STG.E desc[UR4][R4.64+0x3e4], R7 ;  /* 0x0003e40704007986 */ /* 0x0011ec000c101904 */
[----:B0-----:R-:W0:Y:S01]  /*2760*/  LDC.64 R4, c[0x0][0x380] ;  /* 0x0000e000ff047b82 */ /* 0x001e220000000a00 */
[----:B------:R-:W-:Y:S01]  /*2770*/  HFMA2 R7, -RZ, RZ, 0, 1.5079975128173828125e-05 ;  /* 0x000000fdff077431 */ /* 0x000fe200000001ff */
[----:B0-----:R0:W-:Y:S06]  /*2780*/  STG.E desc[UR4][R4.64+0x3e8], R9 ;  /* 0x0003e80904007986 */ /* 0x0011ec000c101904 */
[----:B0-----:R-:W0:Y:S01]  /*2790*/  LDC.64 R4, c[0x0][0x380] ;  /* 0x0000e000ff047b82 */ /* 0x001e220000000a00 */
[----:B------:R-:W-:Y:S01]  /*27a0*/  IMAD.MOV.U32 R9, RZ, RZ, 0xfe ;  /* 0x000000feff097424 */ /* 0x000fe200078e00ff */
[----:B0-----:R0:W-:Y:S06]  /*27b0*/  STG.E desc[UR4][R4.64+0x3ec], R11 ;  /* 0x0003ec0b04007986 */ /* 0x0011ec000c101904 */
[----:B0-----:R-:W0:Y:S01]  /*27c0*/  LDC.64 R4, c[0x0][0x380] ;  /* 0x0000e000ff047b82 */ /* 0x001e220000000a00 */
[----:B------:R-:W-:Y:S01]  /*27d0*/  HFMA2 R11, -RZ, RZ, 0, 1.5199184417724609375e-05 ;  /* 0x000000ffff0b7431 */ /* 0x000fe200000001ff */
[----:B0-----:R0:W-:Y:S06]  /*27e0*/  STG.E desc[UR4][R4.64+0x3f0], R13 ;  /* 0x0003f00d04007986 */ /* 0x0011ec000c101904 */
[----:B0-----:R-:W0:Y:S01]  /*27f0*/  LDC.64 R4, c[0x0][0x380] ;  /* 0x0000e000ff047b82 */ /* 0x001e220000000a00 */
[----:B------:R-:W-:Y:S01]  /*2800*/  IMAD.MOV.U32 R13, RZ, RZ, 0x100 ;  /* 0x00000100ff0d7424 */ /* 0x000fe200078e00ff */
[----:B0-----:R0:W-:Y:S06]  /*2810*/  STG.E desc[UR4][R4.64+0x3f4], R7 ;  /* 0x0003f40704007986 */ /* 0x0011ec000c101904 */
[----:B0-----:R-:W0:Y:S01]  /*2820*/  LDC.64 R4, c[0x0][0x380] ;  /* 0x0000e000ff047b82 */ /* 0x001e220000000a00 */
[----:B------:R-:W-:Y:S01]  /*2830*/  HFMA2 R7, -RZ, RZ, 0, 1.5318393707275390625e-05 ;  /* 0x00000101ff077431 */ /* 0x000fe200000001ff */
[----:B0-----:R0:W-:Y:S06]  /*2840*/  STG.E desc[UR4][R4.64+0x3f8], R9 ;  /* 0x0003f80904007986 */ /* 0x0011ec000c101904 */
[----:B0-----:R-:W0:Y:S01]  /*2850*/  LDC.64 R4, c[0x0][0x380] ;  /* 0x0000e000ff047b82 */ /* 0x001e220000000a00 */
[----:B------:R-:W-:Y:S01]  /*2860*/  IMAD.MOV.U32 R9, RZ, RZ, 0x102 ;  /* 0x00000102ff097424 */ /* 0x000fe200078e00ff */
[----:B0-----:R0:W-:Y:S06]  /*2870*/  STG.E desc[UR4][R4.64+0x3fc], R11 ;  /* 0x0003fc0b04007986 */ /* 0x0011ec000c101904 */
[----:B0-----:R-:W0:Y:S01]  /*2880*/  LDC.64 R4, c[0x0][0x380] ;  /* 0x0000e000ff047b82 */ /* 0x001e220000000a00 */
[----:B------:R-:W-:Y:S01]  /*2890*/  HFMA2 R11, -RZ, RZ, 0, 1.5437602996826171875e-05 ;  /* 0x00000103ff0b7431 */ /* 0x000fe200000001ff */
[----:B0-----:R0:W-:Y:S06]  /*28a0*/  STG.E desc[UR4][R4.64+0x400], R13 ;  /* 0x0004000d04007986 */ /* 0x0011ec000c101904 */
[----:B0-----:R-:W0:Y:S01]  /*28b0*/  LDC.64 R4, c[0x0][0x380] ;  /* 0x0000e000ff047b82 */ /* 0x001e220000000a00 */
[----:B------:R-:W-:Y:S01]  /*28c0*/  IMAD.MOV.U32 R13, RZ, RZ, 0x104 ;  /* 0x00000104ff0d7424 */ /* 0x000fe200078e00ff */
[----:B0-----:R0:W-:Y:S06]  /*28d0*/  STG.E desc[UR4][R4.64+0x404], R7 ;  /* 0x0004040704007986 */ /* 0x0011ec000c101904 */
[----:B0-----:R-:W0:Y:S01]  /*28e0*/  LDC.64 R4, c[0x0][0x380] ;  /* 0x0000e000ff047b82 */ /* 0x001e220000000a00 */
[----:B------:R-:W-:Y:S01]  /*28f0*/  HFMA2 R7, -RZ, RZ, 0, 1.5556812286376953125e-05 ;  /* 0x00000105ff077431 */ /* 0x000fe200000001ff */
[----:B0-----:R0:W-:Y:S06]  /*2900*/  STG.E desc[UR4][R4.64+0x408], R9 ;  /* 0x0004080904007986 */ /* 0x0011ec000c101904 */
[----:B0-----:R-:W0:Y:S01]  /*2910*/  LDC.64 R4, c[0x0][0x380] ;  /* 0x0000e000ff047b82 */ /* 0x001e220000000a00 */
[----:B------:R-:W-:Y:S01]  /*2920*/  IMAD.MOV.U32 R9, RZ, RZ, 0x106 ;  /* 0x00000106ff097424 */ /* 0x000fe200078e00ff */
[----:B0-----:R0:W-:Y:S06]  /*2930*/  STG.E desc[UR4][R4.64+0x40c], R11 ;  /* 0x00040c0b04007986 */ /* 0x0011ec000c101904 */
[----:B0-----:R-:W0:Y:S01]  /*2940*/  LDC.64 R4, c[0x0][0x380] ;  /* 0x0000e000ff047b82 */ /* 0x001e220000000a00 */
[----:B------:R-:W-:Y:S01]  /*2950*/  HFMA2 R11, -RZ, RZ, 0, 1.5676021575927734375e-05 ;  /* 0x00000107ff0b7431 */ /* 0x000fe200000001ff */
[----:B0-----:R0:W-:Y:S06]  /*2960*/  STG.E desc[UR4][R4.64+0x410], R13 ;  /* 0x0004100d04007986 */ /* 0x0011ec000c101904 */
[----:B0-----:R-:W0:Y:S01]  /*2970*/  LDC.64 R4, c[0x0][0x380] ;  /* 0x0000e000ff047b82 */ /* 0x001e220000000a00 */
[----:B------:R-:W-:Y:S01]  /*2980*/  IMAD.MOV.U32 R13, RZ, RZ, 0x108 ;  /* 0x00000108ff0d7424 */ /* 0x000fe200078e00ff */
[----:B0-----:R0:W-:Y:S06]  /*2990*/  STG.E desc[UR4][R4.64+0x414], R7 ;  /* 0x0004140704007986 */ /* 0x0011ec000c101904 */
[----:B0-----:R-:W0:Y:S01]  /*29a0*/  LDC.64 R4, c[0x0][0x380] ;  /* 0x0000e000ff047b82 */ /* 0x001e220000000a00 */
[----:B------:R-:W-:Y:S01]  /*29b0*/  HFMA2 R7, -RZ, RZ, 0, 1.5795230865478515625e-05 ;  /* 0x00000109ff077431 */ /* 0x000fe200000001ff */
[----:B0-----:R0:W-:Y:S06]  /*29c0*/  STG.E desc[UR4][R4.64+0x418], R9 ;  /* 0x0004180904007986 */ /* 0x0011ec000c101904 */
[----:B0-----:R-:W0:Y:S01]  /*29d0*/  LDC.64 R4, c[0x0][0x380] ;  /* 0x0000e000ff047b82 */ /* 0x001e220000000a00 */
[----:B------:R-:W-:Y:S01]  /*29e0*/  IMAD.MOV.U32 R9, RZ, RZ, 0x10a ;  /* 0x0000010aff097424 */ /* 0x000fe200078e00ff */
[----:B0-----:R0:W-:Y:S06]  /*29f0*/  STG.E desc[UR4][R4.64+0x41c], R11 ;  /* 0x00041c0b04007986 */ /* 0x0011ec000c101904 */
[----:B0-----:R-:W0:Y:S01]  /*2a00*/  LDC.64 R4, c[0x0][0x380] ;  /* 0x0000e000ff047b82 */ /* 0x001e220000000a00 */
[----:B------:R-:W-:Y:S01]  /*2a10*/  HFMA2 R11, -RZ, RZ, 0, 1.5914440155029296875e-05 ;  /* 0x0000010bff0b7431 */ /* 0x000fe200000001ff */
[----:B0-----:R0:W-:Y:S06]  /*2a20*/  STG.E desc[UR4][R4.64+0x420], R13 ;  /* 0x0004200d04007986 */ /* 0x0011ec000c101904 */
[----:B0-----:R-:W0:Y:S01]  /*2a30*/  LDC.64 R4, c[0x0][0x380] ;  /* 0x0000e000ff047b82 */ /* 0x001e220000000a00 */
[----:B------:R-:W-:Y:S01]  /*2a40*/  IMAD.MOV.U32 R13, RZ, RZ, 0x10c ;  /* 0x0000010cff0d7424 */ /* 0x000fe200078e00ff */
[----:B0-----:R0:W-:Y:S06]  /*2a50*/  STG.E desc[UR4][R4.64+0x424], R7 ;  /* 0x0004240704007986 */ /* 0x0011ec000c101904 */
[----:B0-----:R-:W0:Y:S01]  /*2a60*/  LDC.64 R4, c[0x0][0x380] ;  /* 0x0000e000ff047b82 */ /* 0x001e220000000a00 */
[----:B------:R-:W-:Y:S01]  /*2a70*/  HFMA2 R7, -RZ, RZ, 0, 1.6033649444580078125e-05 ;  /* 0x0000010dff077431 */ /* 0x000fe200000001ff */
[----:B0-----:R0:W-:Y:S06]  /*2a80*/  STG.E desc[UR4][R4.64+0x428], R9 ;  /* 0x0004280904007986 */ /* 0x0011ec000c101904 */
[----:B0-----:R-:W0:Y:S01]  /*2a90*/  LDC.64 R4, c[0x0][0x380] ;  /* 0x0000e000ff047b82 */ /* 0x001e220000000a00 */
[----:B------:R-:W-:Y:S01]  /*2aa0*/  IMAD.MOV.U32 R9, RZ, RZ, 0x10e ;  /* 0x0000010eff097424 */ /* 0x000fe200078e00ff */
[----:B0-----:R0:W-:Y:S06]  /*2ab0*/  STG.E desc[UR4][R4.64+0x42c], R11 ;  /* 0x00042c0b04007986 */ /* 0x0011ec000c101904 */
[----:B0-----:R-:W0:Y:S01]  /*2ac0*/  LDC.64 R4, c[0x0][0x380] ;  /* 0x0000e000ff047b82 */ /* 0x001e220000000a00 */
[----:B------:R-:W-:Y:S01]  /*2ad0*/  HFMA2 R11, -RZ, RZ, 0, 1.6152858734130859375e-05 ;  /* 0x0000010fff0b7431 */ /* 0x000fe200000001ff */
[----:B0-----:R0:W-:Y:S06]  /*2ae0*/  STG.E desc[UR4][R4.64+0x430], R13 ;  /* 0x0004300d04007986 */ /* 0x0011ec000c101904 */
[----:B0-----:R-:W0:Y:S01]  /*2af0*/  LDC.64 R4, c[0x0][0x380] ;  /* 0x0000e000ff047b82 */ /* 0x001e220000000a00 */
[----:B------:R-:W-:Y:S01]  /*2b00*/  IMAD.MOV.U32 R13, RZ, RZ, 0x110 ;  /* 0x00000110ff0d7424 */ /* 0x000fe200078e00ff */
[----:B0-----:R0:W-:Y:S06]  /*2b10*/  STG.E desc[UR4][R4.64+0x434], R7 ;  /* 0x0004340704007986 */ /* 0x0011ec000c101904 */
[----:B0-----:R-:W0:Y:S01]  /*2b20*/  LDC.64 R4, c[0x0][0x380] ;  /* 0x0000e000ff047b82 */ /* 0x001e220000000a00 */
[----:B------:R-:W-:Y:S01]  /*2b30*/  HFMA2 R7, -RZ, RZ, 0, 1.6272068023681640625e-05 ;  /* 0x00000111ff077431 */ /* 0x000fe200000001ff */
[----:B0-----:R0:W-:Y:S06]  /*2b40*/  STG.E desc[UR4][R4.64+0x438], R9 ;  /* 0x0004380904007986 */ /* 0x0011ec000c101904 */
[----:B0-----:R-:W0:Y:S01]  /*2b50*/  LDC.64 R4, c[0x0][0x380] ;  /* 0x0000e000ff047b82 */ /* 0x001e220000000a00 */
[----:B------:R-:W-:Y:S01]  /*2b60*/  IMAD.MOV.U32 R9, RZ, RZ, 0x112 ;  /* 0x00000112ff097424 */ /* 0x000fe200078e00ff */
[----:B0-----:R0:W-:Y:S06]  /*2b70*/  STG.E desc[UR4][R4.64+0x43c], R11 ;  /* 0x00043c0b04007986 */ /* 0x0011ec000c101904 */
[----:B0-----:R-:W0:Y:S01]  /*2b80*/  LDC.64 R4, c[0x0][0x380] ;  /* 0x0000e000ff047b82 */ /* 0x001e220000000a00 */
[----:B------:R-:W-:Y:S01]  /*2b90*/  HFMA2 R11, -RZ, RZ, 0, 1.6391277313232421875e-05 ;  /* 0x00000113ff0b7431 */ /* 0x000fe200000001ff */
[----:B0-----:R0:W-:Y:S06]  /*2ba0*/  STG.E desc[UR4][R4.64+0x440], R13 ;  /* 0x0004400d04007986 */ /* 0x0011ec000c101904 */
[----:B0-----:R-:W0:Y:S01]  /*2bb0*/  LDC.64 R4, c[0x0][0x380] ;  /* 0x0000e000ff047b82 */ /* 0x001e220000000a00 */
[----:B------:R-:W-:Y:S01]  /*2bc0*/  IMAD.MOV.U32 R13, RZ, RZ, 0x114 ;  /* 0x00000114ff0d7424 */ /* 0x000fe200078e00ff */
[----:B0-----:R0:W-:Y:S06]  /*2bd0*/  STG.E desc[UR4][R4.64+0x444], R7 ;  /* 0x0004440704007986 */ /* 0x0011ec000c101904 */
[----:B0-----:R-:W0:Y:S01]  /*2be0*/  LDC.64 R4, c[0x0][0x380] ;  /* 0x0000e000ff047b82 */ /* 0x001e220000000a00 */
[----:B------:R-:W-:Y:S01]  /*2bf0*/  HFMA2 R7, -RZ, RZ, 0, 1.6510486602783203125e-05 ;  /* 0x00000115ff077431 */ /* 0x000fe200000001ff */
[----:B0-----:R0:W-:Y:S06]  /*2c00*/  STG.E desc[UR4][R4.64+0x448], R9 ;  /* 0x0004480904007986 */ /* 0x0011ec000c101904 */
[----:B0-----:R-:W0:Y:S01]  /*2c10*/  LDC.64 R4, c[0x0][0x380] ;  /* 0x0000e000ff047b82 */ /* 0x001e220000000a00 */
[----:B------:R-:W-:Y:S01]  /*2c20*/  IMAD.MOV.U32 R9, RZ, RZ, 0x116 ;  /* 0x00000116ff097424 */ /* 0x000fe200078e00ff */
[----:B0-----:R0:W-:Y:S06]  /*2c30*/  STG.E desc[UR4][R4.64+0x44c], R11 ;  /* 0x00044c0b04007986 */ /* 0x0011ec000c101904 */
[----:B0-----:R-:W0:Y:S01]  /*2c40*/  LDC.64 R4, c[0x0][0x380] ;  /* 0x0000e000ff047b82 */ /* 0x001e220000000a00 */
[----:B------:R-:W-:Y:S01]  /*2c50*/  HFMA2 R11, -RZ, RZ, 0, 1.6629695892333984375e-05 ;  /* 0x00000117ff0b7431 */ /* 0x000fe200000001ff */
[----:B0-----:R0:W-:Y:S06]  /*2c60*/  STG.E desc[UR4][R4.64+0x450], R13 ;  /* 0x0004500d04007986 */ /* 0x0011ec000c101904 */
[----:B0-----:R-:W0:Y:S01]  /*2c70*/  LDC.64 R4, c[0x0][0x380] ;  /* 0x0000e000ff047b82 */ /* 0x001e220000000a00 */
[----:B------:R-:W-:Y:S01]  /*2c80*/  IMAD.MOV.U32 R13, RZ, RZ, 0x118 ;  /* 0x00000118ff0d7424 */ /* 0x000fe200078e00ff */
[----:B0-----:R0:W-:Y:S06]  /*2c90*/  STG.E desc[UR4][R4.64+0x454], R7 ;  /* 0x0004540704007986 */ /* 0x0011ec000c101904 */
[----:B0-----:R-:W0:Y:S01]  /*2ca0*/  LDC.64 R4, c[0x0][0x380] ;  /* 0x0000e000ff047b82 */ /* 0x001e220000000a00 */
[----:B------:R-:W-:Y:S01]  /*2cb0*/  HFMA2 R7, -RZ, RZ, 0, 1.6748905181884765625e-05 ;  /* 0x00000119ff077431 */ /* 0x000fe200000001ff */
[----:B0-----:R0:W-:Y:S06]  /*2cc0*/  STG.E desc[UR4][R4.64+0x458], R9 ;  /* 0x0004580904007986 */ /* 0x0011ec000c101904 */
[----:B0-----:R-:W0:Y:S01]  /*2cd0*/  LDC.64 R4, c[0x0][0x380] ;  /* 0x0000e000ff047b82 */ /* 0x001e220000000a00 */
[----:B------:R-:W-:Y:S01]  /*2ce0*/  IMAD.MOV.U32 R9, RZ, RZ, 0x11a ;  /* 0x0000011aff097424 */ /* 0x000fe200078e00ff */
[----:B0-----:R0:W-:Y:S06]  /*2cf0*/  STG.E desc[UR4][R4.64+0x45c], R11 ;  /* 0x00045c0b04007986 */ /* 0x0011ec000c101904 */
[----:B0-----:R-:W0:Y:S01]  /*2d00*/  LDC.64 R4, c[0x0][0x380] ;  /* 0x0000e000ff047b82 */ /* 0x001e220000000a00 */
[----:B------:R-:W-:Y:S01]  /*2d10*/  HFMA2 R11, -RZ, RZ, 0, 1.6868114471435546875e-05 ;  /* 0x0000011bff0b7431 */ /* 0x000fe200000001ff */
[----:B0-----:R0:W-:Y:S06]  /*2d20*/  STG.E desc[UR4][R4.64+0x460], R13 ;  /* 0x0004600d04007986 */ /* 0x0011ec000c101904 */
[----:B0-----:R-:W0:Y:S01]  /*2d30*/  LDC.64 R4, c[0x0][0x380] ;  /* 0x0000e000ff047b82 */ /* 0x001e220000000a00 */
[----:B------:R-:W-:Y:S01]  /*2d40*/  IMAD.MOV.U32 R13, RZ, RZ, 0x11c ;  /* 0x0000011cff0d7424 */ /* 0x000fe200078e00ff */
[----:B0-----:R0:W-:Y:S06]  /*2d50*/  STG.E desc[UR4][R4.64+0x464], R7 ;  /* 0x0004640704007986 */ /* 0x0011ec000c101904 */
[----:B0-----:R-:W0:Y:S01]  /*2d60*/  LDC.64 R4, c[0x0][0x380] ;  /* 0x0000e000ff047b82 */ /* 0x001e220000000a00 */
[----:B------:R-:W-:Y:S01]  /*2d70*/  HFMA2 R7, -RZ, RZ, 0, 1.6987323760986328125e-05 ;  /* 0x0000011dff077431 */ /* 0x000fe200000001ff */
[----:B0-----:R0:W-:Y:S06]  /*2d80*/  STG.E desc[UR4][R4.64+0x468], R9 ;  /* 0x0004680904007986 */ /* 0x0011ec000c101904 */
[----:B0-----:R-:W0:Y:S01]  /*2d90*/  LDC.64 R4, c[0x0][0x380] ;  /* 0x0000e000ff047b82 */ /* 0x001e220000000a00 */
[----:B------:R-:W-:Y:S01]  /*2da0*/  IMAD.MOV.U32 R9, RZ, RZ, 0x11e ;  /* 0x0000011eff097424 */ /* 0x000fe200078e00ff */
[----:B0-----:R0:W-:Y:S06]  /*2db0*/  STG.E desc[UR4][R4.64+0x46c], R11 ;  /* 0x00046c0b04007986 */ /* 0x0011ec000c101904 */
[----:B0-----:R-:W0:Y:S01]  /*2dc0*/  LDC.64 R4, c[0x0][0x380] ;  /* 0x0000e000ff047b82 */ /* 0x001e220000000a00 */
[----:B------:R-:W-:Y:S01]  /*2dd0*/  HFMA2 R11, -RZ, RZ, 0, 1.7106533050537109375e-05 ;  /* 0x0000011fff0b7431 */ /* 0x000fe200000001ff */
[----:B0-----:R0:W-:Y:S06]  /*2de0*/  STG.E desc[UR4][R4.64+0x470], R13 ;  /* 0x0004700d04007986 */ /* 0x0011ec000c101904 */
[----:B0-----:R-:W0:Y:S01]  /*2df0*/  LDC.64 R4, c[0x0][0x380] ;  /* 0x0000e000ff047b82 */ /* 0x001e220000000a00 */
[----:B------:R-:W-:Y:S01]  /*2e00*/  IMAD.MOV.U32 R13, RZ, RZ, 0x120 ;  /* 0x00000120ff0d7424 */ /* 0x000fe200078e00ff */
[----:B0-----:R0:W-:Y:S06]  /*2e10*/  STG.E desc[UR4][R4.64+0x474], R7 ;  /* 0x0004740704007986 */ /* 0x0011ec000c101904 */
[----:B0-----:R-:W0:Y:S01]  /*2e20*/  LDC.64 R4, c[0x0][0x380] ;  /* 0x0000e000ff047b82 */ /* 0x001e220000000a00 */
[----:B------:R-:W-:Y:S01]  /*2e30*/  HFMA2 R7, -RZ, RZ, 0, 1.7225742340087890625e-05 ;  /* 0x00000121ff077431 */ /* 0x000fe200000001ff */
[----:B0-----:R0:W-:Y:S06]  /*2e40*/  STG.E desc[UR4][R4.64+0x478], R9 ;  /* 0x0004780904007986 */ /* 0x0011ec000c101904 */
[----:B0-----:R-:W0:Y:S01]  /*2e50*/  LDC.64 R4, c[0x0][0x380] ;  /* 0x0000e000ff047b82 */ /* 0x001e220000000a00 */
[----:B------:R-:W-:Y:S01]  /*2e60*/  IMAD.MOV.U32 R9, RZ, RZ, 0x122 ;  /* 0x00000122ff097424 */ /* 0x000fe200078e00ff */
[----:B0-----:R0:W-:Y:S06]  /*2e70*/  STG.E desc[UR4][R4.64+0x47c], R11 ;  /* 0x00047c0b04007986 */ /* 0x0011ec000c101904 */
[----:B0-----:R-:W0:Y:S01]  /*2e80*/  LDC.64 R4, c[0x0][0x380] ;  /* 0x0000e000ff047b82 */ /* 0x001e220000000a00 */
[----:B------:R-:W-:Y:S01]  /*2e90*/  HFMA2 R11, -RZ, RZ, 0, 1.7344951629638671875e-05 ;  /* 0x00000123ff0b7431 */ /* 0x000fe200000001ff */
[----:B0-----:R0:W-:Y:S06]  /*2ea0*/  STG.E desc[UR4][R4.64+0x480], R13 ;  /* 0x0004800d04007986 */ /* 0x0011ec000c101904 */
[----:B0-----:R-:W0:Y:S01]  /*2eb0*/  LDC.64 R4, c[0x0][0x380] ;  /* 0x0000e000ff047b82 */ /* 0x001e220000000a00 */
[----:B------:R-:W-:Y:S01]  /*2ec0*/  IMAD.MOV.U32 R13, RZ, RZ, 0x124 ;  /* 0x00000124ff0d7424 */ /* 0x000fe200078e00ff */
[----:B0-----:R0:W-:Y:S06]  /*2ed0*/  STG.E desc[UR4][R4.64+0x484], R7 ;  /* 0x0004840704007986 */ /* 0x0011ec000c101904 */
[----:B0-----:R-:W0:Y:S01]  /*2ee0*/  LDC.64 R4, c[0x0][0x380] ;  /* 0x0000e000ff047b82 */ /* 0x001e220000000a00 */
[----:B------:R-:W-:Y:S01]  /*2ef0*/  HFMA2 R7, -RZ, RZ, 0, 1.7464160919189453125e-05 ;  /* 0x00000125ff077431 */ /* 0x000fe200000001ff */
[----:B0-----:R0:W-:Y:S06]  /*2f00*/  STG.E desc[UR4][R4.64+0x488], R9 ;  /* 0x0004880904007986 */ /* 0x0011ec000c101904 */
[----:B0-----:R-:W0:Y:S01]  /*2f10*/  LDC.64 R4, c[0x0][0x380] ;  /* 0x0000e000ff047b82 */ /* 0x001e220000000a00 */
[----:B------:R-:W-:Y:S01]  /*2f20*/  IMAD.MOV.U32 R9, RZ, RZ, 0x126 ;  /* 0x00000126ff097424 */ /* 0x000fe200078e00ff */
[----:B0-----:R0:W-:Y:S06]  /*2f30*/  STG.E desc[UR4][R4.64+0x48c], R11 ;  /* 0x00048c0b04007986 */ /* 0x0011ec000c101904 */
[----:B0-----:R-:W0:Y:S01]  /*2f40*/  LDC.64 R4, c[0x0][0x380] ;  /* 0x0000e000ff047b82 */ /* 0x001e220000000a00 */
[----:B------:R-:W-:Y:S01]  /*2f50*/  HFMA2 R11, -RZ, RZ, 0, 1.7583370208740234375e-05 ;  /* 0x00000127ff0b7431 */ /* 0x000fe200000001ff */
[----:B0-----:R0:W-:Y:S06]  /*2f60*/  STG.E desc[UR4][R4.64+0x490], R13 ;  /* 0x0004900d04007986 */ /* 0x0011ec000c101904 */
[----:B0-----:R-:W0:Y:S01]  /*2f70*/  LDC.64 R4, c[0x0][0x380] ;  /* 0x0000e000ff047b82 */ /* 0x001e220000000a00 */
[----:B------:R-:W-:Y:S01]  /*2f80*/  IMAD.MOV.U32 R13, RZ, RZ, 0x128 ;  /* 0x00000128ff0d7424 */ /* 0x000fe200078e00ff */
[----:B0-----:R0:W-:Y:S06]  /*2f90*/  STG.E desc[UR4][R4.64+0x494], R7 ;  /* 0x0004940704007986 */ /* 0x0011ec000c101904 */
[----:B0-----:R-:W0:Y:S01]  /*2fa0*/  LDC.64 R4, c[0x0][0x380] ;  /* 0x0000e000ff047b82 */ /* 0x001e220000000a00 */
[----:B------:R-:W-:Y:S01]  /*2fb0*/  HFMA2 R7, -RZ, RZ, 0, 1.7702579498291015625e-05 ;  /* 0x00000129ff077431 */ /* 0x000fe200000001ff */
[----:B0-----:R0:W-:Y:S06]  /*2fc0*/  STG.E desc[UR4][R4.64+0x498], R9 ;  /* 0x0004980904007986 */ /* 0x0011ec000c101904 */
[----:B0-----:R-:W0:Y:S01]  /*2fd0*/  LDC.64 R4, c[0x0][0x380] ;  /* 0x0000e000ff047b82 */ /* 0x001e220000000a00 */
[----:B------:R-:W-:Y:S01]  /*2fe0*/  IMAD.MOV.U32 R9, RZ, RZ, 0x12a ;  /* 0x0000012aff097424 */ /* 0x000fe200078e00ff */
[----:B0-----:R0:W-:Y:S06]  /*2ff0*/  STG.E desc[UR4][R4.64+0x49c], R11 ;  /* 0x00049c0b04007986 */ /* 0x0011ec000c101904 */
[----:B0-----:R-:W0:Y:S01]  /*3000*/  LDC.64 R4, c[0x0][0x380] ;  /* 0x0000e000ff047b82 */ /* 0x001e220000000a00 */
[----:B------:R-:W-:Y:S01]  /*3010*/  HFMA2 R11, -RZ, RZ, 0, 1.7821788787841796875e-05 ;  /* 0x0000012bff0b7431 */ /* 0x000fe200000001ff */
[----:B0-----:R0:W-:Y:S06]  /*3020*/  STG.E desc[UR4][R4.64+0x4a0], R13 ;  /* 0x0004a00d04007986 */ /* 0x0011ec000c101904 */
[----:B0-----:R-:W0:Y:S01]  /*3030*/  LDC.64 R4, c[0x0][0x380] ;  /* 0x0000e000ff047b82 */ /* 0x001e220000000a00 */
[----:B------:R-:W-:Y:S01]  /*3040*/  IMAD.MOV.U32 R13, RZ, RZ, 0x12c ;  /* 0x0000012cff0d7424 */ /* 0x000fe200078e00ff */
[----:B0-----:R0:W-:Y:S06]  /*3050*/  STG.E desc[UR4][R4.64+0x4a4], R7 ;  /* 0x0004a40704007986 */ /* 0x0011ec000c101904 */
[----:B0-----:R-:W0:Y:S01]  /*3060*/  LDC.64 R4, c[0x0][0x380] ;  /* 0x0000e000ff047b82 */ /* 0x001e220000000a00 */
[----:B------:R-:W-:Y:S01]  /*3070*/  HFMA2 R7, -RZ, RZ, 0, 1.7940998077392578125e-05 ;  /* 0x0000012dff077431 */ /* 0x000fe200000001ff */
[----:B0-----:R0:W-:Y:S06]  /*3080*/  STG.E desc[UR4][R4.64+0x4a8], R9 ;  /* 0x0004a80904007986 */ /* 0x0011ec000c101904 */
[----:B0-----:R-:W0:Y:S01]  /*3090*/  LDC.64 R4, c[0x0][0x380] ;  /* 0x0000e000ff047b82 */ /* 0x001e220000000a00 */
[----:B------:R-:W-:Y:S01]  /*30a0*/  IMAD.MOV.U32 R9, RZ, RZ, 0x12e ;  /* 0x0000012eff097424 */ /* 0x000fe200078e00ff */
[----:B0-----:R0:W-:Y:S06]  /*30b0*/  STG.E desc[UR4][R4.64+0x4ac], R11 ;  /* 0x0004ac0b04007986 */ /* 0x0011ec000c101904 */
[----:B0-----:R-:W0:Y:S01]  /*30c0*/  LDC.64 R4, c[0x0][0x380] ;  /* 0x0000e000ff047b82 */ /* 0x001e220000000a00 */
[----:B------:R-:W-:Y:S01]  /*30d0*/  HFMA2 R11, -RZ, RZ, 0, 1.8060207366943359375e-05 ;  /* 0x0000012fff0b7431 */ /* 0x000fe200000001ff */
[----:B0-----:R0:W-:Y:S06]  /*30e0*/  STG.E desc[UR4][R4.64+0x4b0], R13 ;  /* 0x0004b00d04007986 */ /* 0x0011ec000c101904 */
[----:B0-----:R-:W0:Y:S01]  /*30f0*/  LDC.64 R4, c[0x0][0x380] ;  /* 0x0000e000ff047b82 */ /* 0x001e220000000a00 */
[----:B------:R-:W-:Y:S01]  /*3100*/  IMAD.MOV.U32 R13, RZ, RZ, 0x130 ;  /* 0x00000130ff0d7424 */ /* 0x000fe200078e00ff */
[----:B0-----:R0:W-:Y:S06]  /*3110*/  STG.E desc[UR4][R4.64+0x4b4], R7 ;  /* 0x0004b40704007986 */ /* 0x0011ec000c101904 */
[----:B0-----:R-:W0:Y:S01]  /*3120*/  LDC.64 R4, c[0x0][0x380] ;  /* 0x0000e000ff047b82 */ /* 0x001e220000000a00 */
[----:B------:R-:W-:Y:S01]  /*3130*/  HFMA2 R7, -RZ, RZ, 0, 1.8179416656494140625e-05 ;  /* 0x00000131ff077431 */ /* 0x000fe200000001ff */
[----:B0-----:R0:W-:Y:S06]  /*3140*/  STG.E desc[UR4][R4.64+0x4b8], R9 ;  /* 0x0004b80904007986 */ /* 0x0011ec000c101904 */
[----:B0-----:R-:W0:Y:S01]  /*3150*/  LDC.64 R4, c[0x0][0x380] ;  /* 0x0000e000ff047b82 */ /* 0x001e220000000a00 */
[----:B------:R-:W-:Y:S01]  /*3160*/  IMAD.MOV.U32 R9, RZ, RZ, 0x132 ;  /* 0x00000132ff097424 */ /* 0x000fe200078e00ff */
[----:B0-----:R0:W-:Y:S06]  /*3170*/  STG.E desc[UR4][R4.64+0x4bc], R11 ;  /* 0x0004bc0b04007986 */ /* 0x0011ec000c101904 */
[----:B0-----:R-:W0:Y:S01]  /*3180*/  LDC.64 R4, c[0x0][0x380] ;  /* 0x0000e000ff047b82 */ /* 0x001e220000000a00 */
[----:B------:R-:W-:Y:S01]  /*3190*/  HFMA2 R11, -RZ, RZ, 0, 1.8298625946044921875e-05 ;  /* 0x00000133ff0b7431 */ /* 0x000fe200000001ff */
[----:B0-----:R0:W-:Y:S06]  /*31a0*/  STG.E desc[UR4][R4.64+0x4c0], R13 ;  /* 0x0004c00d04007986 */ /* 0x0011ec000c101904 */
[----:B0-----:R-:W0:Y:S01]  /*31b0*/  LDC.64 R4, c[0x0][0x380] ;  /* 0x0000e000ff047b82 */ /* 0x001e220000000a00 */
[----:B------:R-:W-:Y:S01]  /*31c0*/  IMAD.MOV.U32 R13, RZ, RZ, 0x134 ;  /* 0x00000134ff0d7424 */ /* 0x000fe200078e00ff */
[----:B0-----:R0:W-:Y:S06]  /*31d0*/  STG.E desc[UR4][R4.64+0x4c4], R7 ;  /* 0x0004c40704007986 */ /* 0x0011ec000c101904 */
[----:B0-----:R-:W0:Y:S01]  /*31e0*/  LDC.64 R4, c[0x0][0x380] ;  /* 0x0000e000ff047b82 */ /* 0x001e220000000a00 */
[----:B------:R-:W-:Y:S01]  /*31f0*/  HFMA2 R7, -RZ, RZ, 0, 1.8417835235595703125e-05 ;  /* 0x00000135ff077431 */ /* 0x000fe200000001ff */
[----:B0-----:R0:W-:Y:S06]  /*3200*/  STG.E desc[UR4][R4.64+0x4c8], R9 ;  /* 0x0004c80904007986 */ /* 0x0011ec000c101904 */
[----:B0-----:R-:W0:Y:S01]  /*3210*/  LDC.64 R4, c[0x0][0x380] ;  /* 0x0000e000ff047b82 */ /* 0x001e220000000a00 */
[----:B------:R-:W-:Y:S01]  /*3220*/  IMAD.MOV.U32 R9, RZ, RZ, 0x136 ;  /* 0x00000136ff097424 */ /* 0x000fe200078e00ff */
[----:B0-----:R0:W-:Y:S06]  /*3230*/  STG.E desc[UR4][R4.64+0x4cc], R11 ;  /* 0x0004cc0b04007986 */ /* 0x0011ec000c101904 */
[----:B0-----:R-:W0:Y:S01]  /*3240*/  LDC.64 R4, c[0x0][0x380] ;  /* 0x0000e000ff047b82 */ /* 0x001e220000000a00 */
[----:B------:R-:W-:Y:S01]  /*3250*/  HFMA2 R11, -RZ, RZ, 0, 1.8537044525146484375e-05 ;  /* 0x00000137ff0b7431 */ /* 0x000fe200000001ff */
[----:B0-----:R0:W-:Y:S06]  /*3260*/  STG.E desc[UR4][R4.64+0x4d0], R13 ;  /* 0x0004d00d04007986 */ /* 0x0011ec000c101904 */
[----:B0-----:R-:W0:Y:S01]  /*3270*/  LDC.64 R4, c[0x0][0x380] ;  /* 0x0000e000ff047b82 */ /* 0x001e220000000a00 */
[----:B------:R-:W-:Y:S01]  /*3280*/  IMAD.MOV.U32 R13, RZ, RZ, 0x138 ;  /* 0x00000138ff0d7424 */ /* 0x000fe200078e00ff */
[----:B0-----:R0:W-:Y:S06]  /*3290*/  STG.E desc[UR4][R4.64+0x4d4], R7 ;  /* 0x0004d40704007986 */ /* 0x0011ec000c101904 */
[----:B0-----:R-:W0:Y:S01]  /*32a0*/  LDC.64 R4, c[0x0][0x380] ;  /* 0x0000e000ff047b82 */ /* 0x001e220000000a00 */
[----:B------:R-:W-:Y:S01]  /*32b0*/  HFMA2 R7, -RZ, RZ, 0, 1.8656253814697265625e-05 ;  /* 0x00000139ff077431 */ /* 0x000fe200000001ff */
[----:B0-----:R0:W-:Y:S06]  /*32c0*/  STG.E desc[UR4][R4.64+0x4d8], R9 ;  /* 0x0004d80904007986 */ /* 0x0011ec000c101904 */
[----:B0-----:R-:W0:Y:S01]  /*32d0*/  LDC.64 R4, c[0x0][0x380] ;  /* 0x0000e000ff047b82 */ /* 0x001e220000000a00 */
[----:B------:R-:W-:Y:S01]  /*32e0*/  IMAD.MOV.U32 R9, RZ, RZ, 0x13a ;  /* 0x0000013aff097424 */ /* 0x000fe200078e00ff */
[----:B0-----:R0:W-:Y:S06]  /*32f0*/  STG.E desc[UR4][R4.64+0x4dc], R11 ;  /* 0x0004dc0b04007986 */ /* 0x0011ec000c101904 */
[----:B0-----:R-:W0:Y:S01]  /*3300*/  LDC.64 R4, c[0x0][0x380] ;  /* 0x0000e000ff047b82 */ /* 0x001e220000000a00 */
[----:B------:R-:W-:Y:S01]  /*3310*/  HFMA2 R11, -RZ, RZ, 0, 1.8775463104248046875e-05 ;  /* 0x0000013bff0b7431 */ /* 0x000fe200000001ff */
[----:B0-----:R0:W-:Y:S06]  /*3320*/  STG.E desc[UR4][R4.64+0x4e0], R13 ;  /* 0x0004e00d04007986 */ /* 0x0011ec000c101904 */
[----:B0-----:R-:W0:Y:S01]  /*3330*/  LDC.64 R4, c[0x0][0x380] ;  /* 0x0000e000ff047b82 */ /* 0x001e220000000a00 */
[----:B------:R-:W-:Y:S01]  /*3340*/  IMAD.MOV.U32 R13, RZ, RZ, 0x13c ;  /* 0x0000013cff0d7424 */ /* 0x000fe200078e00ff */
[----:B0-----:R0:W-:Y:S06]  /*3350*/  STG.E desc[UR4][R4.64+0x4e4], R7 ;  /* 0x0004e40704007986 */ /* 0x0011ec000c101904 */
[----:B0-----:R-:W0:Y:S01]  /*3360*/  LDC.64 R4, c[0x0][0x380] ;  /* 0x0000e000ff047b82 */ /* 0x001e220000000a00 */
[----:B------:R-:W-:Y:S01]  /*3370*/  HFMA2 R7, -RZ, RZ, 0, 1.8894672393798828125e-05 ;  /* 0x0000013dff077431 */ /* 0x000fe200000001ff */
[----:B0-----:R0:W-:Y:S06]  /*3380*/  STG.E desc[UR4][R4.64+0x4e8], R9 ;  /* 0x0004e80904007986 */ /* 0x0011ec000c101904 */
[----:B0-----:R-:W0:Y:S01]  /*3390*/  LDC.64 R4, c[0x0][0x380] ;  /* 0x0000e000ff047b82 */ /* 0x001e220000000a00 */
[----:B------:R-:W-:Y:S01]  /*33a0*/  IMAD.MOV.U32 R9, RZ, RZ, 0x13e ;  /* 0x0000013eff097424 */ /* 0x000fe200078e00ff */
[----:B0-----:R0:W-:Y:S06]  /*33b0*/  STG.E desc[UR4][R4.64+0x4ec], R11 ;  /* 0x0004ec0b04007986 */ /* 0x0011ec000c101904 */
[----:B0-----:R-:W0:Y:S01]  /*33c0*/  LDC.64 R4, c[0x0][0x380] ;  /* 0x0000e000ff047b82 */ /* 0x001e220000000a00 */
[----:B------:R-:W-:Y:S01]  /*33d0*/  HFMA2 R11, -RZ, RZ, 0, 1.9013881683349609375e-05 ;  /* 0x0000013fff0b7431 */ /* 0x000fe200000001ff */
[----:B0-----:R0:W-:Y:S06]  /*33e0*/  STG.E desc[UR4][R4.64+0x4f0], R13 ;  /* 0x0004f00d04007986 */ /* 0x0011ec000c101904 */
[----:B0-----:R-:W0:Y:S01]  /*33f0*/  LDC.64 R4, c[0x0][0x380] ;  /* 0x0000e000ff047b82 */ /* 0x001e220000000a00 */
[----:B------:R-:W-:Y:S01]  /*3400*/  IMAD.MOV.U32 R13, RZ, RZ, 0x140 ;  /* 0x00000140ff0d7424 */ /* 0x000fe200078e00ff */
[----:B0-----:R0:W-:Y:S06]  /*3410*/  STG.E desc[UR4][R4.64+0x4f4], R7 ;  /* 0x0004f40704007986 */ /* 0x0011ec000c101904 */
[----:B0-----:R-:W0:Y:S01]  /*3420*/  LDC.64 R4, c[0x0][0x380] ;  /* 0x0000e000ff047b82 */ /* 0x001e220000000a00 */
[----:B------:R-:W-:Y:S01]  /*3430*/  HFMA2 R7, -RZ, RZ, 0, 1.9133090972900390625e-05 ;  /* 0x00000141ff077431 */ /* 0x000fe200000001ff */
[----:B0-----:R0:W-:Y:S06]  /*3440*/  STG.E desc[UR4][R4.64+0x4f8], R9 ;  /* 0x0004f80904007986 */ /* 0x0011ec000c101904 */
[----:B0-----:R-:W0:Y:S01]  /*3450*/  LDC.64 R4, c[0x0][0x380] ;  /* 0x0000e000ff047b82 */ /* 0x001e220000000a00 */
[----:B------:R-:W-:Y:S01]  /*3460*/  IMAD.MOV.U32 R9, RZ, RZ, 0x142 ;  /* 0x00000142ff097424 */ /* 0x000fe200078e00ff */
[----:B0-----:R0:W-:Y:S06]  /*3470*/  STG.E desc[UR4][R4.64+0x4fc], R11 ;  /* 0x0004fc0b04007986 */ /* 0x0011ec000c101904 */
[----:B0-----:R-:W0:Y:S01]  /*3480*/  LDC.64 R4, c[0x0][0x380] ;  /* 0x0000e000ff047b82 */ /* 0x001e220000000a00 */
[----:B------:R-:W-:Y:S01]  /*3490*/  HFMA2 R11, -RZ, RZ, 0, 1.9252300262451171875e-05 ;  /* 0x00000143ff0b7431 */ /* 0x000fe200000001ff */
[----:B0-----:R0:W-:Y:S06]  /*34a0*/  STG.E desc[UR4][R4.64+0x500], R13 ;  /* 0x0005000d04007986 */ /* 0x0011ec000c101904 */
[----:B0-----:R-:W0:Y:S01]  /*34b0*/  LDC.64 R4, c[0x0][0x380] ;  /* 0x0000e000ff047b82 */ /* 0x001e220000000a00 */
[----:B------:R-:W-:Y:S01]  /*34c0*/  IMAD.MOV.U32 R13, RZ, RZ, 0x144 ;  /* 0x00000144ff0d7424 */ /* 0x000fe200078e00ff */
[----:B0-----:R0:W-:Y:S06]  /*34d0*/  STG.E desc[UR4][R4.64+0x504], R7 ;  /* 0x0005040704007986 */ /* 0x0011ec000c101904 */
[----:B0-----:R-:W0:Y:S01]  /*34e0*/  LDC.64 R4, c[0x0][0x380] ;  /* 0x0000e000ff047b82 */ /* 0x001e220000000a00 */
[----:B------:R-:W-:Y:S01]  /*34f0*/  HFMA2 R7, -RZ, RZ, 0, 1.9371509552001953125e-05 ;  /* 0x00000145ff077431 */ /* 0x000fe200000001ff */
[----:B0-----:R0:W-:Y:S06]  /*3500*/  STG.E desc[UR4][R4.64+0x508], R9 ;  /* 0x0005080904007986 */ /* 0x0011ec000c101904 */
[----:B0-----:R-:W0:Y:S01]  /*3510*/  LDC.64 R4, c[0x0][0x380] ;  /* 0x0000e000ff047b82 */ /* 0x001e220000000a00 */
[----:B------:R-:W-:Y:S01]  /*3520*/  IMAD.MOV.U32 R9, RZ, RZ, 0x146 ;  /* 0x00000146ff097424 */ /* 0x000fe200078e00ff */
[----:B0-----:R0:W-:Y:S06]  /*3530*/  STG.E desc[UR4][R4.64+0x50c], R11 ;  /* 0x00050c0b04007986 */ /* 0x0011ec000c101904 */
[----:B0-----:R-:W0:Y:S01]  /*3540*/  LDC.64 R4, c[0x0][0x380] ;  /* 0x0000e000ff047b82 */ /* 0x001e220000000a00 */
[----:B------:R-:W-:Y:S01]  /*3550*/  HFMA2 R11, -RZ, RZ, 0, 1.9490718841552734375e-05 ;  /* 0x00000147ff0b7431 */ /* 0x000fe200000001ff */
[----:B0-----:R0:W-:Y:S06]  /*3560*/  STG.E desc[UR4][R4.64+0x510], R13 ;  /* 0x0005100d04007986 */ /* 0x0011ec000c101904 */
[----:B0-----:R-:W0:Y:S01]  /*3570*/  LDC.64 R4, c[0x0][0x380] ;  /* 0x0000e000ff047b82 */ /* 0x001e220000000a00 */
[----:B------:R-:W-:Y:S01]  /*3580*/  IMAD.MOV.U32 R13, RZ, RZ, 0x148 ;  /* 0x00000148ff0d7424 */ /* 0x000fe200078e00ff */
[----:B0-----:R0:W-:Y:S06]  /*3590*/  STG.E desc[UR4][R4.64+0x514], R7 ;  /* 0x0005140704007986 */ /* 0x0011ec000c101904 */
[----:B0-----:R-:W0:Y:S01]  /*35a0*/  LDC.64 R4, c[0x0][0x380] ;  /* 0x0000e000ff047b82 */ /* 0x001e220000000a00 */
[----:B------:R-:W-:Y:S01]  /*35b0*/  HFMA2 R7, -RZ, RZ, 0, 1.9609928131103515625e-05 ;  /* 0x00000149ff077431 */ /* 0x000fe200000001ff */
[----:B0-----:R0:W-:Y:S06]  /*35c0*/  STG.E desc[UR4][R4.64+0x518], R9 ;  /* 0x0005180904007986 */ /* 0x0011ec000c101904 */
[----:B0-----:R-:W0:Y:S01]  /*35d0*/  LDC.64 R4, c[0x0][0x380] ;  /* 0x0000e000ff047b82 */ /* 0x001e220000000a00 */
[----:B------:R-:W-:Y:S01]  /*35e0*/  IMAD.MOV.U32 R9, RZ, RZ, 0x14a ;  /* 0x0000014aff097424 */ /* 0x000fe200078e00ff */
[----:B0-----:R0:W-:Y:S06]  /*35f0*/  STG.E desc[UR4][R4.64+0x51c], R11 ;  /* 0x00051c0b04007986 */ /* 0x0011ec000c101904 */
[----:B0-----:R-:W0:Y:S01]  /*3600*/  LDC.64 R4, c[0x0][0x380] ;  /* 0x0000e000ff047b82 */ /* 0x001e220000000a00 */
[----:B------:R-:W-:Y:S01]  /*3610*/  HFMA2 R11, -RZ, RZ, 0, 1.9729137420654296875e-05 ;  /* 0x0000014bff0b7431 */ /* 0x000fe200000001ff */
[----:B0-----:R0:W-:Y:S06]  /*3620*/  STG.E desc[UR4][R4.64+0x520], R13 ;  /* 0x0005200d04007986 */ /* 0x0011ec000c101904 */
[----:B0-----:R-:W0:Y:S01]  /*3630*/  LDC.64 R4, c[0x0][0x380] ;  /* 0x0000e000ff047b82 */ /* 0x001e220000000a00 */
[----:B------:R-:W-:Y:S01]  /*3640*/  IMAD.MOV.U32 R13, RZ, RZ, 0x14c ;  /* 0x0000014cff0d7424 */ /* 0x000fe200078e00ff */
[----:B0-----:R0:W-:Y:S06]  /*3650*/  STG.E desc[UR4][R4.64+0x524], R7 ;  /* 0x0005240704007986 */ /* 0x0011ec000c101904 */
[----:B0-----:R-:W0:Y:S01]  /*3660*/  LDC.64 R4, c[0x0][0x380] ;  /* 0x0000e000ff047b82 */ /* 0x001e220000000a00 */
[----:B------:R-:W-:Y:S01]  /*3670*/  HFMA2 R7, -RZ, RZ, 0, 1.9848346710205078125e-05 ;  /* 0x0000014dff077431 */ /* 0x000fe200000001ff */
[----:B0-----:R0:W-:Y:S06]  /*3680*/  STG.E desc[UR4][R4.64+0x528], R9 ;  /* 0x0005280904007986 */ /* 0x0011ec000c101904 */
[----:B0-----:R-:W0:Y:S01]  /*3690*/  LDC.64 R4, c[0x0][0x380] ;  /* 0x0000e000ff047b82 */ /* 0x001e220000000a00 */
[----:B------:R-:W-:Y:S01]  /*36a0*/  IMAD.MOV.U32 R9, RZ, RZ, 0x14e ;  /* 0x0000014eff097424 */ /* 0x000fe200078e00ff */
[----:B0-----:R0:W-:Y:S06]  /*36b0*/  STG.E desc[UR4][R4.64+0x52c], R11 ;  /* 0x00052c0b04007986 */ /* 0x0011ec000c101904 */
[----:B0-----:R-:W0:Y:S01]  /*36c0*/  LDC.64 R4, c[0x0][0x380] ;  /* 0x0000e000ff047b82 */ /* 0x001e220000000a00 */
[----:B------:R-:W-:Y:S01]  /*36d0*/  HFMA2 R11, -RZ, RZ, 0, 1.9967555999755859375e-05 ;  /* 0x0000014fff0b7431 */ /* 0x000fe200000001ff */
[----:B0-----:R0:W-:Y:S06]  /*36e0*/  STG.E desc[UR4][R4.64+0x530], R13 ;  /* 0x0005300d04007986 */ /* 0x0011ec000c101904 */
[----:B0-----:R-:W0:Y:S01]  /*36f0*/  LDC.64 R4, c[0x0][0x380] ;  /* 0x0000e000ff047b82 */ /* 0x001e220000000a00 */
[----:B------:R-:W-:Y:S01]  /*3700*/  IMAD.MOV.U32 R13, RZ, RZ, 0x150 ;  /* 0x00000150ff0d7424 */ /* 0x000fe200078e00ff */
[----:B0-----:R0:W-:Y:S06]  /*3710*/  STG.E desc[UR4][R4.64+0x534], R7 ;  /* 0x0005340704007986 */ /* 0x0011ec000c101904 */
[----:B0-----:R-:W0:Y:S01]  /*3720*/  LDC.64 R4, c[0x0][0x380] ;  /* 0x0000e000ff047b82 */ /* 0x001e220000000a00 */
[----:B------:R-:W-:Y:S01]  /*3730*/  HFMA2 R7, -RZ, RZ, 0, 2.0086765289306640625e-05 ;  /* 0x00000151ff077431 */ /* 0x000fe200000001ff */
[----:B0-----:R0:W-:Y:S06]  /*3740*/  STG.E desc[UR4][R4.64+0x538], R9 ;  /* 0x0005380904007986 */ /* 0x0011ec000c101904 */
[----:B0-----:R-:W0:Y:S01]  /*3750*/  LDC.64 R4, c[0x0][0x380] ;  /* 0x0000e000ff047b82 */ /* 0x001e220000000a00 */
[----:B------:R-:W-:Y:S01]  /*3760*/  IMAD.MOV.U32 R9, RZ, RZ, 0x152 ;  /* 0x00000152ff097424 */ /* 0x000fe200078e00ff */
[----:B0-----:R0:W-:Y:S06]  /*3770*/  STG.E desc[UR4][R4.64+0x53c], R11 ;  /* 0x00053c0b04007986 */ /* 0x0011ec000c101904 */
[----:B0-----:R-:W0:Y:S01]  /*3780*/  LDC.64 R4, c[0x0][0x380] ;  /* 0x0000e000ff047b82 */ /* 0x001e220000000a00 */
[----:B------:R-:W-:Y:S01]  /*3790*/  HFMA2 R11, -RZ, RZ, 0, 2.0205974578857421875e-05 ;  /* 0x00000153ff0b7431 */ /* 0x000fe200000001ff */
[----:B0-----:R0:W-:Y:S06]  /*37a0*/  STG.E desc[UR4][R4.64+0x540], R13 ;  /* 0x0005400d04007986 */ /* 0x0011ec000c101904 */
[----:B0-----:R-:W0:Y:S01]  /*37b0*/  LDC.64 R4, c[0x0][0x380] ;  /* 0x0000e000ff047b82 */ /* 0x001e220000000a00 */
[----:B------:R-:W-:Y:S01]  /*37c0*/  IMAD.MOV.U32 R13, RZ, RZ, 0x154 ;  /* 0x00000154ff0d7424 */ /* 0x000fe200078e00ff */
[----:B0-----:R0:W-:Y:S06]  /*37d0*/  STG.E desc[UR4][R4.64+0x544], R7 ;  /* 0x0005440704007986 */ /* 0x0011ec000c101904 */
[----:B0-----:R-:W0:Y:S01]  /*37e0*/  LDC.64 R4, c[0x0][0x380] ;  /* 0x0000e000ff047b82 */ /* 0x001e220000000a00 */
[----:B------:R-:W-:Y:S01]  /*37f0*/  HFMA2 R7, -RZ, RZ, 0, 2.0325183868408203125e-05 ;  /* 0x00000155ff077431 */ /* 0x000fe200000001ff */
[----:B0-----:R0:W-:Y:S06]  /*3800*/  STG.E desc[UR4][R4.64+0x548], R9 ;  /* 0x0005480904007986 */ /* 0x0011ec000c101904 */
[----:B0-----:R-:W0:Y:S01]  /*3810*/  LDC.64 R4, c[0x0][0x380] ;  /* 0x0000e000ff047b82 */ /* 0x001e220000000a00 */
[----:B------:R-:W-:Y:S01]  /*3820*/  IMAD.MOV.U32 R9, RZ, RZ, 0x156 ;  /* 0x00000156ff097424 */ /* 0x000fe200078e00ff */
[----:B0-----:R0:W-:Y:S06]  /*3830*/  STG.E desc[UR4][R4.64+0x54c], R11 ;  /* 0x00054c0b04007986 */ /* 0x0011ec000c101904 */
[----:B0-----:R-:W0:Y:S01]  /*3840*/  LDC.64 R4, c[0x0][0x380] ;  /* 0x0000e000ff047b82 */ /* 0x001e220000000a00 */
[----:B------:R-:W-:Y:S01]  /*3850*/  HFMA2 R11, -RZ, RZ, 0, 2.0444393157958984375e-05 ;  /* 0x00000157ff0b7431 */ /* 0x000fe200000001ff */
[----:B0-----:R0:W-:Y:S06]  /*3860*/  STG.E desc[UR4][R4.64+0x550], R13 ;  /* 0x0005500d04007986 */ /* 0x0011ec000c101904 */
[----:B0-----:R-:W0:Y:S01]  /*3870*/  LDC.64 R4, c[0x0][0x380] ;  /* 0x0000e000ff047b82 */ /* 0x001e220000000a00 */
[----:B------:R-:W-:Y:S01]  /*3880*/  IMAD.MOV.U32 R13, RZ, RZ, 0x158 ;  /* 0x00000158ff0d7424 */ /* 0x000fe200078e00ff */
[----:B0-----:R0:W-:Y:S06]  /*3890*/  STG.E desc[UR4][R4.64+0x554], R7 ;  /* 0x0005540704007986 */ /* 0x0011ec000c101904 */
[----:B0-----:R-:W0:Y:S01]  /*38a0*/  LDC.64 R4, c[0x0][0x380] ;  /* 0x0000e000ff047b82 */ /* 0x001e220000000a00 */
[----:B------:R-:W-:Y:S01]  /*38b0*/  HFMA2 R7, -RZ, RZ, 0, 2.0563602447509765625e-05 ;  /* 0x00000159ff077431 */ /* 0x000fe200000001ff */
[----:B0-----:R0:W-:Y:S06]  /*38c0*/  STG.E desc[UR4][R4.64+0x558], R9 ;  /* 0x0005580904007986 */ /* 0x0011ec000c101904 */
[----:B0-----:R-:W0:Y:S01]  /*38d0*/  LDC.64 R4, c[0x0][0x380] ;  /* 0x0000e000ff047b82 */ /* 0x001e220000000a00 */
[----:B------:R-:W-:Y:S01]  /*38e0*/  IMAD.MOV.U32 R9, RZ, RZ, 0x15a ;  /* 0x0000015aff097424 */ /* 0x000fe200078e00ff */
[----:B0-----:R0:W-:Y:S06]  /*38f0*/  STG.E desc[UR4][R4.64+0x55c], R11 ;  /* 0x00055c0b04007986 */ /* 0x0011ec000c101904 */
[----:B0-----:R-:W0:Y:S01]  /*3900*/  LDC.64 R4, c[0x0][0x380] ;  /* 0x0000e000ff047b82 */ /* 0x001e220000000a00 */
[----:B------:R-:W-:Y:S01]  /*3910*/  HFMA2 R11, -RZ, RZ, 0, 2.0682811737060546875e-05 ;  /* 0x0000015bff0b7431 */ /* 0x000fe200000001ff */
[----:B0-----:R0:W-:Y:S06]  /*3920*/  STG.E desc[UR4][R4.64+0x560], R13 ;  /* 0x0005600d04007986 */ /* 0x0011ec000c101904 */
[----:B0-----:R-:W0:Y:S01]  /*3930*/  LDC.64 R4, c[0x0][0x380] ;  /* 0x0000e000ff047b82 */ /* 0x001e220000000a00 */
[----:B------:R-:W-:Y:S01]  /*3940*/  IMAD.MOV.U32 R13, RZ, RZ, 0x15c ;  /* 0x0000015cff0d7424 */ /* 0x000fe200078e00ff */
[----:B0-----:R0:W-:Y:S06]  /*3950*/  STG.E desc[UR4][R4.64+0x564], R7 ;  /* 0x0005640704007986 */ /* 0x0011ec000c101904 */
[----:B0-----:R-:W0:Y:S01]  /*3960*/  LDC.64 R4, c[0x0][0x380] ;  /* 0x0000e000ff047b82 */ /* 0x001e220000000a00 */
[----:B------:R-:W-:Y:S01]  /*3970*/  HFMA2 R7, -RZ, RZ, 0, 2.0802021026611328125e-05 ;  /* 0x0000015dff077431 */ /* 0x000fe200000001ff */
[----:B0-----:R0:W-:Y:S06]  /*3980*/  STG.E desc[UR4][R4.64+0x568], R9 ;  /* 0x0005680904007986 */ /* 0x0011ec000c101904 */
[----:B0-----:R-:W0:Y:S01]  /*3990*/  LDC.64 R4, c[0x0][0x380] ;  /* 0x0000e000ff047b82 */ /* 0x001e220000000a00 */
[----:B------:R-:W-:Y:S01]  /*39a0*/  IMAD.MOV.U32 R9, RZ, RZ, 0x15e ;  /* 0x0000015eff097424 */ /* 0x000fe200078e00ff */
[----:B0-----:R0:W-:Y:S06]  /*39b0*/  STG.E desc[UR4][R4.64+0x56c], R11 ;  /* 0x00056c0b04007986 */ /* 0x0011ec000c101904 */
[----:B0-----:R-:W0:Y:S01]  /*39c0*/  LDC.64 R4, c[0x0][0x380] ;  /* 0x0000e000ff047b82 */ /* 0x001e220000000a00 */
[----:B------:R-:W-:Y:S01]  /*39d0*/  HFMA2 R11, -RZ, RZ, 0, 2.0921230316162109375e-05 ;  /* 0x0000015fff0b7431 */ /* 0x000fe200000001ff */
[----:B0-----:R0:W-:Y:S06]  /*39e0*/  STG.E desc[UR4][R4.64+0x570], R13 ;  /* 0x0005700d04007986 */ /* 0x0011ec000c101904 */
[----:B0-----:R-:W0:Y:S01]  /*39f0*/  LDC.64 R4, c[0x0][0x380] ;  /* 0x0000e000ff047b82 */ /* 0x001e220000000a00 */
[----:B------:R-:W-:Y:S01]  /*3a00*/  IMAD.MOV.U32 R13, RZ, RZ, 0x160 ;  /* 0x00000160ff0d7424 */ /* 0x000fe200078e00ff */
[----:B0-----:R0:W-:Y:S06]  /*3a10*/  STG.E desc[UR4][R4.64+0x574], R7 ;  /* 0x0005740704007986 */ /* 0x0011ec000c101904 */
[----:B0-----:R-:W0:Y:S01]  /*3a20*/  LDC.64 R4, c[0x0][0x380] ;  /* 0x0000e000ff047b82 */ /* 0x001e220000000a00 */
[----:B------:R-:W-:Y:S01]  /*3a30*/  HFMA2 R7, -RZ, RZ, 0, 2.1040439605712890625e-05 ;  /* 0x00000161ff077431 */ /* 0x000fe200000001ff */
[----:B0-----:R0:W-:Y:S06]  /*3a40*/  STG.E desc[UR4][R4.64+0x578], R9 ;  /* 0x0005780904007986 */ /* 0x0011ec000c101904 */
[----:B0-----:R-:W0:Y:S01]  /*3a50*/  LDC.64 R4, c[0x0][0x380] ;  /* 0x0000e000ff047b82 */ /* 0x001e220000000a00 */
[----:B------:R-:W-:Y:S01]  /*3a60*/  IMAD.MOV.U32 R9, RZ, RZ, 0x162 ;  /* 0x00000162ff097424 */ /* 0x000fe200078e00ff */
[----:B0-----:R0:W-:Y:S06]  /*3a70*/  STG.E desc[UR4][R4.64+0x57c], R11 ;  /* 0x00057c0b04007986 */ /* 0x0011ec000c101904 */
[----:B0-----:R-:W0:Y:S01]  /*3a80*/  LDC.64 R4, c[0x0][0x380] ;  /* 0x0000e000ff047b82 */ /* 0x001e220000000a00 */
[----:B------:R-:W-:Y:S01]  /*3a90*/  HFMA2 R11, -RZ, RZ, 0, 2.1159648895263671875e-05 ;  /* 0x00000163ff0b7431 */ /* 0x000fe200000001ff */
[----:B0-----:R0:W-:Y:S06]  /*3aa0*/  STG.E desc[UR4][R4.64+0x580], R13 ;  /* 0x0005800d04007986 */ /* 0x0011ec000c101904 */
[----:B0-----:R-:W0:Y:S01]  /*3ab0*/  LDC.64 R4, c[0x0][0x380] ;  /* 0x0000e000ff047b82 */ /* 0x001e220000000a00 */
[----:B------:R-:W-:Y:S01]  /*3ac0*/  IMAD.MOV.U32 R13, RZ, RZ, 0x164 ;  /* 0x00000164ff0d7424 */ /* 0x000fe200078e00ff */
[----:B0-----:R0:W-:Y:S06]  /*3ad0*/  STG.E desc[UR4][R4.64+0x584], R7 ;  /* 0x0005840704007986 */ /* 0x0011ec000c101904 */
[----:B0-----:R-:W0:Y:S01]  /*3ae0*/  LDC.64 R4, c[0x0][0x380] ;  /* 0x0000e000ff047b82 */ /* 0x001e220000000a00 */
[----:B------:R-:W-:Y:S01]  /*3af0*/  HFMA2 R7, -RZ, RZ, 0, 2.1278858184814453125e-05 ;  /* 0x00000165ff077431 */ /* 0x000fe200000001ff */
[----:B0-----:R0:W-:Y:S06]  /*3b00*/  STG.E desc[UR4][R4.64+0x588], R9 ;  /* 0x0005880904007986 */ /* 0x0011ec000c101904 */
[----:B0-----:R-:W0:Y:S01]  /*3b10*/  LDC.64 R4, c[0x0][0x380] ;  /* 0x0000e000ff047b82 */ /* 0x001e220000000a00 */
[----:B------:R-:W-:Y:S01]  /*3b20*/  IMAD.MOV.U32 R9, RZ, RZ, 0x166 ;  /* 0x00000166ff097424 */ /* 0x000fe200078e00ff */
[----:B0-----:R0:W-:Y:S06]  /*3b30*/  STG.E desc[UR4][R4.64+0x58c], R11 ;  /* 0x00058c0b04007986 */ /* 0x0011ec000c101904 */
[----:B0-----:R-:W0:Y:S01]  /*3b40*/  LDC.64 R4, c[0x0][0x380] ;  /* 0x0000e000ff047b82 */ /* 0x001e220000000a00 */
[----:B------:R-:W-:Y:S01]  /*3b50*/  HFMA2 R11, -RZ, RZ, 0, 2.1398067474365234375e-05 ;  /* 0x00000167ff0b7431 */ /* 0x000fe200000001ff */
[----:B0-----:R0:W-:Y:S06]  /*3b60*/  STG.E desc[UR4][R4.64+0x590], R13 ;  /* 0x0005900d04007986 */ /* 0x0011ec000c101904 */
[----:B0-----:R-:W0:Y:S01]  /*3b70*/  LDC.64 R4, c[0x0][0x380] ;  /* 0x0000e000ff047b82 */ /* 0x001e220000000a00 */
[----:B------:R-:W-:Y:S01]  /*3b80*/  IMAD.MOV.U32 R13, RZ, RZ, 0x168 ;  /* 0x00000168ff0d7424 */ /* 0x000fe200078e00ff */
[----:B0-----:R0:W-:Y:S06]  /*3b90*/  STG.E desc[UR4][R4.64+0x594], R7 ;  /* 0x0005940704007986 */ /* 0x0011ec000c101904 */
[----:B0-----:R-:W0:Y:S01]  /*3ba0*/  LDC.64 R4, c[0x0][0x380] ;  /* 0x0000e000ff047b82 */ /* 0x001e220000000a00 */
[----:B------:R-:W-:Y:S01]  /*3bb0*/  HFMA2 R7, -RZ, RZ, 0, 2.1517276763916015625e-05 ;  /* 0x00000169ff077431 */ /* 0x000fe200000001ff */
[----:B0-----:R0:W-:Y:S06]  /*3bc0*/  STG.E desc[UR4][R4.64+0x598], R9 ;  /* 0x0005980904007986 */ /* 0x0011ec000c101904 */
[----:B0-----:R-:W0:Y:S01]  /*3bd0*/  LDC.64 R4, c[0x0][0x380] ;  /* 0x0000e000ff047b82 */ /* 0x001e220000000a00 */
[----:B------:R-:W-:Y:S01]  /*3be0*/  IMAD.MOV.U32 R9, RZ, RZ, 0x16a ;  /* 0x0000016aff097424 */ /* 0x000fe200078e00ff */
[----:B0-----:R0:W-:Y:S06]  /*3bf0*/  STG.E desc[UR4][R4.64+0x59c], R11 ;  /* 0x00059c0b04007986 */ /* 0x0011ec000c101904 */
[----:B0-----:R-:W0:Y:S01]  /*3c00*/  LDC.64 R4, c[0x0][0x380] ;  /* 0x0000e000ff047b82 */ /* 0x001e220000000a00 */
[----:B------:R-:W-:Y:S01]  /*3c10*/  HFMA2 R11, -RZ, RZ, 0, 2.1636486053466796875e-05 ;  /* 0x0000016bff0b7431 */ /* 0x000fe200000001ff */
[----:B0-----:R0:W-:Y:S06]  /*3c20*/  STG.E desc[UR4][R4.64+0x5a0], R13 ;  /* 0x0005a00d04007986 */ /* 0x0011ec000c101904 */
[----:B0-----:R-:W0:Y:S01]  /*3c30*/  LDC.64 R4, c[0x0][0x380] ;  /* 0x0000e000ff047b82 */ /* 0x001e220000000a00 */
[----:B------:R-:W-:Y:S01]  /*3c40*/  IMAD.MOV.U32 R13, RZ, RZ, 0x16c ;  /* 0x0000016cff0d7424 */ /* 0x000fe200078e00ff */
[----:B0-----:R0:W-:Y:S06]  /*3c50*/  STG.E desc[UR4][R4.64+0x5a4], R7 ;  /* 0x0005a40704007986 */ /* 0x0011ec000c101904 */
[----:B0-----:R-:W0:Y:S01]  /*3c60*/  LDC.64 R4, c[0x0][0x380] ;  /* 0x0000e000ff047b82 */ /* 0x001e220000000a00 */
[----:B------:R-:W-:Y:S01]  /*3c70*/  HFMA2 R7, -RZ, RZ, 0, 2.1755695343017578125e-05 ;  /* 0x0000016dff077431 */ /* 0x000fe200000001ff */
[----:B0-----:R0:W-:Y:S06]  /*3c80*/  STG.E desc[UR4][R4.64+0x5a8], R9 ;  /* 0x0005a80904007986 */ /* 0x0011ec000c101904 */
[----:B0-----:R-:W0:Y:S01]  /*3c90*/  LDC.64 R4, c[0x0][0x380] ;  /* 0x0000e000ff047b82 */ /* 0x001e220000000a00 */
[----:B------:R-:W-:Y:S01]  /*3ca0*/  IMAD.MOV.U32 R9, RZ, RZ, 0x16e ;  /* 0x0000016eff097424 */ /* 0x000fe200078e00ff */
[----:B0-----:R0:W-:Y:S06]  /*3cb0*/  STG.E desc[UR4][R4.64+0x5ac], R11 ;  /* 0x0005ac0b04007986 */ /* 0x0011ec000c101904 */
[----:B0-----:R-:W0:Y:S01]  /*3cc0*/  LDC.64 R4, c[0x0][0x380] ;  /* 0x0000e000ff047b82 */ /* 0x001e220000000a00 */
[----:B------:R-:W-:Y:S01]  /*3cd0*/  HFMA2 R11, -RZ, RZ, 0, 2.1874904632568359375e-05 ;  /* 0x0000016fff0b7431 */ /* 0x000fe200000001ff */
[----:B0-----:R0:W-:Y:S06]  /*3ce0*/  STG.E desc[UR4][R4.64+0x5b0], R13 ;  /* 0x0005b00d04007986 */ /* 0x0011ec000c101904 */
[----:B0-----:R-:W0:Y:S01]  /*3cf0*/  LDC.64 R4, c[0x0][0x380] ;  /* 0x0000e000ff047b82 */ /* 0x001e220000000a00 */
[----:B------:R-:W-:Y:S01]  /*3d00*/  IMAD.MOV.U32 R13, RZ, RZ, 0x170 ;  /* 0x00000170ff0d7424 */ /* 0x000fe200078e00ff */
[----:B0-----:R0:W-:Y:S06]  /*3d10*/  STG.E desc[UR4][R4.64+0x5b4], R7 ;  /* 0x0005b40704007986 */ /* 0x0011ec000c101904 */
[----:B0-----:R-:W0:Y:S01]  /*3d20*/  LDC.64 R4, c[0x0][0x380] ;  /* 0x0000e000ff047b82 */ /* 0x001e220000000a00 */
[----:B------:R-:W-:Y:S01]  /*3d30*/  HFMA2 R7, -RZ, RZ, 0, 2.1994113922119140625e-05 ;  /* 0x00000171ff077431 */ /* 0x000fe200000001ff */
[----:B0-----:R0:W-:Y:S06]  /*3d40*/  STG.E desc[UR4][R4.64+0x5b8], R9 ;  /* 0x0005b80904007986 */ /* 0x0011ec000c101904 */
[----:B0-----:R-:W0:Y:S01]  /*3d50*/  LDC.64 R4, c[0x0][0x380] ;  /* 0x0000e000ff047b82 */ /* 0x001e220000000a00 */
[----:B------:R-:W-:Y:S01]  /*3d60*/  IMAD.MOV.U32 R9, RZ, RZ, 0x172 ;  /* 0x00000172ff097424 */ /* 0x000fe200078e00ff */
[----:B0-----:R0:W-:Y:S06]  /*3d70*/  STG.E desc[UR4][R4.64+0x5bc], R11 ;  /* 0x0005bc0b04007986 */ /* 0x0011ec000c101904 */
[----:B0-----:R-:W0:Y:S01]  /*3d80*/  LDC.64 R4, c[0x0][0x380] ;  /* 0x0000e000ff047b82 */ /* 0x001e220000000a00 */
[----:B------:R-:W-:Y:S01]  /*3d90*/  HFMA2 R11, -RZ, RZ, 0, 2.2113323211669921875e-05 ;  /* 0x00000173ff0b7431 */ /* 0x000fe200000001ff */
[----:B0-----:R0:W-:Y:S06]  /*3da0*/  STG.E desc[UR4][R4.64+0x5c0], R13 ;  /* 0x0005c00d04007986 */ /* 0x0011ec000c101904 */
[----:B0-----:R-:W0:Y:S01]  /*3db0*/  LDC.64 R4, c[0x0][0x380] ;  /* 0x0000e000ff047b82 */ /* 0x001e220000000a00 */
[----:B------:R-:W-:Y:S01]  /*3dc0*/  IMAD.MOV.U32 R13, RZ, RZ, 0x174 ;  /* 0x00000174ff0d7424 */ /* 0x000fe200078e00ff */
[----:B0-----:R0:W-:Y:S06]  /*3dd0*/  STG.E desc[UR4][R4.64+0x5c4], R7 ;  /* 0x0005c40704007986 */ /* 0x0011ec000c101904 */
[----:B0-----:R-:W0:Y:S01]  /*3de0*/  LDC.64 R4, c[0x0][0x380] ;  /* 0x0000e000ff047b82 */ /* 0x001e220000000a00 */
[----:B------:R-:W-:Y:S01]  /*3df0*/  HFMA2 R7, -RZ, RZ, 0, 2.2232532501220703125e-05 ;  /* 0x00000175ff077431 */ /* 0x000fe200000001ff */
[----:B0-----:R0:W-:Y:S06]  /*3e00*/  STG.E desc[UR4][R4.64+0x5c8], R9 ;  /* 0x0005c80904007986 */ /* 0x0011ec000c101904 */
[----:B0-----:R-:W0:Y:S01]  /*3e10*/  LDC.64 R4, c[0x0][0x380] ;  /* 0x0000e000ff047b82 */ /* 0x001e220000000a00 */
[----:B------:R-:W-:Y:S01]  /*3e20*/  IMAD.MOV.U32 R9, RZ, RZ, 0x176 ;  /* 0x00000176ff097424 */ /* 0x000fe200078e00ff */
[----:B0-----:R0:W-:Y:S06]  /*3e30*/  STG.E desc[UR4][R4.64+0x5cc], R11 ;  /* 0x0005cc0b04007986 */ /* 0x0011ec000c101904 */
[----:B0-----:R-:W0:Y:S01]  /*3e40*/  LDC.64 R4, c[0x0][0x380] ;  /* 0x0000e000ff047b82 */ /* 0x001e220000000a00 */
[----:B------:R-:W-:Y:S01]  /*3e50*/  HFMA2 R11, -RZ, RZ, 0, 2.2351741790771484375e-05 ;  /* 0x00000177ff0b7431 */ /* 0x000fe200000001ff */
[----:B0-----:R0:W-:Y:S06]  /*3e60*/  STG.E desc[UR4][R4.64+0x5d0], R13 ;  /* 0x0005d00d04007986 */ /* 0x0011ec000c101904 */
[----:B0-----:R-:W0:Y:S01]  /*3e70*/  LDC.64 R4, c[0x0][0x380] ;  /* 0x0000e000ff047b82 */ /* 0x001e220000000a00 */
[----:B------:R-:W-:Y:S01]  /*3e80*/  IMAD.MOV.U32 R13, RZ, RZ, 0x178 ;  /* 0x00000178ff0d7424 */ /* 0x000fe200078e00ff */
[----:B0-----:R0:W-:Y:S06]  /*3e90*/  STG.E desc[UR4][R4.64+0x5d4], R7 ;  /* 0x0005d40704007986 */ /* 0x0011ec000c101904 */
[----:B0-----:R-:W0:Y:S01]  /*3ea0*/  LDC.64 R4, c[0x0][0x380] ;  /* 0x0000e000ff047b82 */ /* 0x001e220000000a00 */
[----:B------:R-:W-:Y:S01]  /*3eb0*/  HFMA2 R7, -RZ, RZ, 0, 2.2470951080322265625e-05 ;  /* 0x00000179ff077431 */ /* 0x000fe200000001ff */
[----:B0-----:R0:W-:Y:S06]  /*3ec0*/  STG.E desc[UR4][R4.64+0x5d8], R9 ;  /* 0x0005d80904007986 */ /* 0x0011ec000c101904 */
[----:B0-----:R-:W0:Y:S01]  /*3ed0*/  LDC.64 R4, c[0x0][0x380] ;  /* 0x0000e000ff047b82 */ /* 0x001e220000000a00 */
[----:B------:R-:W-:Y:S01]  /*3ee0*/  IMAD.MOV.U32 R9, RZ, RZ, 0x17a ;  /* 0x0000017aff097424 */ /* 0x000fe200078e00ff */
[----:B0-----:R0:W-:Y:S06]  /*3ef0*/  STG.E desc[UR4][R4.64+0x5dc], R11 ;  /* 0x0005dc0b04007986 */ /* 0x0011ec000c101904 */
[----:B0-----:R-:W0:Y:S01]  /*3f00*/  LDC.64 R4, c[0x0][0x380] ;  /* 0x0000e000ff047b82 */ /* 0x001e220000000a00 */
[----:B------:R-:W-:Y:S01]  /*3f10*/  HFMA2 R11, -RZ, RZ, 0, 2.2590160369873046875e-05 ;  /* 0x0000017bff0b7431 */ /* 0x000fe200000001ff */
[----:B0-----:R0:W-:Y:S06]  /*3f20*/  STG.E desc[UR4][R4.64+0x5e0], R13 ;  /* 0x0005e00d04007986 */ /* 0x0011ec000c101904 */
[----:B0-----:R-:W0:Y:S01]  /*3f30*/  LDC.64 R4, c[0x0][0x380] ;  /* 0x0000e000ff047b82 */ /* 0x001e220000000a00 */
[----:B------:R-:W-:Y:S01]  /*3f40*/  IMAD.MOV.U32 R13, RZ, RZ, 0x17c ;  /* 0x0000017cff0d7424 */ /* 0x000fe200078e00ff */
[----:B0-----:R0:W-:Y:S06]  /*3f50*/  STG.E desc[UR4][R4.64+0x5e4], R7 ;  /* 0x0005e40704007986 */ /* 0x0011ec000c101904 */
[----:B0-----:R-:W0:Y:S01]  /*3f60*/  LDC.64 R4, c[0x0][0x380] ;  /* 0x0000e000ff047b82 */ /* 0x001e220000000a00 */
[----:B------:R-:W-:Y:S01]  /*3f70*/  HFMA2 R7, -RZ, RZ, 0, 2.2709369659423828125e-05 ;  /* 0x0000017dff077431 */ /* 0x000fe200000001ff */
[----:B0-----:R0:W-:Y:S06]  /*3f80*/  STG.E desc[UR4][R4.64+0x5e8], R9 ;  /* 0x0005e80904007986 */ /* 0x0011ec000c101904 */
[----:B0-----:R-:W0:Y:S01]  /*3f90*/  LDC.64 R4, c[0x0][0x380] ;  /* 0x0000e000ff047b82 */ /* 0x001e220000000a00 */
[----:B------:R-:W-:Y:S01]  /*3fa0*/  IMAD.MOV.U32 R9, RZ, RZ, 0x17e ;  /* 0x0000017eff097424 */ /* 0x000fe200078e00ff */
[----:B0-----:R0:W-:Y:S06]  /*3fb0*/  STG.E desc[UR4][R4.64+0x5ec], R11 ;  /* 0x0005ec0b04007986 */ /* 0x0011ec000c101904 */
[----:B0-----:R-:W0:Y:S01]  /*3fc0*/  LDC.64 R4, c[0x0][0x380] ;  /* 0x0000e000ff047b82 */ /* 0x001e220000000a00 */
[----:B------:R-:W-:Y:S01]  /*3fd0*/  HFMA2 R11, -RZ, RZ, 0, 2.2828578948974609375e-05 ;  /* 0x0000017fff0b7431 */ /* 0x000fe200000001ff */
[----:B0-----:R0:W-:Y:S06]  /*3fe0*/  STG.E desc[UR4][R4.64+0x5f0], R13 ;  /* 0x0005f00d04007986 */ /* 0x0011ec000c101904 */
[----:B0-----:R-:W0:Y:S01]  /*3ff0*/  LDC.64 R4, c[0x0][0x380] ;  /* 0x0000e000ff047b82 */ /* 0x001e220000000a00 */
[----:B------:R-:W-:Y:S01]  /*4000*/  IMAD.MOV.U32 R13, RZ, RZ, 0x180 ;  /* 0x00000180ff0d7424 */ /* 0x000fe200078e00ff */
[----:B0-----:R0:W-:Y:S06]  /*4010*/  STG.E desc[UR4][R4.64+0x5f4], R7 ;  /* 0x0005f40704007986 */ /* 0x0011ec000c101904 */
[----:B0-----:R-:W0:Y:S01]  /*4020*/  LDC.64 R4, c[0x0][0x380] ;  /* 0x0000e000ff047b82 */ /* 0x001e220000000a00 */
[----:B------:R-:W-:Y:S01]  /*4030*/  HFMA2 R7, -RZ, RZ, 0, 2.2947788238525390625e-05 ;  /* 0x00000181ff077431 */ /* 0x000fe200000001ff */
[----:B0-----:R0:W-:Y:S06]  /*4040*/  STG.E desc[UR4][R4.64+0x5f8], R9 ;  /* 0x0005f80904007986 */ /* 0x0011ec000c101904 */
[----:B0-----:R-:W0:Y:S01]  /*4050*/  LDC.64 R4, c[0x0][0x380] ;  /* 0x0000e000ff047b82 */ /* 0x001e220000000a00 */
[----:B------:R-:W-:Y:S01]  /*4060*/  IMAD.MOV.U32 R9, RZ, RZ, 0x182 ;  /* 0x00000182ff097424 */ /* 0x000fe200078e00ff */
[----:B0-----:R0:W-:Y:S06]  /*4070*/  STG.E desc[UR4][R4.64+0x5fc], R11 ;  /* 0x0005fc0b04007986 */ /* 0x0011ec000c101904 */
[----:B0-----:R-:W0:Y:S01]  /*4080*/  LDC.64 R4, c[0x0][0x380] ;  /* 0x0000e000ff047b82 */ /* 0x001e220000000a00 */
[----:B------:R-:W-:Y:S01]  /*4090*/  HFMA2 R11, -RZ, RZ, 0, 2.3066997528076171875e-05 ;  /* 0x00000183ff0b7431 */ /* 0x000fe200000001ff */
[----:B0-----:R0:W-:Y:S06]  /*40a0*/  STG.E desc[UR4][R4.64+0x600], R13 ;  /* 0x0006000d04007986 */ /* 0x0011ec000c101904 */
[----:B0-----:R-:W0:Y:S01]  /*40b0*/  LDC.64 R4, c[0x0][0x380] ;  /* 0x0000e000ff047b82 */ /* 0x001e220000000a00 */
[----:B------:R-:W-:Y:S01]  /*40c0*/  IMAD.MOV.U32 R13, RZ, RZ, 0x184 ;  /* 0x00000184ff0d7424 */ /* 0x000fe200078e00ff */
[----:B0-----:R0:W-:Y:S06]  /*40d0*/  STG.E desc[UR4][R4.64+0x604], R7 ;  /* 0x0006040704007986 */ /* 0x0011ec000c101904 */
[----:B0-----:R-:W0:Y:S01]  /*40e0*/  LDC.64 R4, c[0x0][0x380] ;  /* 0x0000e000ff047b82 */ /* 0x001e220000000a00 */
[----:B------:R-:W-:Y:S01]  /*40f0*/  HFMA2 R7, -RZ, RZ, 0, 2.3186206817626953125e-05 ;  /* 0x00000185ff077431 */ /* 0x000fe200000001ff */
[----:B0-----:R0:W-:Y:S06]  /*4100*/  STG.E desc[UR4][R4.64+0x608], R9 ;  /* 0x0006080904007986 */ /* 0x0011ec000c101904 */
[----:B0-----:R-:W0:Y:S01]  /*4110*/  LDC.64 R4, c[0x0][0x380] ;  /* 0x0000e000ff047b82 */ /* 0x001e220000000a00 */
[----:B------:R-:W-:Y:S01]  /*4120*/  IMAD.MOV.U32 R9, RZ, RZ, 0x186 ;  /* 0x00000186ff097424 */ /* 0x000fe200078e00ff */
[----:B0-----:R0:W-:Y:S06]  /*4130*/  STG.E desc[UR4][R4.64+0x60c], R11 ;  /* 0x00060c0b04007986 */ /* 0x0011ec000c101904 */
[----:B0-----:R-:W0:Y:S01]  /*4140*/  LDC.64 R4, c[0x0][0x380] ;  /* 0x0000e000ff047b82 */ /* 0x001e220000000a00 */
[----:B------:R-:W-:Y:S01]  /*4150*/  HFMA2 R11, -RZ, RZ, 0, 2.3305416107177734375e-05 ;  /* 0x00000187ff0b7431 */ /* 0x000fe200000001ff */
[----:B0-----:R0:W-:Y:S06]  /*4160*/  STG.E desc[UR4][R4.64+0x610], R13 ;  /* 0x0006100d04007986 */ /* 0x0011ec000c101904 */
[----:B0-----:R-:W0:Y:S01]  /*4170*/  LDC.64 R4, c[0x0][0x380] ;  /* 0x0000e000ff047b82 */ /* 0x001e220000000a00 */
[----:B------:R-:W-:Y:S01]  /*4180*/  IMAD.MOV.U32 R13, RZ, RZ, 0x188 ;  /* 0x00000188ff0d7424 */ /* 0x000fe200078e00ff */
[----:B0-----:R0:W-:Y:S06]  /*4190*/  STG.E desc[UR4][R4.64+0x614], R7 ;  /* 0x0006140704007986 */ /* 0x0011ec000c101904 */
[----:B0-----:R-:W0:Y:S01]  /*41a0*/  LDC.64 R4, c[0x0][0x380] ;  /* 0x0000e000ff047b82 */ /* 0x001e220000000a00 */
[----:B------:R-:W-:Y:S01]  /*41b0*/  HFMA2 R7, -RZ, RZ, 0, 2.3424625396728515625e-05 ;  /* 0x00000189ff077431 */ /* 0x000fe200000001ff */
[----:B0-----:R0:W-:Y:S06]  /*41c0*/  STG.E desc[UR4][R4.64+0x618], R9 ;  /* 0x0006180904007986 */ /* 0x0011ec000c101904 */
[----:B0-----:R-:W0:Y:S01]  /*41d0*/  LDC.64 R4, c[0x0][0x380] ;  /* 0x0000e000ff047b82 */ /* 0x001e220000000a00 */
[----:B------:R-:W-:Y:S01]  /*41e0*/  IMAD.MOV.U32 R9, RZ, RZ, 0x18a ;  /* 0x0000018aff097424 */ /* 0x000fe200078e00ff */
[----:B0-----:R0:W-:Y:S06]  /*41f0*/  STG.E desc[UR4][R4.64+0x61c], R11 ;  /* 0x00061c0b04007986 */ /* 0x0011ec000c101904 */
[----:B0-----:R-:W0:Y:S01]  /*4200*/  LDC.64 R4, c[0x0][0x380] ;  /* 0x0000e000ff047b82 */ /* 0x001e220000000a00 */
[----:B------:R-:W-:Y:S01]  /*4210*/  HFMA2 R11, -RZ, RZ, 0, 2.3543834686279296875e-05 ;  /* 0x0000018bff0b7431 */ /* 0x000fe200000001ff */
[----:B0-----:R0:W-:Y:S06]  /*4220*/  STG.E desc[UR4][R4.64+0x620], R13 ;  /* 0x0006200d04007986 */ /* 0x0011ec000c101904 */
[----:B0-----:R-:W0:Y:S01]  /*4230*/  LDC.64 R4, c[0x0][0x380] ;  /* 0x0000e000ff047b82 */ /* 0x001e220000000a00 */
[----:B------:R-:W-:Y:S01]  /*4240*/  IMAD.MOV.U32 R13, RZ, RZ, 0x18c ;  /* 0x0000018cff0d7424 */ /* 0x000fe200078e00ff */
[----:B0-----:R0:W-:Y:S06]  /*4250*/  STG.E desc[UR4][R4.64+0x624], R7 ;  /* 0x0006240704007986 */ /* 0x0011ec000c101904 */
[----:B0-----:R-:W0:Y:S01]  /*4260*/  LDC.64 R4, c[0x0][0x380] ;  /* 0x0000e000ff047b82 */ /* 0x001e220000000a00 */
[----:B------:R-:W-:Y:S01]  /*4270*/  HFMA2 R7, -RZ, RZ, 0, 2.3663043975830078125e-05 ;  /* 0x0000018dff077431 */ /* 0x000fe200000001ff */
[----:B0-----:R0:W-:Y:S06]  /*4280*/  STG.E desc[UR4][R4.64+0x628], R9 ;  /* 0x0006280904007986 */ /* 0x0011ec000c101904 */
[----:B0-----:R-:W0:Y:S01]  /*4290*/  LDC.64 R4, c[0x0][0x380] ;  /* 0x0000e000ff047b82 */ /* 0x001e220000000a00 */
[----:B------:R-:W-:Y:S01]  /*42a0*/  IMAD.MOV.U32 R9, RZ, RZ, 0x18e ;  /* 0x0000018eff097424 */ /* 0x000fe200078e00ff */
[----:B0-----:R0:W-:Y:S06]  /*42b0*/  STG.E desc[UR4][R4.64+0x62c], R11 ;  /* 0x00062c0b04007986 */ /* 0x0011ec000c101904 */
[----:B0-----:R-:W0:Y:S01]  /*42c0*/  LDC.64 R4, c[0x0][0x380] ;  /* 0x0000e000ff047b82 */ /* 0x001e220000000a00 */
[----:B------:R-:W-:Y:S01]  /*42d0*/  HFMA2 R11, -RZ, RZ, 0, 2.3782253265380859375e-05 ;  /* 0x0000018fff0b7431 */ /* 0x000fe200000001ff */
[----:B0-----:R0:W-:Y:S06]  /*42e0*/  STG.E desc[UR4][R4.64+0x630], R13 ;  /* 0x0006300d04007986 */ /* 0x0011ec000c101904 */
[----:B0-----:R-:W0:Y:S01]  /*42f0*/  LDC.64 R4, c[0x0][0x380] ;  /* 0x0000e000ff047b82 */ /* 0x001e220000000a00 */
[----:B------:R-:W-:Y:S01]  /*4300*/  IMAD.MOV.U32 R13, RZ, RZ, 0x190 ;  /* 0x00000190ff0d7424 */ /* 0x000fe200078e00ff */
[----:B0-----:R0:W-:Y:S06]  /*4310*/  STG.E desc[UR4][R4.64+0x634], R7 ;  /* 0x0006340704007986 */ /* 0x0011ec000c101904 */
[----:B0-----:R-:W0:Y:S01]  /*4320*/  LDC.64 R4, c[0x0][0x380] ;  /* 0x0000e000ff047b82 */ /* 0x001e220000000a00 */
[----:B------:R-:W-:Y:S01]  /*4330*/  HFMA2 R7, -RZ, RZ, 0, 2.3901462554931640625e-05 ;  /* 0x00000191ff077431 */ /* 0x000fe200000001ff */
[----:B0-----:R0:W-:Y:S06]  /*4340*/  STG.E desc[UR4][R4.64+0x638], R9 ;  /* 0x0006380904007986 */ /* 0x0011ec000c101904 */
[----:B0-----:R-:W0:Y:S01]  /*4350*/  LDC.64 R4, c[0x0][0x380] ;  /* 0x0000e000ff047b82 */ /* 0x001e220000000a00 */
[----:B------:R-:W-:Y:S01]  /*4360*/  IMAD.MOV.U32 R9, RZ, RZ, 0x192 ;  /* 0x00000192ff097424 */ /* 0x000fe200078e00ff */
[----:B0-----:R0:W-:Y:S06]  /*4370*/  STG.E desc[UR4][R4.64+0x63c], R11 ;  /* 0x00063c0b04007986 */ /* 0x0011ec000c101904 */
[----:B0-----:R-:W0:Y:S01]  /*4380*/  LDC.64 R4, c[0x0][0x380] ;  /* 0x0000e000ff047b82 */ /* 0x001e220000000a00 */
[----:B------:R-:W-:Y:S01]  /*4390*/  HFMA2 R11, -RZ, RZ, 0, 2.4020671844482421875e-05 ;  /* 0x00000193ff0b7431 */ /* 0x000fe200000001ff */
[----:B0-----:R0:W-:Y:S06]  /*43a0*/  STG.E desc[UR4][R4.64+0x640], R13 ;  /* 0x0006400d04007986 */ /* 0x0011ec000c101904 */
[----:B0-----:R-:W0:Y:S01]  /*43b0*/  LDC.64 R4, c[0x0][0x380] ;  /* 0x0000e000ff047b82 */ /* 0x001e220000000a00 */
[----:B------:R-:W-:Y:S01]  /*43c0*/  IMAD.MOV.U32 R13, RZ, RZ, 0x194 ;  /* 0x00000194ff0d7424 */ /* 0x000fe200078e00ff */
[----:B0-----:R0:W-:Y:S06]  /*43d0*/  STG.E desc[UR4][R4.64+0x644], R7 ;  /* 0x0006440704007986 */ /* 0x0011ec000c101904 */
[----:B0-----:R-:W0:Y:S01]  /*43e0*/  LDC.64 R4, c[0x0][0x380] ;  /* 0x0000e000ff047b82 */ /* 0x001e220000000a00 */
[----:B------:R-:W-:Y:S01]  /*43f0*/  HFMA2 R7, -RZ, RZ, 0, 2.4139881134033203125e-05 ;  /* 0x00000195ff077431 */ /* 0x000fe200000001ff */
[----:B0-----:R0:W-:Y:S06]  /*4400*/  STG.E desc[UR4][R4.64+0x648], R9 ;  /* 0x0006480904007986 */ /* 0x0011ec000c101904 */
[----:B0-----:R-:W0:Y:S01]  /*4410*/  LDC.64 R4, c[0x0][0x380] ;  /* 0x0000e000ff047b82 */ /* 0x001e220000000a00 */
[----:B------:R-:W-:Y:S01]  /*4420*/  IMAD.MOV.U32 R9, RZ, RZ, 0x196 ;  /* 0x00000196ff097424 */ /* 0x000fe200078e00ff */
[----:B0-----:R0:W-:Y:S06]  /*4430*/  STG.E desc[UR4][R4.64+0x64c], R11 ;  /* 0x00064c0b04007986 */ /* 0x0011ec000c101904 */
[----:B0-----:R-:W0:Y:S01]  /*4440*/  LDC.64 R4, c[0x0][0x380] ;  /* 0x0000e000ff047b82 */ /* 0x001e220000000a00 */
[----:B------:R-:W-:Y:S01]  /*4450*/  HFMA2 R11, -RZ, RZ, 0, 2.4259090423583984375e-05 ;  /* 0x00000197ff0b7431 */ /* 0x000fe200000001ff */
[----:B0-----:R0:W-:Y:S06]  /*4460*/  STG.E desc[UR4][R4.64+0x650], R13 ;  /* 0x0006500d04007986 */ /* 0x0011ec000c101904 */
[----:B0-----:R-:W0:Y:S01]  /*4470*/  LDC.64 R4, c[0x0][0x380] ;  /* 0x0000e000ff047b82 */ /* 0x001e220000000a00 */
[----:B------:R-:W-:Y:S01]  /*4480*/  IMAD.MOV.U32 R13, RZ, RZ, 0x198 ;  /* 0x00000198ff0d7424 */ /* 0x000fe200078e00ff */
[----:B0-----:R0:W-:Y:S06]  /*4490*/  STG.E desc[UR4][R4.64+0x654], R7 ;  /* 0x0006540704007986 */ /* 0x0011ec000c101904 */
[----:B0-----:R-:W0:Y:S01]  /*44a0*/  LDC.64 R4, c[0x0][0x380] ;  /* 0x0000e000ff047b82 */ /* 0x001e220000000a00 */
[----:B------:R-:W-:Y:S01]  /*44b0*/  HFMA2 R7, -RZ, RZ, 0, 2.4378299713134765625e-05 ;  /* 0x00000199ff077431 */ /* 0x000fe200000001ff */
[----:B0-----:R0:W-:Y:S06]  /*44c0*/  STG.E desc[UR4][R4.64+0x658], R9 ;  /* 0x0006580904007986 */ /* 0x0011ec000c101904 */
[----:B0-----:R-:W0:Y:S01]  /*44d0*/  LDC.64 R4, c[0x0][0x380] ;  /* 0x0000e000ff047b82 */ /* 0x001e220000000a00 */
[----:B------:R-:W-:Y:S01]  /*44e0*/  IMAD.MOV.U32 R9, RZ, RZ, 0x19a ;  /* 0x0000019aff097424 */ /* 0x000fe200078e00ff */
[----:B0-----:R0:W-:Y:S06]  /*44f0*/  STG.E desc[UR4][R4.64+0x65c], R11 ;  /* 0x00065c0b04007986 */ /* 0x0011ec000c101904 */
[----:B0-----:R-:W0:Y:S01]  /*4500*/  LDC.64 R4, c[0x0][0x380] ;  /* 0x0000e000ff047b82 */ /* 0x001e220000000a00 */
[----:B------:R-:W-:Y:S01]  /*4510*/  HFMA2 R11, -RZ, RZ, 0, 2.4497509002685546875e-05 ;  /* 0x0000019bff0b7431 */ /* 0x000fe200000001ff */
[----:B0-----:R0:W-:Y:S06]  /*4520*/  STG.E desc[UR4][R4.64+0x660], R13 ;  /* 0x0006600d04007986 */ /* 0x0011ec000c101904 */
[----:B0-----:R-:W0:Y:S01]  /*4530*/  LDC.64 R4, c[0x0][0x380] ;  /* 0x0000e000ff047b82 */ /* 0x001e220000000a00 */
[----:B------:R-:W-:Y:S01]  /*4540*/  IMAD.MOV.U32 R13, RZ, RZ, 0x19c ;  /* 0x0000019cff0d7424 */ /* 0x000fe200078e00ff */
[----:B0-----:R0:W-:Y:S06]  /*4550*/  STG.E desc[UR4][R4.64+0x664], R7 ;  /* 0x0006640704007986 */ /* 0x0011ec000c101904 */
[----:B0-----:R-:W0:Y:S01]  /*4560*/  LDC.64 R4, c[0x0][0x380] ;  /* 0x0000e000ff047b82 */ /* 0x001e220000000a00 */
[----:B------:R-:W-:Y:S01]  /*4570*/  HFMA2 R7, -RZ, RZ, 0, 2.4616718292236328125e-05 ;  /* 0x0000019dff077431 */ /* 0x000fe200000001ff */
[----:B0-----:R0:W-:Y:S06]  /*4580*/  STG.E desc[UR4][R4.64+0x668], R9 ;  /* 0x0006680904007986 */ /* 0x0011ec000c101904 */
[----:B0-----:R-:W0:Y:S01]  /*4590*/  LDC.64 R4, c[0x0][0x380] ;  /* 0x0000e000ff047b82 */ /* 0x001e220000000a00 */
[----:B------:R-:W-:Y:S01]  /*45a0*/  IMAD.MOV.U32 R9, RZ, RZ, 0x19e ;  /* 0x0000019eff097424 */ /* 0x000fe200078e00ff */
[----:B0-----:R0:W-:Y:S06]  /*45b0*/  STG.E desc[UR4][R4.64+0x66c], R11 ;  /* 0x00066c0b04007986 */ /* 0x0011ec000c101904 */
[----:B0-----:R-:W0:Y:S01]  /*45c0*/  LDC.64 R4, c[0x0][0x380] ;  /* 0x0000e000ff047b82 */ /* 0x001e220000000a00 */
[----:B------:R-:W-:Y:S01]  /*45d0*/  HFMA2 R11, -RZ, RZ, 0, 2.4735927581787109375e-05 ;  /* 0x0000019fff0b7431 */ /* 0x000fe200000001ff */
[----:B0-----:R0:W-:Y:S06]  /*45e0*/  STG.E desc[UR4][R4.64+0x670], R13 ;  /* 0x0006700d04007986 */ /* 0x0011ec000c101904 */
[----:B0-----:R-:W0:Y:S01]  /*45f0*/  LDC.64 R4, c[0x0][0x380] ;  /* 0x0000e000ff047b82 */ /* 0x001e220000000a00 */
[----:B------:R-:W-:Y:S01]  /*4600*/  IMAD.MOV.U32 R13, RZ, RZ, 0x1a0 ;  /* 0x000001a0ff0d7424 */ /* 0x000fe200078e00ff */
[----:B0-----:R0:W-:Y:S06]  /*4610*/  STG.E desc[UR4][R4.64+0x674], R7 ;  /* 0x0006740704007986 */ /* 0x0011ec000c101904 */
[----:B0-----:R-:W0:Y:S01]  /*4620*/  LDC.64 R4, c[0x0][0x380] ;  /* 0x0000e000ff047b82 */ /* 0x001e220000000a00 */
[----:B------:R-:W-:Y:S01]  /*4630*/  HFMA2 R7, -RZ, RZ, 0, 2.4855136871337890625e-05 ;  /* 0x000001a1ff077431 */ /* 0x000fe200000001ff */
[----:B0-----:R0:W-:Y:S06]  /*4640*/  STG.E desc[UR4][R4.64+0x678], R9 ;  /* 0x0006780904007986 */ /* 0x0011ec000c101904 */
[----:B0-----:R-:W0:Y:S01]  /*4650*/  LDC.64 R4, c[0x0][0x380] ;  /* 0x0000e000ff047b82 */ /* 0x001e220000000a00 */
[----:B------:R-:W-:Y:S01]  /*4660*/  IMAD.MOV.U32 R9, RZ, RZ, 0x1a2 ;  /* 0x000001a2ff097424 */ /* 0x000fe200078e00ff */
[----:B0-----:R0:W-:Y:S06]  /*4670*/  STG.E desc[UR4][R4.64+0x67c], R11 ;  /* 0x00067c0b04007986 */ /* 0x0011ec000c101904 */
[----:B0-----:R-:W0:Y:S01]  /*4680*/  LDC.64 R4, c[0x0][0x380] ;  /* 0x0000e000ff047b82 */ /* 0x001e220000000a00 */
[----:B------:R-:W-:Y:S01]  /*4690*/  HFMA2 R11, -RZ, RZ, 0, 2.4974346160888671875e-05 ;  /* 0x000001a3ff0b7431 */ /* 0x000fe200000001ff */
[----:B0-----:R0:W-:Y:S06]  /*46a0*/  STG.E desc[UR4][R4.64+0x680], R13 ;  /* 0x0006800d04007986 */ /* 0x0011ec000c101904 */
[----:B0-----:R-:W0:Y:S01]  /*46b0*/  LDC.64 R4, c[0x0][0x380] ;  /* 0x0000e000ff047b82 */ /* 0x001e220000000a00 */
[----:B------:R-:W-:Y:S01]  /*46c0*/  IMAD.MOV.U32 R13, RZ, RZ, 0x1a4 ;  /* 0x000001a4ff0d7424 */ /* 0x000fe200078e00ff */
[----:B0-----:R0:W-:Y:S06]  /*46d0*/  STG.E desc[UR4][R4.64+0x684], R7 ;  /* 0x0006840704007986 */ /* 0x0011ec000c101904 */
[----:B0-----:R-:W0:Y:S01]  /*46e0*/  LDC.64 R4, c[0x0][0x380] ;  /* 0x0000e000ff047b82 */ /* 0x001e220000000a00 */
[----:B------:R-:W-:Y:S01]  /*46f0*/  HFMA2 R7, -RZ, RZ, 0, 2.5093555450439453125e-05 ;  /* 0x000001a5ff077431 */ /* 0x000fe200000001ff */
[----:B0-----:R0:W-:Y:S06]  /*4700*/  STG.E desc[UR4][R4.64+0x688], R9 ;  /* 0x0006880904007986 */ /* 0x0011ec000c101904 */
[----:B0-----:R-:W0:Y:S01]  /*4710*/  LDC.64 R4, c[0x0][0x380] ;  /* 0x0000e000ff047b82 */ /* 0x001e220000000a00 */
[----:B------:R-:W-:Y:S01]  /*4720*/  IMAD.MOV.U32 R9, RZ, RZ, 0x1a6 ;  /* 0x000001a6ff097424 */ /* 0x000fe200078e00ff */
[----:B0-----:R0:W-:Y:S06]  /*4730*/  STG.E desc[UR4][R4.64+0x68c], R11 ;  /* 0x00068c0b04007986 */ /* 0x0011ec000c101904 */
[----:B0-----:R-:W0:Y:S01]  /*4740*/  LDC.64 R4, c[0x0][0x380] ;  /* 0x0000e000ff047b82 */ /* 0x001e220000000a00 */
[----:B------:R-:W-:Y:S01]  /*4750*/  HFMA2 R11, -RZ, RZ, 0, 2.5212764739990234375e-05 ;  /* 0x000001a7ff0b7431 */ /* 0x000fe200000001ff */
[----:B0-----:R0:W-:Y:S06]  /*4760*/  STG.E desc[UR4][R4.64+0x690], R13 ;  /* 0x0006900d04007986 */ /* 0x0011ec000c101904 */
[----:B0-----:R-:W0:Y:S01]  /*4770*/  LDC.64 R4, c[0x0][0x380] ;  /* 0x0000e000ff047b82 */ /* 0x001e220000000a00 */
[----:B------:R-:W-:Y:S01]  /*4780*/  IMAD.MOV.U32 R13, RZ, RZ, 0x1a8 ;  /* 0x000001a8ff0d7424 */ /* 0x000fe200078e00ff */
[----:B0-----:R0:W-:Y:S06]  /*4790*/  STG.E desc[UR4][R4.64+0x694], R7 ;  /* 0x0006940704007986 */ /* 0x0011ec000c101904 */
[----:B0-----:R-:W0:Y:S01]  /*47a0*/  LDC.64 R4, c[0x0][0x380] ;  /* 0x0000e000ff047b82 */ /* 0x001e220000000a00 */
[----:B------:R-:W-:Y:S01]  /*47b0*/  HFMA2 R7, -RZ, RZ, 0, 2.5331974029541015625e-05 ;  /* 0x000001a9ff077431 */ /* 0x000fe200000001ff */
[----:B0-----:R0:W-:Y:S06]  /*47c0*/  STG.E desc[UR4][R4.64+0x698], R9 ;  /* 0x0006980904007986 */ /* 0x0011ec000c101904 */
[----:B0-----:R-:W0:Y:S01]  /*47d0*/  LDC.64 R4, c[0x0][0x380] ;  /* 0x0000e000ff047b82 */ /* 0x001e220000000a00 */
[----:B------:R-:W-:Y:S01]  /*47e0*/  IMAD.MOV.U32 R9, RZ, RZ, 0x1aa ;  /* 0x000001aaff097424 */ /* 0x000fe200078e00ff */
[----:B0-----:R0:W-:Y:S06]  /*47f0*/  STG.E desc[UR4][R4.64+0x69c], R11 ;  /* 0x00069c0b04007986 */ /* 0x0011ec000c101904 */
[----:B0-----:R-:W0:Y:S01]  /*4800*/  LDC.64 R4, c[0x0][0x380] ;  /* 0x0000e000ff047b82 */ /* 0x001e220000000a00 */
[----:B------:R-:W-:Y:S01]  /*4810*/  HFMA2 R11, -RZ, RZ, 0, 2.5451183319091796875e-05 ;  /* 0x000001abff0b7431 */ /* 0x000fe200000001ff */
[----:B0-----:R0:W-:Y:S06]  /*4820*/  STG.E desc[UR4][R4.64+0x6a0], R13 ;  /* 0x0006a00d04007986 */ /* 0x0011ec000c101904 */
[----:B0-----:R-:W0:Y:S01]  /*4830*/  LDC.64 R4, c[0x0][0x380] ;  /* 0x0000e000ff047b82 */ /* 0x001e220000000a00 */
[----:B------:R-:W-:Y:S01]  /*4840*/  IMAD.MOV.U32 R13, RZ, RZ, 0x1ac ;  /* 0x000001acff0d7424 */ /* 0x000fe200078e00ff */
[----:B0-----:R0:W-:Y:S06]  /*4850*/  STG.E desc[UR4][R4.64+0x6a4], R7 ;  /* 0x0006a40704007986 */ /* 0x0011ec000c101904 */
[----:B0-----:R-:W0:Y:S01]  /*4860*/  LDC.64 R4, c[0x0][0x380] ;  /* 0x0000e000ff047b82 */ /* 0x001e220000000a00 */
[----:B------:R-:W-:Y:S01]  /*4870*/  HFMA2 R7, -RZ, RZ, 0, 2.5570392608642578125e-05 ;  /* 0x000001adff077431 */ /* 0x000fe200000001ff */
[----:B0-----:R0:W-:Y:S06]  /*4880*/  STG.E desc[UR4][R4.64+0x6a8], R9 ;  /* 0x0006a80904007986 */ /* 0x0011ec000c101904 */
[----:B0-----:R-:W0:Y:S01]  /*4890*/  LDC.64 R4, c[0x0][0x380] ;  /* 0x0000e000ff047b82 */ /* 0x001e220000000a00 */
[----:B------:R-:W-:Y:S01]  /*48a0*/  IMAD.MOV.U32 R9, RZ, RZ, 0x1ae ;  /* 0x000001aeff097424 */ /* 0x000fe200078e00ff */
[----:B0-----:R0:W-:Y:S06]  /*48b0*/  STG.E desc[UR4][R4.64+0x6ac], R11 ;  /* 0x0006ac0b04007986 */ /* 0x0011ec000c101904 */
[----:B0-----:R-:W0:Y:S01]  /*48c0*/  LDC.64 R4, c[0x0][0x380] ;  /* 0x0000e000ff047b82 */ /* 0x001e220000000a00 */
[----:B------:R-:W-:Y:S01]  /*48d0*/  HFMA2 R11, -RZ, RZ, 0, 2.5689601898193359375e-05 ;  /* 0x000001afff0b7431 */ /* 0x000fe200000001ff */
[----:B0-----:R0:W-:Y:S06]  /*48e0*/  STG.E desc[UR4][R4.64+0x6b0], R13 ;  /* 0x0006b00d04007986 */ /* 0x0011ec000c101904 */
[----:B0-----:R-:W0:Y:S01]  /*48f0*/  LDC.64 R4, c[0x0][0x380] ;  /* 0x0000e000ff047b82 */ /* 0x001e220000000a00 */
[----:B------:R-:W-:Y:S01]  /*4900*/  IMAD.MOV.U32 R13, RZ, RZ, 0x1b0 ;  /* 0x000001b0ff0d7424 */ /* 0x000fe200078e00ff */
[----:B0-----:R0:W-:Y:S06]  /*4910*/  STG.E desc[UR4][R4.64+0x6b4], R7 ;  /* 0x0006b40704007986 */ /* 0x0011ec000c101904 */
[----:B0-----:R-:W0:Y:S01]  /*4920*/  LDC.64 R4, c[0x0][0x380] ;  /* 0x0000e000ff047b82 */ /* 0x001e220000000a00 */
[----:B------:R-:W-:Y:S01]  /*4930*/  HFMA2 R7, -RZ, RZ, 0, 2.5808811187744140625e-05 ;  /* 0x000001b1ff077431 */ /* 0x000fe200000001ff */
[----:B0-----:R0:W-:Y:S06]  /*4940*/  STG.E desc[UR4][R4.64+0x6b8], R9 ;  /* 0x0006b80904007986 */ /* 0x0011ec000c101904 */
[----:B0-----:R-:W0:Y:S01]  /*4950*/  LDC.64 R4, c[0x0][0x380] ;  /* 0x0000e000ff047b82 */ /* 0x001e220000000a00 */
[----:B------:R-:W-:Y:S01]  /*4960*/  IMAD.MOV.U32 R9, RZ, RZ, 0x1b2 ;  /* 0x000001b2ff097424 */ /* 0x000fe200078e00ff */
[----:B0-----:R0:W-:Y:S06]  /*4970*/  STG.E desc[UR4][R4.64+0x6bc], R11 ;  /* 0x0006bc0b04007986 */ /* 0x0011ec000c101904 */
[----:B0-----:R-:W0:Y:S01]  /*4980*/  LDC.64 R4, c[0x0][0x380] ;  /* 0x0000e000ff047b82 */ /* 0x001e220000000a00 */
[----:B------:R-:W-:Y:S01]  /*4990*/  HFMA2 R11, -RZ, RZ, 0, 2.5928020477294921875e-05 ;  /* 0x000001b3ff0b7431 */ /* 0x000fe200000001ff */
[----:B0-----:R0:W-:Y:S06]  /*49a0*/  STG.E desc[UR4][R4.64+0x6c0], R13 ;  /* 0x0006c00d04007986 */ /* 0x0011ec000c101904 */
[----:B0-----:R-:W0:Y:S01]  /*49b0*/  LDC.64 R4, c[0x0][0x380] ;  /* 0x0000e000ff047b82 */ /* 0x001e220000000a00 */
[----:B------:R-:W-:Y:S01]  /*49c0*/  IMAD.MOV.U32 R13, RZ, RZ, 0x1b4 ;  /* 0x000001b4ff0d7424 */ /* 0x000fe200078e00ff */
[----:B0-----:R0:W-:Y:S06]  /*49d0*/  STG.E desc[UR4][R4.64+0x6c4], R7 ;  /* 0x0006c40704007986 */ /* 0x0011ec000c101904 */
[----:B0-----:R-:W0:Y:S01]  /*49e0*/  LDC.64 R4, c[0x0][0x380] ;  /* 0x0000e000ff047b82 */ /* 0x001e220000000a00 */
[----:B------:R-:W-:Y:S01]  /*49f0*/  HFMA2 R7, -RZ, RZ, 0, 2.6047229766845703125e-05 ;  /* 0x000001b5ff077431 */ /* 0x000fe200000001ff */
[----:B0-----:R0:W-:Y:S06]  /*4a00*/  STG.E desc[UR4][R4.64+0x6c8], R9 ;  /* 0x0006c80904007986 */ /* 0x0011ec000c101904 */
[----:B0-----:R-:W0:Y:S01]  /*4a10*/  LDC.64 R4, c[0x0][0x380] ;  /* 0x0000e000ff047b82 */ /* 0x001e220000000a00 */
[----:B------:R-:W-:Y:S01]  /*4a20*/  IMAD.MOV.U32 R9, RZ, RZ, 0x1b6 ;  /* 0x000001b6ff097424 */ /* 0x000fe200078e00ff */
[----:B0-----:R0:W-:Y:S06]  /*4a30*/  STG.E desc[UR4][R4.64+0x6cc], R11 ;  /* 0x0006cc0b04007986 */ /* 0x0011ec000c101904 */
[----:B0-----:R-:W0:Y:S01]  /*4a40*/  LDC.64 R4, c[0x0][0x380] ;  /* 0x0000e000ff047b82 */ /* 0x001e220000000a00 */
[----:B------:R-:W-:Y:S01]  /*4a50*/  HFMA2 R11, -RZ, RZ, 0, 2.6166439056396484375e-05 ;  /* 0x000001b7ff0b7431 */ /* 0x000fe200000001ff */
[----:B0-----:R0:W-:Y:S06]  /*4a60*/  STG.E desc[UR4][R4.64+0x6d0], R13 ;  /* 0x0006d00d04007986 */ /* 0x0011ec000c101904 */
[----:B0-----:R-:W0:Y:S01]  /*4a70*/  LDC.64 R4, c[0x0][0x380] ;  /* 0x0000e000ff047b82 */ /* 0x001e220000000a00 */
[----:B------:R-:W-:Y:S01]  /*4a80*/  IMAD.MOV.U32 R13, RZ, RZ, 0x1b8 ;  /* 0x000001b8ff0d7424 */ /* 0x000fe200078e00ff */
[----:B0-----:R0:W-:Y:S06]  /*4a90*/  STG.E desc[UR4][R4.64+0x6d4], R7 ;  /* 0x0006d40704007986 */ /* 0x0011ec000c101904 */
[----:B0-----:R-:W0:Y:S01]  /*4aa0*/  LDC.64 R4, c[0x0][0x380] ;  /* 0x0000e000ff047b82 */ /* 0x001e220000000a00 */
[----:B------:R-:W-:Y:S01]  /*4ab0*/  HFMA2 R7, -RZ, RZ, 0, 2.6285648345947265625e-05 ;  /* 0x000001b9ff077431 */ /* 0x000fe200000001ff */
[----:B0-----:R0:W-:Y:S06]  /*4ac0*/  STG.E desc[UR4][R4.64+0x6d8], R9 ;  /* 0x0006d80904007986 */ /* 0x0011ec000c101904 */
[----:B0-----:R-:W0:Y:S01]  /*4ad0*/  LDC.64 R4, c[0x0][0x380] ;  /* 0x0000e000ff047b82 */ /* 0x001e220000000a00 */
[----:B------:R-:W-:Y:S01]  /*4ae0*/  IMAD.MOV.U32 R9, RZ, RZ, 0x1ba ;  /* 0x000001baff097424 */ /* 0x000fe200078e00ff */
[----:B0-----:R0:W-:Y:S06]  /*4af0*/  STG.E desc[UR4][R4.64+0x6dc], R11 ;  /* 0x0006dc0b04007986 */ /* 0x0011ec000c101904 */
[----:B0-----:R-:W0:Y:S01]  /*4b00*/  LDC.64 R4, c[0x0][0x380] ;  /* 0x0000e000ff047b82 */ /* 0x001e220000000a00 */
[----:B------:R-:W-:Y:S01]  /*4b10*/  HFMA2 R11, -RZ, RZ, 0, 2.6404857635498046875e-05 ;  /* 0x000001bbff0b7431 */ /* 0x000fe200000001ff */
[----:B0-----:R0:W-:Y:S06]  /*4b20*/  STG.E desc[UR4][R4.64+0x6e0], R13 ;  /* 0x0006e00d04007986 */ /* 0x0011ec000c101904 */
[----:B0-----:R-:W0:Y:S01]  /*4b30*/  LDC.64 R4, c[0x0][0x380] ;  /* 0x0000e000ff047b82 */ /* 0x001e220000000a00 */
[----:B------:R-:W-:Y:S01]  /*4b40*/  IMAD.MOV.U32 R13, RZ, RZ, 0x1bc ;  /* 0x000001bcff0d7424 */ /* 0x000fe200078e00ff */
[----:B0-----:R0:W-:Y:S06]  /*4b50*/  STG.E desc[UR4][R4.64+0x6e4], R7 ;  /* 0x0006e40704007986 */ /* 0x0011ec000c101904 */
[----:B0-----:R-:W0:Y:S01]  /*4b60*/  LDC.64 R4, c[0x0][0x380] ;  /* 0x0000e000ff047b82 */ /* 0x001e220000000a00 */
[----:B------:R-:W-:Y:S01]  /*4b70*/  HFMA2 R7, -RZ, RZ, 0, 2.6524066925048828125e-05 ;  /* 0x000001bdff077431 */ /* 0x000fe200000001ff */
[----:B0-----:R0:W-:Y:S06]  /*4b80*/  STG.E desc[UR4][R4.64+0x6e8], R9 ;  /* 0x0006e80904007986 */ /* 0x0011ec000c101904 */
[----:B0-----:R-:W0:Y:S01]  /*4b90*/  LDC.64 R4, c[0x0][0x380] ;  /* 0x0000e000ff047b82 */ /* 0x001e220000000a00 */
[----:B------:R-:W-:Y:S01]  /*4ba0*/  IMAD.MOV.U32 R9, RZ, RZ, 0x1be ;  /* 0x000001beff097424 */ /* 0x000fe200078e00ff */
[----:B0-----:R0:W-:Y:S06]  /*4bb0*/  STG.E desc[UR4][R4.64+0x6ec], R11 ;  /* 0x0006ec0b04007986 */ /* 0x0011ec000c101904 */
[----:B0-----:R-:W0:Y:S01]  /*4bc0*/  LDC.64 R4, c[0x0][0x380] ;  /* 0x0000e000ff047b82 */ /* 0x001e220000000a00 */
[----:B------:R-:W-:Y:S01]  /*4bd0*/  HFMA2 R11, -RZ, RZ, 0, 2.6643276214599609375e-05 ;  /* 0x000001bfff0b7431 */ /* 0x000fe200000001ff */
[----:B0-----:R0:W-:Y:S06]  /*4be0*/  STG.E desc[UR4][R4.64+0x6f0], R13 ;  /* 0x0006f00d04007986 */ /* 0x0011ec000c101904 */
[----:B0-----:R-:W0:Y:S01]  /*4bf0*/  LDC.64 R4, c[0x0][0x380] ;  /* 0x0000e000ff047b82 */ /* 0x001e220000000a00 */
[----:B------:R-:W-:Y:S01]  /*4c00*/  IMAD.MOV.U32 R13, RZ, RZ, 0x1c0 ;  /* 0x000001c0ff0d7424 */ /* 0x000fe200078e00ff */
[----:B0-----:R0:W-:Y:S06]  /*4c10*/  STG.E desc[UR4][R4.64+0x6f4], R7 ;  /* 0x0006f40704007986 */ /* 0x0011ec000c101904 */
[----:B0-----:R-:W0:Y:S01]  /*4c20*/  LDC.64 R4, c[0x0][0x380] ;  /* 0x0000e000ff047b82 */ /* 0x001e220000000a00 */
[----:B------:R-:W-:Y:S01]  /*4c30*/  HFMA2 R7, -RZ, RZ, 0, 2.6762485504150390625e-05 ;  /* 0x000001c1ff077431 */ /* 0x000fe200000001ff */
[----:B0-----:R0:W-:Y:S06]  /*4c40*/  STG.E desc[UR4][R4.64+0x6f8], R9 ;  /* 0x0006f80904007986 */ /* 0x0011ec000c101904 */
[----:B0-----:R-:W0:Y:S01]  /*4c50*/  LDC.64 R4, c[0x0][0x380] ;  /* 0x0000e000ff047b82 */ /* 0x001e220000000a00 */
[----:B------:R-:W-:Y:S01]  /*4c60*/  IMAD.MOV.U32 R9, RZ, RZ, 0x1c2 ;  /* 0x000001c2ff097424 */ /* 0x000fe200078e00ff */
[----:B0-----:R0:W-:Y:S06]  /*4c70*/  STG.E desc[UR4][R4.64+0x6fc], R11 ;  /* 0x0006fc0b04007986 */ /* 0x0011ec000c101904 */
[----:B0-----:R-:W0:Y:S01]  /*4c80*/  LDC.64 R4, c[0x0][0x380] ;  /* 0x0000e000ff047b82 */ /* 0x001e220000000a00 */
[----:B------:R-:W-:Y:S01]  /*4c90*/  HFMA2 R11, -RZ, RZ, 0, 2.6881694793701171875e-05 ;  /* 0x000001c3ff0b7431 */ /* 0x000fe200000001ff */
[----:B0-----:R0:W-:Y:S06]  /*4ca0*/  STG.E desc[UR4][R4.64+0x700], R13 ;  /* 0x0007000d04007986 */ /* 0x0011ec000c101904 */
[----:B0-----:R-:W0:Y:S01]  /*4cb0*/  LDC.64 R4, c[0x0][0x380] ;  /* 0x0000e000ff047b82 */ /* 0x001e220000000a00 */
[----:B------:R-:W-:Y:S01]  /*4cc0*/  IMAD.MOV.U32 R13, RZ, RZ, 0x1c4 ;  /* 0x000001c4ff0d7424 */ /* 0x000fe200078e00ff */
[----:B0-----:R0:W-:Y:S06]  /*4cd0*/  STG.E desc[UR4][R4.64+0x704], R7 ;  /* 0x0007040704007986 */ /* 0x0011ec000c101904 */
[----:B0-----:R-:W0:Y:S01]  /*4ce0*/  LDC.64 R4, c[0x0][0x380] ;  /* 0x0000e000ff047b82 */ /* 0x001e220000000a00 */
[----:B------:R-:W-:Y:S01]  /*4cf0*/  HFMA2 R7, -RZ, RZ, 0, 2.7000904083251953125e-05 ;  /* 0x000001c5ff077431 */ /* 0x000fe200000001ff */
[----:B0-----:R0:W-:Y:S06]  /*4d00*/  STG.E desc[UR4][R4.64+0x708], R9 ;  /* 0x0007080904007986 */ /* 0x0011ec000c101904 */
[----:B0-----:R-:W0:Y:S01]  /*4d10*/  LDC.64 R4, c[0x0][0x380] ;  /* 0x0000e000ff047b82 */ /* 0x001e220000000a00 */
[----:B------:R-:W-:Y:S01]  /*4d20*/  IMAD.MOV.U32 R9, RZ, RZ, 0x1c6 ;  /* 0x000001c6ff097424 */ /* 0x000fe200078e00ff */
[----:B0-----:R0:W-:Y:S06]  /*4d30*/  STG.E desc[UR4][R4.64+0x70c], R11 ;  /* 0x00070c0b04007986 */ /* 0x0011ec000c101904 */
[----:B0-----:R-:W0:Y:S01]  /*4d40*/  LDC.64 R4, c[0x0][0x380] ;  /* 0x0000e000ff047b82 */ /* 0x001e220000000a00 */
[----:B------:R-:W-:Y:S01]  /*4d50*/  HFMA2 R11, -RZ, RZ, 0, 2.7120113372802734375e-05 ;  /* 0x000001c7ff0b7431 */ /* 0x000fe200000001ff */
[----:B0-----:R0:W-:Y:S06]  /*4d60*/  STG.E desc[UR4][R4.64+0x710], R13 ;  /* 0x0007100d04007986 */ /* 0x0011ec000c101904 */
[----:B0-----:R-:W0:Y:S01]  /*4d70*/  LDC.64 R4, c[0x0][0x380] ;  /* 0x0000e000ff047b82 */ /* 0x001e220000000a00 */
[----:B------:R-:W-:Y:S01]  /*4d80*/  IMAD.MOV.U32 R13, RZ, RZ, 0x1c8 ;  /* 0x000001c8ff0d7424 */ /* 0x000fe200078e00ff */
[----:B0-----:R0:W-:Y:S06]  /*4d90*/  STG.E desc[UR4][R4.64+0x714], R7 ;  /* 0x0007140704007986 */ /* 0x0011ec000c101904 */
[----:B0-----:R-:W0:Y:S01]  /*4da0*/  LDC.64 R4, c[0x0][0x380] ;  /* 0x0000e000ff047b82 */ /* 0x001e220000000a00 */
[----:B------:R-:W-:Y:S01]  /*4db0*/  HFMA2 R7, -RZ, RZ, 0, 2.7239322662353515625e-05 ;  /* 0x000001c9ff077431 */ /* 0x000fe200000001ff */
[----:B0-----:R0:W-:Y:S06]  /*4dc0*/  STG.E desc[UR4][R4.64+0x718], R9 ;  /* 0x0007180904007986 */ /* 0x0011ec000c101904 */
[----:B0-----:R-:W0:Y:S01]  /*4dd0*/  LDC.64 R4, c[0x0][0x380] ;  /* 0x0000e000ff047b82 */ /* 0x001e220000000a00 */
[----:B------:R-:W-:Y:S01]  /*4de0*/  IMAD.MOV.U32 R9, RZ, RZ, 0x1ca ;  /* 0x000001caff097424 */ /* 0x000fe200078e00ff */
[----:B0-----:R0:W-:Y:S06]  /*4df0*/  STG.E desc[UR4][R4.64+0x71c], R11 ;  /* 0x00071c0b04007986 */ /* 0x0011ec000c101904 */
[----:B0-----:R-:W0:Y:S01]  /*4e00*/  LDC.64 R4, c[0x0][0x380] ;  /* 0x0000e000ff047b82 */ /* 0x001e220000000a00 */
[----:B------:R-:W-:Y:S01]  /*4e10*/  HFMA2 R11, -RZ, RZ, 0, 2.7358531951904296875e-05 ;  /* 0x000001cbff0b7431 */ /* 0x000fe200000001ff */
[----:B0-----:R0:W-:Y:S06]  /*4e20*/  STG.E desc[UR4][R4.64+0x720], R13 ;  /* 0x0007200d04007986 */ /* 0x0011ec000c101904 */
[----:B0-----:R-:W0:Y:S01]  /*4e30*/  LDC.64 R4, c[0x0][0x380] ;  /* 0x0000e000ff047b82 */ /* 0x001e220000000a00 */
[----:B------:R-:W-:Y:S01]  /*4e40*/  IMAD.MOV.U32 R13, RZ, RZ, 0x1cc ;  /* 0x000001ccff0d7424 */ /* 0x000fe200078e00ff */
[----:B0-----:R0:W-:Y:S06]  /*4e50*/  STG.E desc[UR4][R4.64+0x724], R7 ;  /* 0x0007240704007986 */ /* 0x0011ec000c101904 */
[----:B0-----:R-:W0:Y:S01]  /*4e60*/  LDC.64 R4, c[0x0][0x380] ;  /* 0x0000e000ff047b82 */ /* 0x001e220000000a00 */
[----:B------:R-:W-:Y:S01]  /*4e70*/  HFMA2 R7, -RZ, RZ, 0, 2.7477741241455078125e-05 ;  /* 0x000001cdff077431 */ /* 0x000fe200000001ff */
[----:B0-----:R0:W-:Y:S06]  /*4e80*/  STG.E desc[UR4][R4.64+0x728], R9 ;  /* 0x0007280904007986 */ /* 0x0011ec000c101904 */
[----:B0-----:R-:W0:Y:S01]  /*4e90*/  LDC.64 R4, c[0x0][0x380] ;  /* 0x0000e000ff047b82 */ /* 0x001e220000000a00 */
[----:B------:R-:W-:Y:S01]  /*4ea0*/  IMAD.MOV.U32 R9, RZ, RZ, 0x1ce ;  /* 0x000001ceff097424 */ /* 0x000fe200078e00ff */
[----:B0-----:R0:W-:Y:S06]  /*4eb0*/  STG.E desc[UR4][R4.64+0x72c], R11 ;  /* 0x00072c0b04007986 */ /* 0x0011ec000c101904 */
[----:B0-----:R-:W0:Y:S01]  /*4ec0*/  LDC.64 R4, c[0x0][0x380] ;  /* 0x0000e000ff047b82 */ /* 0x001e220000000a00 */
[----:B------:R-:W-:Y:S01]  /*4ed0*/  HFMA2 R11, -RZ, RZ, 0, 2.7596950531005859375e-05 ;  /* 0x000001cfff0b7431 */ /* 0x000fe200000001ff */
[----:B0-----:R0:W-:Y:S06]  /*4ee0*/  STG.E desc[UR4][R4.64+0x730], R13 ;  /* 0x0007300d04007986 */ /* 0x0011ec000c101904 */
[----:B0-----:R-:W0:Y:S01]  /*4ef0*/  LDC.64 R4, c[0x0][0x380] ;  /* 0x0000e000ff047b82 */ /* 0x001e220000000a00 */
[----:B------:R-:W-:Y:S01]  /*4f00*/  IMAD.MOV.U32 R13, RZ, RZ, 0x1d0 ;  /* 0x000001d0ff0d7424 */ /* 0x000fe200078e00ff */
[----:B0-----:R0:W-:Y:S06]  /*4f10*/  STG.E desc[UR4][R4.64+0x734], R7 ;  /* 0x0007340704007986 */ /* 0x0011ec000c101904 */
[----:B0-----:R-:W0:Y:S01]  /*4f20*/  LDC.64 R4, c[0x0][0x380] ;  /* 0x0000e000ff047b82 */ /* 0x001e220000000a00 */
[----:B------:R-:W-:Y:S01]  /*4f30*/  HFMA2 R7, -RZ, RZ, 0, 2.7716159820556640625e-05 ;  /* 0x000001d1ff077431 */ /* 0x000fe200000001ff */
[----:B0-----:R0:W-:Y:S06]  /*4f40*/  STG.E desc[UR4][R4.64+0x738], R9 ;  /* 0x0007380904007986 */ /* 0x0011ec000c101904 */
[----:B0-----:R-:W0:Y:S01]  /*4f50*/  LDC.64 R4, c[0x0][0x380] ;  /* 0x0000e000ff047b82 */ /* 0x001e220000000a00 */
[----:B------:R-:W-:Y:S01]  /*4f60*/  IMAD.MOV.U32 R9, RZ, RZ, 0x1d2 ;  /* 0x000001d2ff097424 */ /* 0x000fe200078e00ff */
[----:B0-----:R0:W-:Y:S06]  /*4f70*/  STG.E desc[UR4][R4.64+0x73c], R11 ;  /* 0x00073c0b04007986 */ /* 0x0011ec000c101904 */
[----:B0-----:R-:W0:Y:S01]  /*4f80*/  LDC.64 R4, c[0x0][0x380] ;  /* 0x0000e000ff047b82 */ /* 0x001e220000000a00 */
[----:B------:R-:W-:Y:S01]  /*4f90*/  HFMA2 R11, -RZ, RZ, 0, 2.7835369110107421875e-05 ;  /* 0x000001d3ff0b7431 */ /* 0x000fe200000001ff */
[----:B0-----:R0:W-:Y:S06]  /*4fa0*/  STG.E desc[UR4][R4.64+0x740], R13 ;  /* 0x0007400d04007986 */ /* 0x0011ec000c101904 */
[----:B0-----:R-:W0:Y:S01]  /*4fb0*/  LDC.64 R4, c[0x0][0x380] ;  /* 0x0000e000ff047b82 */ /* 0x001e220000000a00 */
[----:B------:R-:W-:Y:S01]  /*4fc0*/  IMAD.MOV.U32 R13, RZ, RZ, 0x1d4 ;  /* 0x000001d4ff0d7424 */ /* 0x000fe200078e00ff */
[----:B0-----:R0:W-:Y:S06]  /*4fd0*/  STG.E desc[UR4][R4.64+0x744], R7 ;  /* 0x0007440704007986 */ /* 0x0011ec000c101904 */
[----:B0-----:R-:W0:Y:S01]  /*4fe0*/  LDC.64 R4, c[0x0][0x380] ;  /* 0x0000e000ff047b82 */ /* 0x001e220000000a00 */
[----:B------:R-:W-:Y:S01]  /*4ff0*/  HFMA2 R7, -RZ, RZ, 0, 2.7954578399658203125e-05 ;  /* 0x000001d5ff077431 */ /* 0x000fe200000001ff */
[----:B0-----:R0:W-:Y:S06]  /*5000*/  STG.E desc[UR4][R4.64+0x748], R9 ;  /* 0x0007480904007986 */ /* 0x0011ec000c101904 */
[----:B0-----:R-:W0:Y:S01]  /*5010*/  LDC.64 R4, c[0x0][0x380] ;  /* 0x0000e000ff047b82 */ /* 0x001e220000000a00 */
[----:B------:R-:W-:Y:S01]  /*5020*/  IMAD.MOV.U32 R9, RZ, RZ, 0x1d6 ;  /* 0x000001d6ff097424 */ /* 0x000fe200078e00ff */
[----:B0-----:R0:W-:Y:S06]  /*5030*/  STG.E desc[UR4][R4.64+0x74c], R11 ;  /* 0x00074c0b04007986 */ /* 0x0011ec000c101904 */
[----:B0-----:R-:W0:Y:S01]  /*5040*/  LDC.64 R4, c[0x0][0x380] ;  /* 0x0000e000ff047b82 */ /* 0x001e220000000a00 */
[----:B------:R-:W-:Y:S01]  /*5050*/  HFMA2 R11, -RZ, RZ, 0, 2.8073787689208984375e-05 ;  /* 0x000001d7ff0b7431 */ /* 0x000fe200000001ff */
[----:B0-----:R0:W-:Y:S06]  /*5060*/  STG.E desc[UR4][R4.64+0x750], R13 ;  /* 0x0007500d04007986 */ /* 0x0011ec000c101904 */
[----:B0-----:R-:W0:Y:S01]  /*5070*/  LDC.64 R4, c[0x0][0x380] ;  /* 0x0000e000ff047b82 */ /* 0x001e220000000a00 */
[----:B------:R-:W-:Y:S01]  /*5080*/  IMAD.MOV.U32 R13, RZ, RZ, 0x1d8 ;  /* 0x000001d8ff0d7424 */ /* 0x000fe200078e00ff */
[----:B0-----:R0:W-:Y:S06]  /*5090*/  STG.E desc[UR4][R4.64+0x754], R7 ;  /* 0x0007540704007986 */ /* 0x0011ec000c101904 */
[----:B0-----:R-:W0:Y:S01]  /*50a0*/  LDC.64 R4, c[0x0][0x380] ;  /* 0x0000e000ff047b82 */ /* 0x001e220000000a00 */
[----:B------:R-:W-:Y:S01]  /*50b0*/  HFMA2 R7, -RZ, RZ, 0, 2.8192996978759765625e-05 ;  /* 0x000001d9ff077431 */ /* 0x000fe200000001ff */
[----:B0-----:R0:W-:Y:S06]  /*50c0*/  STG.E desc[UR4][R4.64+0x758], R9 ;  /* 0x0007580904007986 */ /* 0x0011ec000c101904 */
[----:B0-----:R-:W0:Y:S01]  /*50d0*/  LDC.64 R4, c[0x0][0x380] ;  /* 0x0000e000ff047b82 */ /* 0x001e220000000a00 */
[----:B------:R-:W-:Y:S01]  /*50e0*/  IMAD.MOV.U32 R9, RZ, RZ, 0x1da ;  /* 0x000001daff097424 */ /* 0x000fe200078e00ff */
[----:B0-----:R0:W-:Y:S06]  /*50f0*/  STG.E desc[UR4][R4.64+0x75c], R11 ;  /* 0x00075c0b04007986 */ /* 0x0011ec000c101904 */
[----:B0-----:R-:W0:Y:S01]  /*5100*/  LDC.64 R4, c[0x0][0x380] ;  /* 0x0000e000ff047b82 */ /* 0x001e220000000a00 */
[----:B------:R-:W-:Y:S01]  /*5110*/  HFMA2 R11, -RZ, RZ, 0, 2.8312206268310546875e-05 ;  /* 0x000001dbff0b7431 */ /* 0x000fe200000001ff */
[----:B0-----:R0:W-:Y:S06]  /*5120*/  STG.E desc[UR4][R4.64+0x760], R13 ;  /* 0x0007600d04007986 */ /* 0x0011ec000c101904 */
[----:B0-----:R-:W0:Y:S01]  /*5130*/  LDC.64 R4, c[0x0][0x380] ;  /* 0x0000e000ff047b82 */ /* 0x001e220000000a00 */
[----:B------:R-:W-:Y:S01]  /*5140*/  IMAD.MOV.U32 R13, RZ, RZ, 0x1dc ;  /* 0x000001dcff0d7424 */ /* 0x000fe200078e00ff */
[----:B0-----:R0:W-:Y:S06]  /*5150*/  STG.E desc[UR4][R4.64+0x764], R7 ;  /* 0x0007640704007986 */ /* 0x0011ec000c101904 */
[----:B0-----:R-:W0:Y:S01]  /*5160*/  LDC.64 R4, c[0x0][0x380] ;  /* 0x0000e000ff047b82 */ /* 0x001e220000000a00 */
[----:B------:R-:W-:Y:S01]  /*5170*/  HFMA2 R7, -RZ, RZ, 0, 2.8431415557861328125e-05 ;  /* 0x000001ddff077431 */ /* 0x000fe200000001ff */
[----:B0-----:R0:W-:Y:S06]  /*5180*/  STG.E desc[UR4][R4.64+0x768], R9 ;  /* 0x0007680904007986 */ /* 0x0011ec000c101904 */
[----:B0-----:R-:W0:Y:S01]  /*5190*/  LDC.64 R4, c[0x0][0x380] ;  /* 0x0000e000ff047b82 */ /* 0x001e220000000a00 */
[----:B------:R-:W-:Y:S01]  /*51a0*/  IMAD.MOV.U32 R9, RZ, RZ, 0x1de ;  /* 0x000001deff097424 */ /* 0x000fe200078e00ff */
[----:B0-----:R0:W-:Y:S06]  /*51b0*/  STG.E desc[UR4][R4.64+0x76c], R11 ;  /* 0x00076c0b04007986 */ /* 0x0011ec000c101904 */
[----:B0-----:R-:W0:Y:S01]  /*51c0*/  LDC.64 R4, c[0x0][0x380] ;  /* 0x0000e000ff047b82 */ /* 0x001e220000000a00 */
[----:B------:R-:W-:Y:S01]  /*51d0*/  HFMA2 R11, -RZ, RZ, 0, 2.8550624847412109375e-05 ;  /* 0x000001dfff0b7431 */ /* 0x000fe200000001ff */
[----:B0-----:R0:W-:Y:S06]  /*51e0*/  STG.E desc[UR4][R4.64+0x770], R13 ;  /* 0x0007700d04007986 */ /* 0x0011ec000c101904 */
[----:B0-----:R-:W0:Y:S01]  /*51f0*/  LDC.64 R4, c[0x0][0x380] ;  /* 0x0000e000ff047b82 */ /* 0x001e220000000a00 */
[----:B------:R-:W-:Y:S01]  /*5200*/  IMAD.MOV.U32 R13, RZ, RZ, 0x1e0 ;  /* 0x000001e0ff0d7424 */ /* 0x000fe200078e00ff */
[----:B0-----:R0:W-:Y:S06]  /*5210*/  STG.E desc[UR4][R4.64+0x774], R7 ;  /* 0x0007740704007986 */ /* 0x0011ec000c101904 */
[----:B0-----:R-:W0:Y:S01]  /*5220*/  LDC.64 R4, c[0x0][0x380] ;  /* 0x0000e000ff047b82 */ /* 0x001e220000000a00 */
[----:B------:R-:W-:Y:S01]  /*5230*/  HFMA2 R7, -RZ, RZ, 0, 2.8669834136962890625e-05 ;  /* 0x000001e1ff077431 */ /* 0x000fe200000001ff */
[----:B0-----:R0:W-:Y:S06]  /*5240*/  STG.E desc[UR4][R4.64+0x778], R9 ;  /* 0x0007780904007986 */ /* 0x0011ec000c101904 */
[----:B0-----:R-:W0:Y:S01]  /*5250*/  LDC.64 R4, c[0x0][0x380] ;  /* 0x0000e000ff047b82 */ /* 0x001e220000000a00 */
[----:B------:R-:W-:Y:S01]  /*5260*/  IMAD.MOV.U32 R9, RZ, RZ, 0x1e2 ;  /* 0x000001e2ff097424 */ /* 0x000fe200078e00ff */
[----:B0-----:R0:W-:Y:S06]  /*5270*/  STG.E desc[UR4][R4.64+0x77c], R11 ;  /* 0x00077c0b04007986 */ /* 0x0011ec000c101904 */
[----:B0-----:R-:W0:Y:S01]  /*5280*/  LDC.64 R4, c[0x0][0x380] ;  /* 0x0000e000ff047b82 */ /* 0x001e220000000a00 */
[----:B------:R-:W-:Y:S01]  /*5290*/  HFMA2 R11, -RZ, RZ, 0, 2.8789043426513671875e-05 ;  /* 0x000001e3ff0b7431 */ /* 0x000fe200000001ff */
[----:B0-----:R0:W-:Y:S06]  /*52a0*/  STG.E desc[UR4][R4.64+0x780], R13 ;  /* 0x0007800d04007986 */ /* 0x0011ec000c101904 */
[----:B0-----:R-:W0:Y:S01]  /*52b0*/  LDC.64 R4, c[0x0][0x380] ;  /* 0x0000e000ff047b82 */ /* 0x001e220000000a00 */
[----:B------:R-:W-:Y:S01]  /*52c0*/  IMAD.MOV.U32 R13, RZ, RZ, 0x1e4 ;  /* 0x000001e4ff0d7424 */ /* 0x000fe200078e00ff */
[----:B0-----:R0:W-:Y:S06]  /*52d0*/  STG.E desc[UR4][R4.64+0x784], R7 ;  /* 0x0007840704007986 */ /* 0x0011ec000c101904 */
[----:B0-----:R-:W0:Y:S01]  /*52e0*/  LDC.64 R4, c[0x0][0x380] ;  /* 0x0000e000ff047b82 */ /* 0x001e220000000a00 */
[----:B------:R-:W-:Y:S01]  /*52f0*/  HFMA2 R7, -RZ, RZ, 0, 2.8908252716064453125e-05 ;  /* 0x000001e5ff077431 */ /* 0x000fe200000001ff */
[----:B0-----:R0:W-:Y:S06]  /*5300*/  STG.E desc[UR4][R4.64+0x788], R9 ;  /* 0x0007880904007986 */ /* 0x0011ec000c101904 */
[----:B0-----:R-:W0:Y:S01]  /*5310*/  LDC.64 R4, c[0x0][0x380] ;  /* 0x0000e000ff047b82 */ /* 0x001e220000000a00 */
[----:B------:R-:W-:Y:S01]  /*5320*/  IMAD.MOV.U32 R9, RZ, RZ, 0x1e6 ;  /* 0x000001e6ff097424 */ /* 0x000fe200078e00ff */
[----:B0-----:R0:W-:Y:S06]  /*5330*/  STG.E desc[UR4][R4.64+0x78c], R11 ;  /* 0x00078c0b04007986 */ /* 0x0011ec000c101904 */
[----:B0-----:R-:W0:Y:S01]  /*5340*/  LDC.64 R4, c[0x0][0x380] ;  /* 0x0000e000ff047b82 */ /* 0x001e220000000a00 */
[----:B------:R-:W-:Y:S01]  /*5350*/  HFMA2 R11, -RZ, RZ, 0, 2.9027462005615234375e-05 ;  /* 0x000001e7ff0b7431 */ /* 0x000fe200000001ff */
[----:B0-----:R0:W-:Y:S06]  /*5360*/  STG.E desc[UR4][R4.64+0x790], R13 ;  /* 0x0007900d04007986 */ /* 0x0011ec000c101904 */
[----:B0-----:R-:W0:Y:S01]  /*5370*/  LDC.64 R4, c[0x0][0x380] ;  /* 0x0000e000ff047b82 */ /* 0x001e220000000a00 */
[----:B------:R-:W-:Y:S01]  /*5380*/  IMAD.MOV.U32 R13, RZ, RZ, 0x1e8 ;  /* 0x000001e8ff0d7424 */ /* 0x000fe200078e00ff */
[----:B0-----:R0:W-:Y:S06]  /*5390*/  STG.E desc[UR4][R4.64+0x794], R7 ;  /* 0x0007940704007986 */ /* 0x0011ec000c101904 */
[----:B0-----:R-:W0:Y:S01]  /*53a0*/  LDC.64 R4, c[0x0][0x380] ;  /* 0x0000e000ff047b82 */ /* 0x001e220000000a00 */
[----:B------:R-:W-:Y:S01]  /*53b0*/  HFMA2 R7, -RZ, RZ, 0, 2.9146671295166015625e-05 ;  /* 0x000001e9ff077431 */ /* 0x000fe200000001ff */
[----:B0-----:R0:W-:Y:S06]  /*53c0*/  STG.E desc[UR4][R4.64+0x798], R9 ;  /* 0x0007980904007986 */ /* 0x0011ec000c101904 */
[----:B0-----:R-:W0:Y:S01]  /*53d0*/  LDC.64 R4, c[0x0][0x380] ;  /* 0x0000e000ff047b82 */ /* 0x001e220000000a00 */
[----:B------:R-:W-:Y:S01]  /*53e0*/  IMAD.MOV.U32 R9, RZ, RZ, 0x1ea ;  /* 0x000001eaff097424 */ /* 0x000fe200078e00ff */
[----:B0-----:R0:W-:Y:S06]  /*53f0*/  STG.E desc[UR4][R4.64+0x79c], R11 ;  /* 0x00079c0b04007986 */ /* 0x0011ec000c101904 */
[----:B0-----:R-:W0:Y:S01]  /*5400*/  LDC.64 R4, c[0x0][0x380] ;  /* 0x0000e000ff047b82 */ /* 0x001e220000000a00 */
[----:B------:R-:W-:Y:S01]  /*5410*/  HFMA2 R11, -RZ, RZ, 0, 2.9265880584716796875e-05 ;  /* 0x000001ebff0b7431 */ /* 0x000fe200000001ff */
[----:B0-----:R0:W-:Y:S06]  /*5420*/  STG.E desc[UR4][R4.64+0x7a0], R13 ;  /* 0x0007a00d04007986 */ /* 0x0011ec000c101904 */
[----:B0-----:R-:W0:Y:S01]  /*5430*/  LDC.64 R4, c[0x0][0x380] ;  /* 0x0000e000ff047b82 */ /* 0x001e220000000a00 */
[----:B------:R-:W-:Y:S01]  /*5440*/  IMAD.MOV.U32 R13, RZ, RZ, 0x1ec ;  /* 0x000001ecff0d7424 */ /* 0x000fe200078e00ff */
[----:B0-----:R0:W-:Y:S06]  /*5450*/  STG.E desc[UR4][R4.64+0x7a4], R7 ;  /* 0x0007a40704007986 */ /* 0x0011ec000c101904 */
[----:B0-----:R-:W0:Y:S01]  /*5460*/  LDC.64 R4, c[0x0][0x380] ;  /* 0x0000e000ff047b82 */ /* 0x001e220000000a00 */
[----:B------:R-:W-:Y:S01]  /*5470*/  HFMA2 R7, -RZ, RZ, 0, 2.9385089874267578125e-05 ;  /* 0x000001edff077431 */ /* 0x000fe200000001ff */
[----:B0-----:R0:W-:Y:S06]  /*5480*/  STG.E desc[UR4][R4.64+0x7a8], R9 ;  /* 0x0007a80904007986 */ /* 0x0011ec000c101904 */
[----:B0-----:R-:W0:Y:S01]  /*5490*/  LDC.64 R4, c[0x0][0x380] ;  /* 0x0000e000ff047b82 */ /* 0x001e220000000a00 */
[----:B------:R-:W-:Y:S01]  /*54a0*/  IMAD.MOV.U32 R9, RZ, RZ, 0x1ee ;  /* 0x000001eeff097424 */ /* 0x000fe200078e00ff */
[----:B0-----:R0:W-:Y:S06]  /*54b0*/  STG.E desc[UR4][R4.64+0x7ac], R11 ;  /* 0x0007ac0b04007986 */ /* 0x0011ec000c101904 */
[----:B0-----:R-:W0:Y:S01]  /*54c0*/  LDC.64 R4, c[0x0][0x380] ;  /* 0x0000e000ff047b82 */ /* 0x001e220000000a00 */
[----:B------:R-:W-:Y:S01]  /*54d0*/  HFMA2 R11, -RZ, RZ, 0, 2.9504299163818359375e-05 ;  /* 0x000001efff0b7431 */ /* 0x000fe200000001ff */
[----:B0-----:R0:W-:Y:S06]  /*54e0*/  STG.E desc[UR4][R4.64+0x7b0], R13 ;  /* 0x0007b00d04007986 */ /* 0x0011ec000c101904 */
[----:B0-----:R-:W0:Y:S01]  /*54f0*/  LDC.64 R4, c[0x0][0x380] ;  /* 0x0000e000ff047b82 */ /* 0x001e220000000a00 */
[----:B------:R-:W-:Y:S01]  /*5500*/  IMAD.MOV.U32 R13, RZ, RZ, 0x1f0 ;  /* 0x000001f0ff0d7424 */ /* 0x000fe200078e00ff */
[----:B0-----:R0:W-:Y:S06]  /*5510*/  STG.E desc[UR4][R4.64+0x7b4], R7 ;  /* 0x0007b40704007986 */ /* 0x0011ec000c101904 */
[----:B0-----:R-:W0:Y:S01]  /*5520*/  LDC.64 R4, c[0x0][0x380] ;  /* 0x0000e000ff047b82 */ /* 0x001e220000000a00 */
[----:B------:R-:W-:Y:S01]  /*5530*/  HFMA2 R7, -RZ, RZ, 0, 2.9623508453369140625e-05 ;  /* 0x000001f1ff077431 */ /* 0x000fe200000001ff */
[----:B0-----:R0:W-:Y:S06]  /*5540*/  STG.E desc[UR4][R4.64+0x7b8], R9 ;  /* 0x0007b80904007986 */ /* 0x0011ec000c101904 */
[----:B0-----:R-:W0:Y:S01]  /*5550*/  LDC.64 R4, c[0x0][0x380] ;  /* 0x0000e000ff047b82 */ /* 0x001e220000000a00 */
[----:B------:R-:W-:Y:S01]  /*5560*/  IMAD.MOV.U32 R9, RZ, RZ, 0x1f2 ;  /* 0x000001f2ff097424 */ /* 0x000fe200078e00ff */
[----:B0-----:R0:W-:Y:S06]  /*5570*/  STG.E desc[UR4][R4.64+0x7bc], R11 ;  /* 0x0007bc0b04007986 */ /* 0x0011ec000c101904 */
[----:B0-----:R-:W0:Y:S01]  /*5580*/  LDC.64 R4, c[0x0][0x380] ;  /* 0x0000e000ff047b82 */ /* 0x001e220000000a00 */
[----:B------:R-:W-:Y:S01]  /*5590*/  HFMA2 R11, -RZ, RZ, 0, 2.9742717742919921875e-05 ;  /* 0x000001f3ff0b7431 */ /* 0x000fe200000001ff */
[----:B0-----:R0:W-:Y:S06]  /*55a0*/  STG.E desc[UR4][R4.64+0x7c0], R13 ;  /* 0x0007c00d04007986 */ /* 0x0011ec000c101904 */
[----:B0-----:R-:W0:Y:S01]  /*55b0*/  LDC.64 R4, c[0x0][0x380] ;  /* 0x0000e000ff047b82 */ /* 0x001e220000000a00 */
[----:B------:R-:W-:Y:S01]  /*55c0*/  IMAD.MOV.U32 R13, RZ, RZ, 0x1f4 ;  /* 0x000001f4ff0d7424 */ /* 0x000fe200078e00ff */
[----:B0-----:R0:W-:Y:S06]  /*55d0*/  STG.E desc[UR4][R4.64+0x7c4], R7 ;  /* 0x0007c40704007986 */ /* 0x0011ec000c101904 */
[----:B0-----:R-:W0:Y:S01]  /*55e0*/  LDC.64 R4, c[0x0][0x380] ;  /* 0x0000e000ff047b82 */ /* 0x001e220000000a00 */
[----:B------:R-:W-:Y:S01]  /*55f0*/  HFMA2 R7, -RZ, RZ, 0, 2.9861927032470703125e-05 ;  /* 0x000001f5ff077431 */ /* 0x000fe200000001ff */
[----:B0-----:R0:W-:Y:S06]  /*5600*/  STG.E desc[UR4][R4.64+0x7c8], R9 ;  /* 0x0007c80904007986 */ /* 0x0011ec000c101904 */
[----:B0-----:R-:W0:Y:S01]  /*5610*/  LDC.64 R4, c[0x0][0x380] ;  /* 0x0000e000ff047b82 */ /* 0x001e220000000a00 */
[----:B------:R-:W-:Y:S01]  /*5620*/  IMAD.MOV.U32 R9, RZ, RZ, 0x1f6 ;  /* 0x000001f6ff097424 */ /* 0x000fe200078e00ff */
[----:B0-----:R0:W-:Y:S06]  /*5630*/  STG.E desc[UR4][R4.64+0x7cc], R11 ;  /* 0x0007cc0b04007986 */ /* 0x0011ec000c101904 */
[----:B0-----:R-:W0:Y:S01]  /*5640*/  LDC.64 R4, c[0x0][0x380] ;  /* 0x0000e000ff047b82 */ /* 0x001e220000000a00 */
[----:B------:R-:W-:Y:S01]  /*5650*/  HFMA2 R11, -RZ, RZ, 0, 2.9981136322021484375e-05 ;  /* 0x000001f7ff0b7431 */ /* 0x000fe200000001ff */
[----:B0-----:R0:W-:Y:S06]  /*5660*/  STG.E desc[UR4][R4.64+0x7d0], R13 ;  /* 0x0007d00d04007986 */ /* 0x0011ec000c101904 */
[----:B0-----:R-:W0:Y:S01]  /*5670*/  LDC.64 R4, c[0x0][0x380] ;  /* 0x0000e000ff047b82 */ /* 0x001e220000000a00 */
[----:B------:R-:W-:Y:S01]  /*5680*/  IMAD.MOV.U32 R13, RZ, RZ, 0x1f8 ;  /* 0x000001f8ff0d7424 */ /* 0x000fe200078e00ff */
[----:B0-----:R0:W-:Y:S06]  /*5690*/  STG.E desc[UR4][R4.64+0x7d4], R7 ;  /* 0x0007d40704007986 */ /* 0x0011ec000c101904 */
[----:B0-----:R-:W0:Y:S01]  /*56a0*/  LDC.64 R4, c[0x0][0x380] ;  /* 0x0000e000ff047b82 */ /* 0x001e220000000a00 */
[----:B------:R-:W-:Y:S01]  /*56b0*/  HFMA2 R7, -RZ, RZ, 0, 3.0100345611572265625e-05 ;  /* 0x000001f9ff077431 */ /* 0x000fe200000001ff */
[----:B0-----:R0:W-:Y:S06]  /*56c0*/  STG.E desc[UR4][R4.64+0x7d8], R9 ;  /* 0x0007d80904007986 */ /* 0x0011ec000c101904 */
[----:B0-----:R-:W0:Y:S01]  /*56d0*/  LDC.64 R4, c[0x0][0x380] ;  /* 0x0000e000ff047b82 */ /* 0x001e220000000a00 */
[----:B------:R-:W-:Y:S01]  /*56e0*/  IMAD.MOV.U32 R9, RZ, RZ, 0x1fa ;  /* 0x000001faff097424 */ /* 0x000fe200078e00ff */
[----:B0-----:R0:W-:Y:S06]  /*56f0*/  STG.E desc[UR4][R4.64+0x7dc], R11 ;  /* 0x0007dc0b04007986 */ /* 0x0011ec000c101904 */
[----:B0-----:R-:W0:Y:S01]  /*5700*/  LDC.64 R4, c[0x0][0x380] ;  /* 0x0000e000ff047b82 */ /* 0x001e220000000a00 */
[----:B------:R-:W-:Y:S01]  /*5710*/  HFMA2 R11, -RZ, RZ, 0, 3.0219554901123046875e-05 ;  /* 0x000001fbff0b7431 */ /* 0x000fe200000001ff */
[----:B0-----:R0:W-:Y:S06]  /*5720*/  STG.E desc[UR4][R4.64+0x7e0], R13 ;  /* 0x0007e00d04007986 */ /* 0x0011ec000c101904 */
[----:B0-----:R-:W0:Y:S01]  /*5730*/  LDC.64 R4, c[0x0][0x380] ;  /* 0x0000e000ff047b82 */ /* 0x001e220000000a00 */
[----:B------:R-:W-:Y:S01]  /*5740*/  IMAD.MOV.U32 R13, RZ, RZ, 0x1fc ;  /* 0x000001fcff0d7424 */ /* 0x000fe200078e00ff */
[----:B0-----:R0:W-:Y:S06]  /*5750*/  STG.E desc[UR4][R4.64+0x7e4], R7 ;  /* 0x0007e40704007986 */ /* 0x0011ec000c101904 */
[----:B0-----:R-:W0:Y:S01]  /*5760*/  LDC.64 R4, c[0x0][0x380] ;  /* 0x0000e000ff047b82 */ /* 0x001e220000000a00 */
[----:B------:R-:W-:Y:S01]  /*5770*/  HFMA2 R7, -RZ, RZ, 0, 3.0338764190673828125e-05 ;  /* 0x000001fdff077431 */ /* 0x000fe200000001ff */
[----:B0-----:R0:W-:Y:S06]  /*5780*/  STG.E desc[UR4][R4.64+0x7e8], R9 ;  /* 0x0007e80904007986 */ /* 0x0011ec000c101904 */
[----:B0-----:R-:W0:Y:S01]  /*5790*/  LDC.64 R4, c[0x0][0x380] ;  /* 0x0000e000ff047b82 */ /* 0x001e220000000a00 */
[----:B------:R-:W-:Y:S01]  /*57a0*/  IMAD.MOV.U32 R9, RZ, RZ, 0x1fe ;  /* 0x000001feff097424 */ /* 0x000fe200078e00ff */
[----:B0-----:R0:W-:Y:S06]  /*57b0*/  STG.E desc[UR4][R4.64+0x7ec], R11 ;  /* 0x0007ec0b04007986 */ /* 0x0011ec000c101904 */
[----:B0-----:R-:W0:Y:S01]  /*57c0*/  LDC.64 R4, c[0x0][0x380] ;  /* 0x0000e000ff047b82 */ /* 0x001e220000000a00 */
[----:B------:R-:W-:Y:S01]  /*57d0*/  HFMA2 R11, -RZ, RZ, 0, 3.0457973480224609375e-05 ;  /* 0x000001ffff0b7431 */ /* 0x000fe200000001ff */
[----:B0-----:R0:W-:Y:S06]  /*57e0*/  STG.E desc[UR4][R4.64+0x7f0], R13 ;  /* 0x0007f00d04007986 */ /* 0x0011ec000c101904 */
[----:B0-----:R-:W0:Y:S01]  /*57f0*/  LDC.64 R4, c[0x0][0x380] ;  /* 0x0000e000ff047b82 */ /* 0x001e220000000a00 */
[----:B------:R-:W-:Y:S01]  /*5800*/  IMAD.MOV.U32 R13, RZ, RZ, 0x200 ;  /* 0x00000200ff0d7424 */ /* 0x000fe200078e00ff */
[----:B0-----:R0:W-:Y:S06]  /*5810*/  STG.E desc[UR4][R4.64+0x7f4], R7 ;  /* 0x0007f40704007986 */ /* 0x0011ec000c101904 */
[----:B0-----:R-:W0:Y:S01]  /*5820*/  LDC.64 R4, c[0x0][0x380] ;  /* 0x0000e000ff047b82 */ /* 0x001e220000000a00 */
[----:B------:R-:W-:Y:S01]  /*5830*/  HFMA2 R7, -RZ, RZ, 0, 3.0577182769775390625e-05 ;  /* 0x00000201ff077431 */ /* 0x000fe200000001ff */
[----:B0-----:R0:W-:Y:S06]  /*5840*/  STG.E desc[UR4][R4.64+0x7f8], R9 ;  /* 0x0007f80904007986 */ /* 0x0011ec000c101904 */
[----:B0-----:R-:W0:Y:S01]  /*5850*/  LDC.64 R4, c[0x0][0x380] ;  /* 0x0000e000ff047b82 */ /* 0x001e220000000a00 */
[----:B------:R-:W-:Y:S01]  /*5860*/  IMAD.MOV.U32 R9, RZ, RZ, 0x202 ;  /* 0x00000202ff097424 */ /* 0x000fe200078e00ff */
[----:B0-----:R0:W-:Y:S06]  /*5870*/  STG.E desc[UR4][R4.64+0x7fc], R11 ;  /* 0x0007fc0b04007986 */ /* 0x0011ec000c101904 */
[----:B0-----:R-:W0:Y:S01]  /*5880*/  LDC.64 R4, c[0x0][0x380] ;  /* 0x0000e000ff047b82 */ /* 0x001e220000000a00 */
[----:B------:R-:W-:Y:S01]  /*5890*/  HFMA2 R11, -RZ, RZ, 0, 3.0696392059326171875e-05 ;  /* 0x00000203ff0b7431 */ /* 0x000fe200000001ff */
[----:B0-----:R0:W-:Y:S06]  /*58a0*/  STG.E desc[UR4][R4.64+0x800], R13 ;  /* 0x0008000d04007986 */ /* 0x0011ec000c101904 */
[----:B0-----:R-:W0:Y:S01]  /*58b0*/  LDC.64 R4, c[0x0][0x380] ;  /* 0x0000e000ff047b82 */ /* 0x001e220000000a00 */
[----:B------:R-:W-:Y:S01]  /*58c0*/  IMAD.MOV.U32 R13, RZ, RZ, 0x204 ;  /* 0x00000204ff0d7424 */ /* 0x000fe200078e00ff */
[----:B0-----:R0:W-:Y:S06]  /*58d0*/  STG.E desc[UR4][R4.64+0x804], R7 ;  /* 0x0008040704007986 */ /* 0x0011ec000c101904 */
[----:B0-----:R-:W0:Y:S01]  /*58e0*/  LDC.64 R4, c[0x0][0x380] ;  /* 0x0000e000ff047b82 */ /* 0x001e220000000a00 */
[----:B------:R-:W-:Y:S01]  /*58f0*/  HFMA2 R7, -RZ, RZ, 0, 3.0815601348876953125e-05 ;  /* 0x00000205ff077431 */ /* 0x000fe200000001ff */
[----:B0-----:R0:W-:Y:S06]  /*5900*/  STG.E desc[UR4][R4.64+0x808], R9 ;  /* 0x0008080904007986 */ /* 0x0011ec000c101904 */
[----:B0-----:R-:W0:Y:S01]  /*5910*/  LDC.64 R4, c[0x0][0x380] ;  /* 0x0000e000ff047b82 */ /* 0x001e220000000a00 */
[----:B------:R-:W-:Y:S01]  /*5920*/  IMAD.MOV.U32 R9, RZ, RZ, 0x206 ;  /* 0x00000206ff097424 */ /* 0x000fe200078e00ff */
[----:B0-----:R0:W-:Y:S06]  /*5930*/  STG.E desc[UR4][R4.64+0x80c], R11 ;  /* 0x00080c0b04007986 */ /* 0x0011ec000c101904 */
[----:B0-----:R-:W0:Y:S01]  /*5940*/  LDC.64 R4, c[0x0][0x380] ;  /* 0x0000e000ff047b82 */ /* 0x001e220000000a00 */
[----:B------:R-:W-:Y:S01]  /*5950*/  HFMA2 R11, -RZ, RZ, 0, 3.0934810638427734375e-05 ;  /* 0x00000207ff0b7431 */ /* 0x000fe200000001ff */
[----:B0-----:R0:W-:Y:S06]  /*5960*/  STG.E desc[UR4][R4.64+0x810], R13 ;  /* 0x0008100d04007986 */ /* 0x0011ec000c101904 */
[----:B0-----:R-:W0:Y:S01]  /*5970*/  LDC.64 R4, c[0x0][0x380] ;  /* 0x0000e000ff047b82 */ /* 0x001e220000000a00 */
[----:B------:R-:W-:Y:S01]  /*5980*/  IMAD.MOV.U32 R13, RZ, RZ, 0x208 ;  /* 0x00000208ff0d7424 */ /* 0x000fe200078e00ff */
[----:B0-----:R0:W-:Y:S06]  /*5990*/  STG.E desc[UR4][R4.64+0x814], R7 ;  /* 0x0008140704007986 */ /* 0x0011ec000c101904 */
[----:B0-----:R-:W0:Y:S01]  /*59a0*/  LDC.64 R4, c[0x0][0x380] ;  /* 0x0000e000ff047b82 */ /* 0x001e220000000a00 */
[----:B------:R-:W-:Y:S01]  /*59b0*/  HFMA2 R7, -RZ, RZ, 0, 3.1054019927978515625e-05 ;  /* 0x00000209ff077431 */ /* 0x000fe200000001ff */
[----:B0-----:R0:W-:Y:S06]  /*59c0*/  STG.E desc[UR4][R4.64+0x818], R9 ;  /* 0x0008180904007986 */ /* 0x0011ec000c101904 */
[----:B0-----:R-:W0:Y:S01]  /*59d0*/  LDC.64 R4, c[0x0][0x380] ;  /* 0x0000e000ff047b82 */ /* 0x001e220000000a00 */
[----:B------:R-:W-:Y:S01]  /*59e0*/  IMAD.MOV.U32 R9, RZ, RZ, 0x20a ;  /* 0x0000020aff097424 */ /* 0x000fe200078e00ff */
[----:B0-----:R0:W-:Y:S06]  /*59f0*/  STG.E desc[UR4][R4.64+0x81c], R11 ;  /* 0x00081c0b04007986 */ /* 0x0011ec000c101904 */
[----:B0-----:R-:W0:Y:S01]  /*5a00*/  LDC.64 R4, c[0x0][0x380] ;  /* 0x0000e000ff047b82 */ /* 0x001e220000000a00 */
[----:B------:R-:W-:Y:S01]  /*5a10*/  HFMA2 R11, -RZ, RZ, 0, 3.1173229217529296875e-05 ;  /* 0x0000020bff0b7431 */ /* 0x000fe200000001ff */
[----:B0-----:R0:W-:Y:S06]  /*5a20*/  STG.E desc[UR4][R4.64+0x820], R13 ;  /* 0x0008200d04007986 */ /* 0x0011ec000c101904 */
[----:B0-----:R-:W0:Y:S01]  /*5a30*/  LDC.64 R4, c[0x0][0x380] ;  /* 0x0000e000ff047b82 */ /* 0x001e220000000a00 */
[----:B------:R-:W-:Y:S01]  /*5a40*/  IMAD.MOV.U32 R13, RZ, RZ, 0x20c ;  /* 0x0000020cff0d7424 */ /* 0x000fe200078e00ff */
[----:B0-----:R0:W-:Y:S06]  /*5a50*/  STG.E desc[UR4][R4.64+0x824], R7 ;  /* 0x0008240704007986 */ /* 0x0011ec000c101904 */
[----:B0-----:R-:W0:Y:S01]  /*5a60*/  LDC.64 R4, c[0x0][0x380] ;  /* 0x0000e000ff047b82 */ /* 0x001e220000000a00 */
[----:B------:R-:W-:Y:S01]  /*5a70*/  HFMA2 R7, -RZ, RZ, 0, 3.1292438507080078125e-05 ;  /* 0x0000020dff077431 */ /* 0x000fe200000001ff */
[----:B0-----:R0:W-:Y:S06]  /*5a80*/  STG.E desc[UR4][R4.64+0x828], R9 ;  /* 0x0008280904007986 */ /* 0x0011ec000c101904 */
[----:B0-----:R-:W0:Y:S01]  /*5a90*/  LDC.64 R4, c[0x0][0x380] ;  /* 0x0000e000ff047b82 */ /* 0x001e220000000a00 */
[----:B------:R-:W-:Y:S01]  /*5aa0*/  IMAD.MOV.U32 R9, RZ, RZ, 0x20e ;  /* 0x0000020eff097424 */ /* 0x000fe200078e00ff */
[----:B0-----:R0:W-:Y:S06]  /*5ab0*/  STG.E desc[UR4][R4.64+0x82c], R11 ;  /* 0x00082c0b04007986 */ /* 0x0011ec000c101904 */
[----:B0-----:R-:W0:Y:S01]  /*5ac0*/  LDC.64 R4, c[0x0][0x380] ;  /* 0x0000e000ff047b82 */ /* 0x001e220000000a00 */
[----:B------:R-:W-:Y:S01]  /*5ad0*/  HFMA2 R11, -RZ, RZ, 0, 3.1411647796630859375e-05 ;  /* 0x0000020fff0b7431 */ /* 0x000fe200000001ff */
[----:B0-----:R0:W-:Y:S06]  /*5ae0*/  STG.E desc[UR4][R4.64+0x830], R13 ;  /* 0x0008300d04007986 */ /* 0x0011ec000c101904 */
[----:B0-----:R-:W0:Y:S01]  /*5af0*/  LDC.64 R4, c[0x0][0x380] ;  /* 0x0000e000ff047b82 */ /* 0x001e220000000a00 */
[----:B------:R-:W-:Y:S01]  /*5b00*/  IMAD.MOV.U32 R13, RZ, RZ, 0x210 ;  /* 0x00000210ff0d7424 */ /* 0x000fe200078e00ff */
[----:B0-----:R0:W-:Y:S06]  /*5b10*/  STG.E desc[UR4][R4.64+0x834], R7 ;  /* 0x0008340704007986 */ /* 0x0011ec000c101904 */
[----:B0-----:R-:W0:Y:S01]  /*5b20*/  LDC.64 R4, c[0x0][0x380] ;  /* 0x0000e000ff047b82 */ /* 0x001e220000000a00 */
[----:B------:R-:W-:Y:S01]  /*5b30*/  HFMA2 R7, -RZ, RZ, 0, 3.1530857086181640625e-05 ;  /* 0x00000211ff077431 */ /* 0x000fe200000001ff */
[----:B0-----:R0:W-:Y:S06]  /*5b40*/  STG.E desc[UR4][R4.64+0x838], R9 ;  /* 0x0008380904007986 */ /* 0x0011ec000c101904 */
[----:B0-----:R-:W0:Y:S01]  /*5b50*/  LDC.64 R4, c[0x0][0x380] ;  /* 0x0000e000ff047b82 */ /* 0x001e220000000a00 */
[----:B------:R-:W-:Y:S01]  /*5b60*/  IMAD.MOV.U32 R9, RZ, RZ, 0x212 ;  /* 0x00000212ff097424 */ /* 0x000fe200078e00ff */
[----:B0-----:R0:W-:Y:S06]  /*5b70*/  STG.E desc[UR4][R4.64+0x83c], R11 ;  /* 0x00083c0b04007986 */ /* 0x0011ec000c101904 */
[----:B0-----:R-:W0:Y:S01]  /*5b80*/  LDC.64 R4, c[0x0][0x380] ;  /* 0x0000e000ff047b82 */ /* 0x001e220000000a00 */
[----:B------:R-:W-:Y:S01]  /*5b90*/  HFMA2 R11, -RZ, RZ, 0, 3.1650066375732421875e-05 ;  /* 0x00000213ff0b7431 */ /* 0x000fe200000001ff */
[----:B0-----:R0:W-:Y:S06]  /*5ba0*/  STG.E desc[UR4][R4.64+0x840], R13 ;  /* 0x0008400d04007986 */ /* 0x0011ec000c101904 */
[----:B0-----:R-:W0:Y:S01]  /*5bb0*/  LDC.64 R4, c[0x0][0x380] ;  /* 0x0000e000ff047b82 */ /* 0x001e220000000a00 */
[----:B------:R-:W-:Y:S01]  /*5bc0*/  IMAD.MOV.U32 R13, RZ, RZ, 0x214 ;  /* 0x00000214ff0d7424 */ /* 0x000fe200078e00ff */
[----:B0-----:R0:W-:Y:S06]  /*5bd0*/  STG.E desc[UR4][R4.64+0x844], R7 ;  /* 0x0008440704007986 */ /* 0x0011ec000c101904 */
[----:B0-----:R-:W0:Y:S01]  /*5be0*/  LDC.64 R4, c[0x0][0x380] ;  /* 0x0000e000ff047b82 */ /* 0x001e220000000a00 */
[----:B------:R-:W-:Y:S01]  /*5bf0*/  HFMA2 R7, -RZ, RZ, 0, 3.1769275665283203125e-05 ;  /* 0x00000215ff077431 */ /* 0x000fe200000001ff */
[----:B0-----:R0:W-:Y:S06]  /*5c00*/  STG.E desc[UR4][R4.64+0x848], R9 ;  /* 0x0008480904007986 */ /* 0x0011ec000c101904 */
[----:B0-----:R-:W0:Y:S01]  /*5c10*/  LDC.64 R4, c[0x0][0x380] ;  /* 0x0000e000ff047b82 */ /* 0x001e220000000a00 */
[----:B------:R-:W-:Y:S01]  /*5c20*/  IMAD.MOV.U32 R9, RZ, RZ, 0x216 ;  /* 0x00000216ff097424 */ /* 0x000fe200078e00ff */
[----:B0-----:R0:W-:Y:S06]  /*5c30*/  STG.E desc[UR4][R4.64+0x84c], R11 ;  /* 0x00084c0b04007986 */ /* 0x0011ec000c101904 */
[----:B0-----:R-:W0:Y:S01]  /*5c40*/  LDC.64 R4, c[0x0][0x380] ;  /* 0x0000e000ff047b82 */ /* 0x001e220000000a00 */
[----:B------:R-:W-:Y:S01]  /*5c50*/  HFMA2 R11, -RZ, RZ, 0, 3.1888484954833984375e-05 ;  /* 0x00000217ff0b7431 */ /* 0x000fe200000001ff */
[----:B0-----:R0:W-:Y:S06]  /*5c60*/  STG.E desc[UR4][R4.64+0x850], R13 ;  /* 0x0008500d04007986 */ /* 0x0011ec000c101904 */
[----:B0-----:R-:W0:Y:S01]  /*5c70*/  LDC.64 R4, c[0x0][0x380] ;  /* 0x0000e000ff047b82 */ /* 0x001e220000000a00 */
[----:B------:R-:W-:Y:S01]  /*5c80*/  IMAD.MOV.U32 R13, RZ, RZ, 0x218 ;  /* 0x00000218ff0d7424 */ /* 0x000fe200078e00ff */
[----:B0-----:R0:W-:Y:S06]  /*5c90*/  STG.E desc[UR4][R4.64+0x854], R7 ;  /* 0x0008540704007986 */ /* 0x0011ec000c101904 */
[----:B0-----:R-:W0:Y:S01]  /*5ca0*/  LDC.64 R4, c[0x0][0x380] ;  /* 0x0000e000ff047b82 */ /* 0x001e220000000a00 */
[----:B------:R-:W-:Y:S01]  /*5cb0*/  HFMA2 R7, -RZ, RZ, 0, 3.2007694244384765625e-05 ;  /* 0x00000219ff077431 */ /* 0x000fe200000001ff */
[----:B0-----:R0:W-:Y:S06]  /*5cc0*/  STG.E desc[UR4][R4.64+0x858], R9 ;  /* 0x0008580904007986 */ /* 0x0011ec000c101904 */
[----:B0-----:R-:W0:Y:S01]  /*5cd0*/  LDC.64 R4, c[0x0][0x380] ;  /* 0x0000e000ff047b82 */ /* 0x001e220000000a00 */
[----:B------:R-:W-:Y:S01]  /*5ce0*/  IMAD.MOV.U32 R9, RZ, RZ, 0x21a ;  /* 0x0000021aff097424 */ /* 0x000fe200078e00ff */
[----:B0-----:R0:W-:Y:S06]  /*5cf0*/  STG.E desc[UR4][R4.64+0x85c], R11 ;  /* 0x00085c0b04007986 */ /* 0x0011ec000c101904 */
[----:B0-----:R-:W0:Y:S01]  /*5d00*/  LDC.64 R4, c[0x0][0x380] ;  /* 0x0000e000ff047b82 */ /* 0x001e220000000a00 */
[----:B------:R-:W-:Y:S01]  /*5d10*/  HFMA2 R11, -RZ, RZ, 0, 3.2126903533935546875e-05 ;  /* 0x0000021bff0b7431 */ /* 0x000fe200000001ff */
[----:B0-----:R0:W-:Y:S06]  /*5d20*/  STG.E desc[UR4][R4.64+0x860], R13 ;  /* 0x0008600d04007986 */ /* 0x0011ec000c101904 */
[----:B0-----:R-:W0:Y:S01]  /*5d30*/  LDC.64 R4, c[0x0][0x380] ;  /* 0x0000e000ff047b82 */ /* 0x001e220000000a00 */
[----:B------:R-:W-:Y:S01]  /*5d40*/  IMAD.MOV.U32 R13, RZ, RZ, 0x21c ;  /* 0x0000021cff0d7424 */ /* 0x000fe200078e00ff */
[----:B0-----:R0:W-:Y:S06]  /*5d50*/  STG.E desc[UR4][R4.64+0x864], R7 ;  /* 0x0008640704007986 */ /* 0x0011ec000c101904 */
[----:B0-----:R-:W0:Y:S01]  /*5d60*/  LDC.64 R4, c[0x0][0x380] ;  /* 0x0000e000ff047b82 */ /* 0x001e220000000a00 */
[----:B------:R-:W-:Y:S01]  /*5d70*/  HFMA2 R7, -RZ, RZ, 0, 3.2246112823486328125e-05 ;  /* 0x0000021dff077431 */ /* 0x000fe200000001ff */
[----:B0-----:R0:W-:Y:S06]  /*5d80*/  STG.E desc[UR4][R4.64+0x868], R9 ;  /* 0x0008680904007986 */ /* 0x0011ec000c101904 */
[----:B0-----:R-:W0:Y:S01]  /*5d90*/  LDC.64 R4, c[0x0][0x380] ;  /* 0x0000e000ff047b82 */ /* 0x001e220000000a00 */
[----:B------:R-:W-:Y:S01]  /*5da0*/  IMAD.MOV.U32 R9, RZ, RZ, 0x21e ;  /* 0x0000021eff097424 */ /* 0x000fe200078e00ff */
[----:B0-----:R0:W-:Y:S06]  /*5db0*/  STG.E desc[UR4][R4.64+0x86c], R11 ;  /* 0x00086c0b04007986 */ /* 0x0011ec000c101904 */
[----:B0-----:R-:W0:Y:S01]  /*5dc0*/  LDC.64 R4, c[0x0][0x380] ;  /* 0x0000e000ff047b82 */ /* 0x001e220000000a00 */
[----:B------:R-:W-:Y:S01]  /*5dd0*/  HFMA2 R11, -RZ, RZ, 0, 3.2365322113037109375e-05 ;  /* 0x0000021fff0b7431 */ /* 0x000fe200000001ff */
[----:B0-----:R0:W-:Y:S06]  /*5de0*/  STG.E desc[UR4][R4.64+0x870], R13 ;  /* 0x0008700d04007986 */ /* 0x0011ec000c101904 */
[----:B0-----:R-:W0:Y:S01]  /*5df0*/  LDC.64 R4, c[0x0][0x380] ;  /* 0x0000e000ff047b82 */ /* 0x001e220000000a00 */
[----:B------:R-:W-:Y:S01]  /*5e00*/  IMAD.MOV.U32 R13, RZ, RZ, 0x220 ;  /* 0x00000220ff0d7424 */ /* 0x000fe200078e00ff */
[----:B0-----:R0:W-:Y:S06]  /*5e10*/  STG.E desc[UR4][R4.64+0x874], R7 ;  /* 0x0008740704007986 */ /* 0x0011ec000c101904 */
[----:B0-----:R-:W0:Y:S01]  /*5e20*/  LDC.64 R4, c[0x0][0x380] ;  /* 0x0000e000ff047b82 */ /* 0x001e220000000a00 */
[----:B------:R-:W-:Y:S01]  /*5e30*/  HFMA2 R7, -RZ, RZ, 0, 3.2484531402587890625e-05 ;  /* 0x00000221ff077431 */ /* 0x000fe200000001ff */
[----:B0-----:R0:W-:Y:S06]  /*5e40*/  STG.E desc[UR4][R4.64+0x878], R9 ;  /* 0x0008780904007986 */ /* 0x0011ec000c101904 */
[----:B0-----:R-:W0:Y:S01]  /*5e50*/  LDC.64 R4, c[0x0][0x380] ;  /* 0x0000e000ff047b82 */ /* 0x001e220000000a00 */
[----:B------:R-:W-:Y:S01]  /*5e60*/  IMAD.MOV.U32 R9, RZ, RZ, 0x222 ;  /* 0x00000222ff097424 */ /* 0x000fe200078e00ff */
[----:B0-----:R0:W-:Y:S06]  /*5e70*/  STG.E desc[UR4][R4.64+0x87c], R11 ;  /* 0x00087c0b04007986 */ /* 0x0011ec000c101904 */
[----:B0-----:R-:W0:Y:S01]  /*5e80*/  LDC.64 R4, c[0x0][0x380] ;  /* 0x0000e000ff047b82 */ /* 0x001e220000000a00 */
[----:B------:R-:W-:Y:S01]  /*5e90*/  HFMA2 R11, -RZ, RZ, 0, 3.2603740692138671875e-05 ;  /* 0x00000223ff0b7431 */ /* 0x000fe200000001ff */
[----:B0-----:R0:W-:Y:S06]  /*5ea0*/  STG.E desc[UR4][R4.64+0x880], R13 ;  /* 0x0008800d04007986 */ /* 0x0011ec000c101904 */
[----:B0-----:R-:W0:Y:S01]  /*5eb0*/  LDC.64 R4, c[0x0][0x380] ;  /* 0x0000e000ff047b82 */ /* 0x001e220000000a00 */
[----:B------:R-:W-:Y:S01]  /*5ec0*/  IMAD.MOV.U32 R13, RZ, RZ, 0x224 ;  /* 0x00000224ff0d7424 */ /* 0x000fe200078e00ff */
[----:B0-----:R0:W-:Y:S06]  /*5ed0*/  STG.E desc[UR4][R4.64+0x884], R7 ;  /* 0x0008840704007986 */ /* 0x0011ec000c101904 */
[----:B0-----:R-:W0:Y:S01]  /*5ee0*/  LDC.64 R4, c[0x0][0x380] ;  /* 0x0000e000ff047b82 */ /* 0x001e220000000a00 */
[----:B------:R-:W-:Y:S01]  /*5ef0*/  HFMA2 R7, -RZ, RZ, 0, 3.2722949981689453125e-05 ;  /* 0x00000225ff077431 */ /* 0x000fe200000001ff */
[----:B0-----:R0:W-:Y:S06]  /*5f00*/  STG.E desc[UR4][R4.64+0x888], R9 ;  /* 0x0008880904007986 */ /* 0x0011ec000c101904 */
[----:B0-----:R-:W0:Y:S01]  /*5f10*/  LDC.64 R4, c[0x0][0x380] ;  /* 0x0000e000ff047b82 */ /* 0x001e220000000a00 */
[----:B------:R-:W-:Y:S01]  /*5f20*/  IMAD.MOV.U32 R9, RZ, RZ, 0x226 ;  /* 0x00000226ff097424 */ /* 0x000fe200078e00ff */
[----:B0-----:R0:W-:Y:S06]  /*5f30*/  STG.E desc[UR4][R4.64+0x88c], R11 ;  /* 0x00088c0b04007986 */ /* 0x0011ec000c101904 */
[----:B0-----:R-:W0:Y:S01]  /*5f40*/  LDC.64 R4, c[0x0][0x380] ;  /* 0x0000e000ff047b82 */ /* 0x001e220000000a00 */
[----:B------:R-:W-:Y:S01]  /*5f50*/  HFMA2 R11, -RZ, RZ, 0, 3.2842159271240234375e-05 ;  /* 0x00000227ff0b7431 */ /* 0x000fe200000001ff */
[----:B0-----:R0:W-:Y:S06]  /*5f60*/  STG.E desc[UR4][R4.64+0x890], R13 ;  /* 0x0008900d04007986 */ /* 0x0011ec000c101904 */
[----:B0-----:R-:W0:Y:S01]  /*5f70*/  LDC.64 R4, c[0x0][0x380] ;  /* 0x0000e000ff047b82 */ /* 0x001e220000000a00 */
[----:B------:R-:W-:Y:S01]  /*5f80*/  IMAD.MOV.U32 R13, RZ, RZ, 0x228 ;  /* 0x00000228ff0d7424 */ /* 0x000fe200078e00ff */
[----:B0-----:R0:W-:Y:S06]  /*5f90*/  STG.E desc[UR4][R4.64+0x894], R7 ;  /* 0x0008940704007986 */ /* 0x0011ec000c101904 */
[----:B0-----:R-:W0:Y:S01]  /*5fa0*/  LDC.64 R4, c[0x0][0x380] ;  /* 0x0000e000ff047b82 */ /* 0x001e220000000a00 */
[----:B------:R-:W-:Y:S01]  /*5fb0*/  HFMA2 R7, -RZ, RZ, 0, 3.2961368560791015625e-05 ;  /* 0x00000229ff077431 */ /* 0x000fe200000001ff */
[----:B0-----:R0:W-:Y:S06]  /*5fc0*/  STG.E desc[UR4][R4.64+0x898], R9 ;  /* 0x0008980904007986 */ /* 0x0011ec000c101904 */
[----:B0-----:R-:W0:Y:S01]  /*5fd0*/  LDC.64 R4, c[0x0][0x380] ;  /* 0x0000e000ff047b82 */ /* 0x001e220000000a00 */
[----:B------:R-:W-:Y:S01]  /*5fe0*/  IMAD.MOV.U32 R9, RZ, RZ, 0x22a ;  /* 0x0000022aff097424 */ /* 0x000fe200078e00ff */
[----:B0-----:R0:W-:Y:S06]  /*5ff0*/  STG.E desc[UR4][R4.64+0x89c], R11 ;  /* 0x00089c0b04007986 */ /* 0x0011ec000c101904 */
[----:B0-----:R-:W0:Y:S01]  /*6000*/  LDC.64 R4, c[0x0][0x380] ;  /* 0x0000e000ff047b82 */ /* 0x001e220000000a00 */
[----:B------:R-:W-:Y:S01]  /*6010*/  HFMA2 R11, -RZ, RZ, 0, 3.3080577850341796875e-05 ;  /* 0x0000022bff0b7431 */ /* 0x000fe200000001ff */
[----:B0-----:R0:W-:Y:S06]  /*6020*/  STG.E desc[UR4][R4.64+0x8a0], R13 ;  /* 0x0008a00d04007986 */ /* 0x0011ec000c101904 */
[----:B0-----:R-:W0:Y:S01]  /*6030*/  LDC.64 R4, c[0x0][0x380] ;  /* 0x0000e000ff047b82 */ /* 0x001e220000000a00 */
[----:B------:R-:W-:Y:S01]  /*6040*/  IMAD.MOV.U32 R13, RZ, RZ, 0x22c ;  /* 0x0000022cff0d7424 */ /* 0x000fe200078e00ff */
[----:B0-----:R0:W-:Y:S06]  /*6050*/  STG.E desc[UR4][R4.64+0x8a4], R7 ;  /* 0x0008a40704007986 */ /* 0x0011ec000c101904 */
[----:B0-----:R-:W0:Y:S01]  /*6060*/  LDC.64 R4, c[0x0][0x380] ;  /* 0x0000e000ff047b82 */ /* 0x001e220000000a00 */
[----:B------:R-:W-:Y:S01]  /*6070*/  HFMA2 R7, -RZ, RZ, 0, 3.3199787139892578125e-05 ;  /* 0x0000022dff077431 */ /* 0x000fe200000001ff */
[----:B0-----:R0:W-:Y:S06]  /*6080*/  STG.E desc[UR4][R4.64+0x8a8], R9 ;  /* 0x0008a80904007986 */ /* 0x0011ec000c101904 */
[----:B0-----:R-:W0:Y:S01]  /*6090*/  LDC.64 R4, c[0x0][0x380] ;  /* 0x0000e000ff047b82 */ /* 0x001e220000000a00 */
[----:B------:R-:W-:Y:S01]  /*60a0*/  IMAD.MOV.U32 R9, RZ, RZ, 0x22e ;  /* 0x0000022eff097424 */ /* 0x000fe200078e00ff */
[----:B0-----:R0:W-:Y:S06]  /*60b0*/  STG.E desc[UR4][R4.64+0x8ac], R11 ;  /* 0x0008ac0b04007986 */ /* 0x0011ec000c101904 */
[----:B0-----:R-:W0:Y:S01]  /*60c0*/  LDC.64 R4, c[0x0][0x380] ;  /* 0x0000e000ff047b82 */ /* 0x001e220000000a00 */
[----:B------:R-:W-:Y:S01]  /*60d0*/  HFMA2 R11, -RZ, RZ, 0, 3.3318996429443359375e-05 ;  /* 0x0000022fff0b7431 */ /* 0x000fe200000001ff */
[----:B0-----:R0:W-:Y:S06]  /*60e0*/  STG.E desc[UR4][R4.64+0x8b0], R13 ;  /* 0x0008b00d04007986 */ /* 0x0011ec000c101904 */
[----:B0-----:R-:W0:Y:S01]  /*60f0*/  LDC.64 R4, c[0x0][0x380] ;  /* 0x0000e000ff047b82 */ /* 0x001e220000000a00 */
[----:B------:R-:W-:Y:S01]  /*6100*/  IMAD.MOV.U32 R13, RZ, RZ, 0x230 ;  /* 0x00000230ff0d7424 */ /* 0x000fe200078e00ff */
[----:B0-----:R0:W-:Y:S06]  /*6110*/  STG.E desc[UR4][R4.64+0x8b4], R7 ;  /* 0x0008b40704007986 */ /* 0x0011ec000c101904 */
[----:B0-----:R-:W0:Y:S01]  /*6120*/  LDC.64 R4, c[0x0][0x380] ;  /* 0x0000e000ff047b82 */ /* 0x001e220000000a00 */
[----:B------:R-:W-:Y:S01]  /*6130*/  HFMA2 R7, -RZ, RZ, 0, 3.3438205718994140625e-05 ;  /* 0x00000231ff077431 */ /* 0x000fe200000001ff */
[----:B0-----:R0:W-:Y:S06]  /*6140*/  STG.E desc[UR4][R4.64+0x8b8], R9 ;  /* 0x0008b80904007986 */ /* 0x0011ec000c101904 */
[----:B0-----:R-:W0:Y:S01]  /*6150*/  LDC.64 R4, c[0x0][0x380] ;  /* 0x0000e000ff047b82 */ /* 0x001e220000000a00 */
[----:B------:R-:W-:Y:S01]  /*6160*/  IMAD.MOV.U32 R9, RZ, RZ, 0x232 ;  /* 0x00000232ff097424 */ /* 0x000fe200078e00ff */
[----:B0-----:R0:W-:Y:S06]  /*6170*/  STG.E desc[UR4][R4.64+0x8bc], R11 ;  /* 0x0008bc0b04007986 */ /* 0x0011ec000c101904 */
[----:B0-----:R-:W0:Y:S01]  /*6180*/  LDC.64 R4, c[0x0][0x380] ;  /* 0x0000e000ff047b82 */ /* 0x001e220000000a00 */
[----:B------:R-:W-:Y:S01]  /*6190*/  HFMA2 R11, -RZ, RZ, 0, 3.3557415008544921875e-05 ;  /* 0x00000233ff0b7431 */ /* 0x000fe200000001ff */
[----:B0-----:R0:W-:Y:S06]  /*61a0*/  STG.E desc[UR4][R4.64+0x8c0], R13 ;  /* 0x0008c00d04007986 */ /* 0x0011ec000c101904 */
[----:B0-----:R-:W0:Y:S01]  /*61b0*/  LDC.64 R4, c[0x0][0x380] ;  /* 0x0000e000ff047b82 */ /* 0x001e220000000a00 */
[----:B------:R-:W-:Y:S01]  /*61c0*/  IMAD.MOV.U32 R13, RZ, RZ, 0x234 ;  /* 0x00000234ff0d7424 */ /* 0x000fe200078e00ff */
[----:B0-----:R0:W-:Y:S06]  /*61d0*/  STG.E desc[UR4][R4.64+0x8c4], R7 ;  /* 0x0008c40704007986 */ /* 0x0011ec000c101904 */
[----:B0-----:R-:W0:Y:S01]  /*61e0*/  LDC.64 R4, c[0x0][0x380] ;  /* 0x0000e000ff047b82 */ /* 0x001e220000000a00 */
[----:B------:R-:W-:Y:S01]  /*61f0*/  HFMA2 R7, -RZ, RZ, 0, 3.3676624298095703125e-05 ;  /* 0x00000235ff077431 */ /* 0x000fe200000001ff */
[----:B0-----:R0:W-:Y:S06]  /*6200*/  STG.E desc[UR4][R4.64+0x8c8], R9 ;  /* 0x0008c80904007986 */ /* 0x0011ec000c101904 */
[----:B0-----:R-:W0:Y:S01]  /*6210*/  LDC.64 R4, c[0x0][0x380] ;  /* 0x0000e000ff047b82 */ /* 0x001e220000000a00 */
[----:B------:R-:W-:Y:S01]  /*6220*/  IMAD.MOV.U32 R9, RZ, RZ, 0x236 ;  /* 0x00000236ff097424 */ /* 0x000fe200078e00ff */
[----:B0-----:R0:W-:Y:S06]  /*6230*/  STG.E desc[UR4][R4.64+0x8cc], R11 ;  /* 0x0008cc0b04007986 */ /* 0x0011ec000c101904 */
[----:B0-----:R-:W0:Y:S01]  /*6240*/  LDC.64 R4, c[0x0][0x380] ;  /* 0x0000e000ff047b82 */ /* 0x001e220000000a00 */
[----:B------:R-:W-:Y:S01]  /*6250*/  HFMA2 R11, -RZ, RZ, 0, 3.3795833587646484375e-05 ;  /* 0x00000237ff0b7431 */ /* 0x000fe200000001ff */
[----:B0-----:R0:W-:Y:S06]  /*6260*/  STG.E desc[UR4][R4.64+0x8d0], R13 ;  /* 0x0008d00d04007986 */ /* 0x0011ec000c101904 */
[----:B0-----:R-:W0:Y:S01]  /*6270*/  LDC.64 R4, c[0x0][0x380] ;  /* 0x0000e000ff047b82 */ /* 0x001e220000000a00 */
[----:B------:R-:W-:Y:S01]  /*6280*/  IMAD.MOV.U32 R13, RZ, RZ, 0x238 ;  /* 0x00000238ff0d7424 */ /* 0x000fe200078e00ff */
[----:B0-----:R0:W-:Y:S06]  /*6290*/  STG.E desc[UR4][R4.64+0x8d4], R7 ;  /* 0x0008d40704007986 */ /* 0x0011ec000c101904 */
[----:B0-----:R-:W0:Y:S01]  /*62a0*/  LDC.64 R4, c[0x0][0x380] ;  /* 0x0000e000ff047b82 */ /* 0x001e220000000a00 */
[----:B------:R-:W-:Y:S01]  /*62b0*/  HFMA2 R7, -RZ, RZ, 0, 3.3915042877197265625e-05 ;  /* 0x00000239ff077431 */ /* 0x000fe200000001ff */
[----:B0-----:R0:W-:Y:S06]  /*62c0*/  STG.E desc[UR4][R4.64+0x8d8], R9 ;  /* 0x0008d80904007986 */ /* 0x0011ec000c101904 */
[----:B0-----:R-:W0:Y:S01]  /*62d0*/  LDC.64 R4, c[0x0][0x380] ;  /* 0x0000e000ff047b82 */ /* 0x001e220000000a00 */
[----:B------:R-:W-:Y:S01]  /*62e0*/  IMAD.MOV.U32 R9, RZ, RZ, 0x23a ;  /* 0x0000023aff097424 */ /* 0x000fe200078e00ff */
[----:B0-----:R0:W-:Y:S06]  /*62f0*/  STG.E desc[UR4][R4.64+0x8dc], R11 ;  /* 0x0008dc0b04007986 */ /* 0x0011ec000c101904 */
[----:B0-----:R-:W0:Y:S01]  /*6300*/  LDC.64 R4, c[0x0][0x380] ;  /* 0x0000e000ff047b82 */ /* 0x001e220000000a00 */
[----:B------:R-:W-:Y:S01]  /*6310*/  HFMA2 R11, -RZ, RZ, 0, 3.4034252166748046875e-05 ;  /* 0x0000023bff0b7431 */ /* 0x000fe200000001ff */
[----:B0-----:R0:W-:Y:S06]  /*6320*/  STG.E desc[UR4][R4.64+0x8e0], R13 ;  /* 0x0008e00d04007986 */ /* 0x0011ec000c101904 */
[----:B0-----:R-:W0:Y:S01]  /*6330*/  LDC.64 R4, c[0x0][0x380] ;  /* 0x0000e000ff047b82 */ /* 0x001e220000000a00 */
[----:B------:R-:W-:Y:S01]  /*6340*/  IMAD.MOV.U32 R13, RZ, RZ, 0x23c ;  /* 0x0000023cff0d7424 */ /* 0x000fe200078e00ff */
[----:B0-----:R0:W-:Y:S06]  /*6350*/  STG.E desc[UR4][R4.64+0x8e4], R7 ;  /* 0x0008e40704007986 */ /* 0x0011ec000c101904 */
[----:B0-----:R-:W0:Y:S01]  /*6360*/  LDC.64 R4, c[0x0][0x380] ;  /* 0x0000e000ff047b82 */ /* 0x001e220000000a00 */
[----:B------:R-:W-:Y:S01]  /*6370*/  HFMA2 R7, -RZ, RZ, 0, 3.4153461456298828125e-05 ;  /* 0x0000023dff077431 */ /* 0x000fe200000001ff */
[----:B0-----:R0:W-:Y:S06]  /*6380*/  STG.E desc[UR4][R4.64+0x8e8], R9 ;  /* 0x0008e80904007986 */ /* 0x0011ec000c101904 */
[----:B0-----:R-:W0:Y:S01]  /*6390*/  LDC.64 R4, c[0x0][0x380] ;  /* 0x0000e000ff047b82 */ /* 0x001e220000000a00 */
[----:B------:R-:W-:Y:S01]  /*63a0*/  IMAD.MOV.U32 R9, RZ, RZ, 0x23e ;  /* 0x0000023eff097424 */ /* 0x000fe200078e00ff */
[----:B0-----:R0:W-:Y:S06]  /*63b0*/  STG.E desc[UR4][R4.64+0x8ec], R11 ;  /* 0x0008ec0b04007986 */ /* 0x0011ec000c101904 */
[----:B0-----:R-:W0:Y:S01]  /*63c0*/  LDC.64 R4, c[0x0][0x380] ;  /* 0x0000e000ff047b82 */ /* 0x001e220000000a00 */
[----:B------:R-:W-:Y:S01]  /*63d0*/  HFMA2 R11, -RZ, RZ, 0, 3.4272670745849609375e-05 ;  /* 0x0000023fff0b7431 */ /* 0x000fe200000001ff */
[----:B0-----:R0:W-:Y:S06]  /*63e0*/  STG.E desc[UR4][R4.64+0x8f0], R13 ;  /* 0x0008f00d04007986 */ /* 0x0011ec000c101904 */
[----:B0-----:R-:W0:Y:S01]  /*63f0*/  LDC.64 R4, c[0x0][0x380] ;  /* 0x0000e000ff047b82 */ /* 0x001e220000000a00 */
[----:B------:R-:W-:Y:S01]  /*6400*/  IMAD.MOV.U32 R13, RZ, RZ, 0x240 ;  /* 0x00000240ff0d7424 */ /* 0x000fe200078e00ff */
[----:B0-----:R0:W-:Y:S06]  /*6410*/  STG.E desc[UR4][R4.64+0x8f4], R7 ;  /* 0x0008f40704007986 */ /* 0x0011ec000c101904 */
[----:B0-----:R-:W0:Y:S01]  /*6420*/  LDC.64 R4, c[0x0][0x380] ;  /* 0x0000e000ff047b82 */ /* 0x001e220000000a00 */
[----:B------:R-:W-:Y:S01]  /*6430*/  HFMA2 R7, -RZ, RZ, 0, 3.4391880035400390625e-05 ;  /* 0x00000241ff077431 */ /* 0x000fe200000001ff */
[----:B0-----:R0:W-:Y:S06]  /*6440*/  STG.E desc[UR4][R4.64+0x8f8], R9 ;  /* 0x0008f80904007986 */ /* 0x0011ec000c101904 */
[----:B0-----:R-:W0:Y:S01]  /*6450*/  LDC.64 R4, c[0x0][0x380] ;  /* 0x0000e000ff047b82 */ /* 0x001e220000000a00 */
[----:B------:R-:W-:Y:S01]  /*6460*/  IMAD.MOV.U32 R9, RZ, RZ, 0x242 ;  /* 0x00000242ff097424 */ /* 0x000fe200078e00ff */
[----:B0-----:R0:W-:Y:S06]  /*6470*/  STG.E desc[UR4][R4.64+0x8fc], R11 ;  /* 0x0008fc0b04007986 */ /* 0x0011ec000c101904 */
[----:B0-----:R-:W0:Y:S01]  /*6480*/  LDC.64 R4, c[0x0][0x380] ;  /* 0x0000e000ff047b82 */ /* 0x001e220000000a00 */
[----:B------:R-:W-:Y:S01]  /*6490*/  HFMA2 R11, -RZ, RZ, 0, 3.4511089324951171875e-05 ;  /* 0x00000243ff0b7431 */ /* 0x000fe200000001ff */
[----:B0-----:R0:W-:Y:S06]  /*64a0*/  STG.E desc[UR4][R4.64+0x900], R13 ;  /* 0x0009000d04007986 */ /* 0x0011ec000c101904 */
[----:B0-----:R-:W0:Y:S01]  /*64b0*/  LDC.64 R4, c[0x0][0x380] ;  /* 0x0000e000ff047b82 */ /* 0x001e220000000a00 */
[----:B------:R-:W-:Y:S01]  /*64c0*/  IMAD.MOV.U32 R13, RZ, RZ, 0x244 ;  /* 0x00000244ff0d7424 */ /* 0x000fe200078e00ff */
[----:B0-----:R0:W-:Y:S06]  /*64d0*/  STG.E desc[UR4][R4.64+0x904], R7 ;  /* 0x0009040704007986 */ /* 0x0011ec000c101904 */
[----:B0-----:R-:W0:Y:S01]  /*64e0*/  LDC.64 R4, c[0x0][0x380] ;  /* 0x0000e000ff047b82 */ /* 0x001e220000000a00 */
[----:B------:R-:W-:Y:S01]  /*64f0*/  HFMA2 R7, -RZ, RZ, 0, 3.4630298614501953125e-05 ;  /* 0x00000245ff077431 */ /* 0x000fe200000001ff */
[----:B0-----:R0:W-:Y:S06]  /*6500*/  STG.E desc[UR4][R4.64+0x908], R9 ;  /* 0x0009080904007986 */ /* 0x0011ec000c101904 */
[----:B0-----:R-:W0:Y:S01]  /*6510*/  LDC.64 R4, c[0x0][0x380] ;  /* 0x0000e000ff047b82 */ /* 0x001e220000000a00 */
[----:B------:R-:W-:Y:S01]  /*6520*/  IMAD.MOV.U32 R9, RZ, RZ, 0x246 ;  /* 0x00000246ff097424 */ /* 0x000fe200078e00ff */
[----:B0-----:R0:W-:Y:S06]  /*6530*/  STG.E desc[UR4][R4.64+0x90c], R11 ;  /* 0x00090c0b04007986 */ /* 0x0011ec000c101904 */
[----:B0-----:R-:W0:Y:S01]  /*6540*/  LDC.64 R4, c[0x0][0x380] ;  /* 0x0000e000ff047b82 */ /* 0x001e220000000a00 */
[----:B------:R-:W-:Y:S01]  /*6550*/  HFMA2 R11, -RZ, RZ, 0, 3.4749507904052734375e-05 ;  /* 0x00000247ff0b7431 */ /* 0x000fe200000001ff */
[----:B0-----:R0:W-:Y:S06]  /*6560*/  STG.E desc[UR4][R4.64+0x910], R13 ;  /* 0x0009100d04007986 */ /* 0x0011ec000c101904 */
[----:B0-----:R-:W0:Y:S01]  /*6570*/  LDC.64 R4, c[0x0][0x380] ;  /* 0x0000e000ff047b82 */ /* 0x001e220000000a00 */
[----:B------:R-:W-:Y:S01]  /*6580*/  IMAD.MOV.U32 R13, RZ, RZ, 0x248 ;  /* 0x00000248ff0d7424 */ /* 0x000fe200078e00ff */
[----:B0-----:R0:W-:Y:S06]  /*6590*/  STG.E desc[UR4][R4.64+0x914], R7 ;  /* 0x0009140704007986 */ /* 0x0011ec000c101904 */
[----:B0-----:R-:W0:Y:S01]  /*65a0*/  LDC.64 R4, c[0x0][0x380] ;  /* 0x0000e000ff047b82 */ /* 0x001e220000000a00 */
[----:B------:R-:W-:Y:S01]  /*65b0*/  HFMA2 R7, -RZ, RZ, 0, 3.4868717193603515625e-05 ;  /* 0x00000249ff077431 */ /* 0x000fe200000001ff */
[----:B0-----:R0:W-:Y:S06]  /*65c0*/  STG.E desc[UR4][R4.64+0x918], R9 ;  /* 0x0009180904007986 */ /* 0x0011ec000c101904 */
[----:B0-----:R-:W0:Y:S01]  /*65d0*/  LDC.64 R4, c[0x0][0x380] ;  /* 0x0000e000ff047b82 */ /* 0x001e220000000a00 */
[----:B------:R-:W-:Y:S01]  /*65e0*/  IMAD.MOV.U32 R9, RZ, RZ, 0x24a ;  /* 0x0000024aff097424 */ /* 0x000fe200078e00ff */
[----:B0-----:R0:W-:Y:S06]  /*65f0*/  STG.E desc[UR4][R4.64+0x91c], R11 ;  /* 0x00091c0b04007986 */ /* 0x0011ec000c101904 */
[----:B0-----:R-:W0:Y:S01]  /*6600*/  LDC.64 R4, c[0x0][0x380] ;  /* 0x0000e000ff047b82 */ /* 0x001e220000000a00 */
[----:B------:R-:W-:Y:S01]  /*6610*/  HFMA2 R11, -RZ, RZ, 0, 3.4987926483154296875e-05 ;  /* 0x0000024bff0b7431 */ /* 0x000fe200000001ff */
[----:B0-----:R0:W-:Y:S06]  /*6620*/  STG.E desc[UR4][R4.64+0x920], R13 ;  /* 0x0009200d04007986 */ /* 0x0011ec000c101904 */
[----:B0-----:R-:W0:Y:S01]  /*6630*/  LDC.64 R4, c[0x0][0x380] ;  /* 0x0000e000ff047b82 */ /* 0x001e220000000a00 */
[----:B------:R-:W-:Y:S01]  /*6640*/  IMAD.MOV.U32 R13, RZ, RZ, 0x24c ;  /* 0x0000024cff0d7424 */ /* 0x000fe200078e00ff */
[----:B0-----:R0:W-:Y:S06]  /*6650*/  STG.E desc[UR4][R4.64+0x924], R7 ;  /* 0x0009240704007986 */ /* 0x0011ec000c101904 */
[----:B0-----:R-:W0:Y:S01]  /*6660*/  LDC.64 R4, c[0x0][0x380] ;  /* 0x0000e000ff047b82 */ /* 0x001e220000000a00 */
[----:B------:R-:W-:Y:S01]  /*6670*/  HFMA2 R7, -RZ, RZ, 0, 3.5107135772705078125e-05 ;  /* 0x0000024dff077431 */ /* 0x000fe200000001ff */
[----:B0-----:R0:W-:Y:S06]  /*6680*/  STG.E desc[UR4][R4.64+0x928], R9 ;  /* 0x0009280904007986 */ /* 0x0011ec000c101904 */
[----:B0-----:R-:W0:Y:S01]  /*6690*/  LDC.64 R4, c[0x0][0x380] ;  /* 0x0000e000ff047b82 */ /* 0x001e220000000a00 */
[----:B------:R-:W-:Y:S01]  /*66a0*/  IMAD.MOV.U32 R9, RZ, RZ, 0x24e ;  /* 0x0000024eff097424 */ /* 0x000fe200078e00ff */
[----:B0-----:R0:W-:Y:S06]  /*66b0*/  STG.E desc[UR4][R4.64+0x92c], R11 ;  /* 0x00092c0b04007986 */ /* 0x0011ec000c101904 */
[----:B0-----:R-:W0:Y:S01]  /*66c0*/  LDC.64 R4, c[0x0][0x380] ;  /* 0x0000e000ff047b82 */ /* 0x001e220000000a00 */
[----:B------:R-:W-:Y:S01]  /*66d0*/  HFMA2 R11, -RZ, RZ, 0, 3.5226345062255859375e-05 ;  /* 0x0000024fff0b7431 */ /* 0x000fe200000001ff */
[----:B0-----:R0:W-:Y:S06]  /*66e0*/  STG.E desc[UR4][R4.64+0x930], R13 ;  /* 0x0009300d04007986 */ /* 0x0011ec000c101904 */
[----:B0-----:R-:W0:Y:S01]  /*66f0*/  LDC.64 R4, c[0x0][0x380] ;  /* 0x0000e000ff047b82 */ /* 0x001e220000000a00 */
[----:B------:R-:W-:Y:S01]  /*6700*/  IMAD.MOV.U32 R13, RZ, RZ, 0x250 ;  /* 0x00000250ff0d7424 */ /* 0x000fe200078e00ff */
[----:B0-----:R0:W-:Y:S06]  /*6710*/  STG.E desc[UR4][R4.64+0x934], R7 ;  /* 0x0009340704007986 */ /* 0x0011ec000c101904 */
[----:B0-----:R-:W0:Y:S01]  /*6720*/  LDC.64 R4, c[0x0][0x380] ;  /* 0x0000e000ff047b82 */ /* 0x001e220000000a00 */
[----:B------:R-:W-:Y:S01]  /*6730*/  HFMA2 R7, -RZ, RZ, 0, 3.5345554351806640625e-05 ;  /* 0x00000251ff077431 */ /* 0x000fe200000001ff */
[----:B0-----:R0:W-:Y:S06]  /*6740*/  STG.E desc[UR4][R4.64+0x938], R9 ;  /* 0x0009380904007986 */ /* 0x0011ec000c101904 */
[----:B0-----:R-:W0:Y:S01]  /*6750*/  LDC.64 R4, c[0x0][0x380] ;  /* 0x0000e000ff047b82 */ /* 0x001e220000000a00 */
[----:B------:R-:W-:Y:S01]  /*6760*/  IMAD.MOV.U32 R9, RZ, RZ, 0x252 ;  /* 0x00000252ff097424 */ /* 0x000fe200078e00ff */
[----:B0-----:R0:W-:Y:S06]  /*6770*/  STG.E desc[UR4][R4.64+0x93c], R11 ;  /* 0x00093c0b04007986 */ /* 0x0011ec000c101904 */
[----:B0-----:R-:W0:Y:S01]  /*6780*/  LDC.64 R4, c[0x0][0x380] ;  /* 0x0000e000ff047b82 */ /* 0x001e220000000a00 */
[----:B------:R-:W-:Y:S01]  /*6790*/  HFMA2 R11, -RZ, RZ, 0, 3.5464763641357421875e-05 ;  /* 0x00000253ff0b7431 */ /* 0x000fe200000001ff */
[----:B0-----:R0:W-:Y:S06]  /*67a0*/  STG.E desc[UR4][R4.64+0x940], R13 ;  /* 0x0009400d04007986 */ /* 0x0011ec000c101904 */
[----:B0-----:R-:W0:Y:S01]  /*67b0*/  LDC.64 R4, c[0x0][0x380] ;  /* 0x0000e000ff047b82 */ /* 0x001e220000000a00 */
[----:B------:R-:W-:Y:S01]  /*67c0*/  IMAD.MOV.U32 R13, RZ, RZ, 0x254 ;  /* 0x00000254ff0d7424 */ /* 0x000fe200078e00ff */
[----:B0-----:R0:W-:Y:S06]  /*67d0*/  STG.E desc[UR4][R4.64+0x944], R7 ;  /* 0x0009440704007986 */ /* 0x0011ec000c101904 */
[----:B0-----:R-:W0:Y:S01]  /*67e0*/  LDC.64 R4, c[0x0][0x380] ;  /* 0x0000e000ff047b82 */ /* 0x001e220000000a00 */
[----:B------:R-:W-:Y:S01]  /*67f0*/  HFMA2 R7, -RZ, RZ, 0, 3.5583972930908203125e-05 ;  /* 0x00000255ff077431 */ /* 0x000fe200000001ff */
[----:B0-----:R0:W-:Y:S06]  /*6800*/  STG.E desc[UR4][R4.64+0x948], R9 ;  /* 0x0009480904007986 */ /* 0x0011ec000c101904 */
[----:B0-----:R-:W0:Y:S01]  /*6810*/  LDC.64 R4, c[0x0][0x380] ;  /* 0x0000e000ff047b82 */ /* 0x001e220000000a00 */
[----:B------:R-:W-:Y:S01]  /*6820*/  IMAD.MOV.U32 R9, RZ, RZ, 0x256 ;  /* 0x00000256ff097424 */ /* 0x000fe200078e00ff */
[----:B0-----:R0:W-:Y:S06]  /*6830*/  STG.E desc[UR4][R4.64+0x94c], R11 ;  /* 0x00094c0b04007986 */ /* 0x0011ec000c101904 */
[----:B0-----:R-:W0:Y:S01]  /*6840*/  LDC.64 R4, c[0x0][0x380] ;  /* 0x0000e000ff047b82 */ /* 0x001e220000000a00 */
[----:B------:R-:W-:Y:S01]  /*6850*/  HFMA2 R11, -RZ, RZ, 0, 3.5703182220458984375e-05 ;  /* 0x00000257ff0b7431 */ /* 0x000fe200000001ff */
[----:B0-----:R0:W-:Y:S06]  /*6860*/  STG.E desc[UR4][R4.64+0x950], R13 ;  /* 0x0009500d04007986 */ /* 0x0011ec000c101904 */
[----:B0-----:R-:W0:Y:S01]  /*6870*/  LDC.64 R4, c[0x0][0x380] ;  /* 0x0000e000ff047b82 */ /* 0x001e220000000a00 */
[----:B------:R-:W-:Y:S01]  /*6880*/  IMAD.MOV.U32 R13, RZ, RZ, 0x258 ;  /* 0x00000258ff0d7424 */ /* 0x000fe200078e00ff */
[----:B0-----:R0:W-:Y:S06]  /*6890*/  STG.E desc[UR4][R4.64+0x954], R7 ;  /* 0x0009540704007986 */ /* 0x0011ec000c101904 */
[----:B0-----:R-:W0:Y:S01]  /*68a0*/  LDC.64 R4, c[0x0][0x380] ;  /* 0x0000e000ff047b82 */ /* 0x001e220000000a00 */
[----:B------:R-:W-:Y:S01]  /*68b0*/  HFMA2 R7, -RZ, RZ, 0, 3.5822391510009765625e-05 ;  /* 0x00000259ff077431 */ /* 0x000fe200000001ff */
[----:B0-----:R0:W-:Y:S06]  /*68c0*/  STG.E desc[UR4][R4.64+0x958], R9 ;  /* 0x0009580904007986 */ /* 0x0011ec000c101904 */
[----:B0-----:R-:W0:Y:S01]  /*68d0*/  LDC.64 R4, c[0x0][0x380] ;  /* 0x0000e000ff047b82 */ /* 0x001e220000000a00 */
[----:B------:R-:W-:Y:S01]  /*68e0*/  IMAD.MOV.U32 R9, RZ, RZ, 0x25a ;  /* 0x0000025aff097424 */ /* 0x000fe200078e00ff */
[----:B0-----:R0:W-:Y:S06]  /*68f0*/  STG.E desc[UR4][R4.64+0x95c], R11 ;  /* 0x00095c0b04007986 */ /* 0x0011ec000c101904 */
[----:B0-----:R-:W0:Y:S01]  /*6900*/  LDC.64 R4, c[0x0][0x380] ;  /* 0x0000e000ff047b82 */ /* 0x001e220000000a00 */
[----:B------:R-:W-:Y:S01]  /*6910*/  HFMA2 R11, -RZ, RZ, 0, 3.5941600799560546875e-05 ;  /* 0x0000025bff0b7431 */ /* 0x000fe200000001ff */
[----:B0-----:R0:W-:Y:S06]  /*6920*/  STG.E desc[UR4][R4.64+0x960], R13 ;  /* 0x0009600d04007986 */ /* 0x0011ec000c101904 */
[----:B0-----:R-:W0:Y:S01]  /*6930*/  LDC.64 R4, c[0x0][0x380] ;  /* 0x0000e000ff047b82 */ /* 0x001e220000000a00 */
[----:B------:R-:W-:Y:S01]  /*6940*/  IMAD.MOV.U32 R13, RZ, RZ, 0x25c ;  /* 0x0000025cff0d7424 */ /* 0x000fe200078e00ff */
[----:B0-----:R0:W-:Y:S06]  /*6950*/  STG.E desc[UR4][R4.64+0x964], R7 ;  /* 0x0009640704007986 */ /* 0x0011ec000c101904 */
[----:B0-----:R-:W0:Y:S01]  /*6960*/  LDC.64 R4, c[0x0][0x380] ;  /* 0x0000e000ff047b82 */ /* 0x001e220000000a00 */
[----:B------:R-:W-:Y:S01]  /*6970*/  HFMA2 R7, -RZ, RZ, 0, 3.6060810089111328125e-05 ;  /* 0x0000025dff077431 */ /* 0x000fe200000001ff */
[----:B0-----:R0:W-:Y:S06]  /*6980*/  STG.E desc[UR4][R4.64+0x968], R9 ;  /* 0x0009680904007986 */ /* 0x0011ec000c101904 */
[----:B0-----:R-:W0:Y:S01]  /*6990*/  LDC.64 R4, c[0x0][0x380] ;  /* 0x0000e000ff047b82 */ /* 0x001e220000000a00 */
[----:B------:R-:W-:Y:S01]  /*69a0*/  IMAD.MOV.U32 R9, RZ, RZ, 0x25e ;  /* 0x0000025eff097424 */ /* 0x000fe200078e00ff */
[----:B0-----:R0:W-:Y:S06]  /*69b0*/  STG.E desc[UR4][R4.64+0x96c], R11 ;  /* 0x00096c0b04007986 */ /* 0x0011ec000c101904 */
[----:B0-----:R-:W0:Y:S01]  /*69c0*/  LDC.64 R4, c[0x0][0x380] ;  /* 0x0000e000ff047b82 */ /* 0x001e220000000a00 */
[----:B------:R-:W-:Y:S01]  /*69d0*/  HFMA2 R11, -RZ, RZ, 0, 3.6180019378662109375e-05 ;  /* 0x0000025fff0b7431 */ /* 0x000fe200000001ff */
[----:B0-----:R0:W-:Y:S06]  /*69e0*/  STG.E desc[UR4][R4.64+0x970], R13 ;  /* 0x0009700d04007986 */ /* 0x0011ec000c101904 */
[----:B0-----:R-:W0:Y:S01]  /*69f0*/  LDC.64 R4, c[0x0][0x380] ;  /* 0x0000e000ff047b82 */ /* 0x001e220000000a00 */
[----:B------:R-:W-:Y:S01]  /*6a00*/  IMAD.MOV.U32 R13, RZ, RZ, 0x260 ;  /* 0x00000260ff0d7424 */ /* 0x000fe200078e00ff */
[----:B0-----:R0:W-:Y:S06]  /*6a10*/  STG.E desc[UR4][R4.64+0x974], R7 ;  /* 0x0009740704007986 */ /* 0x0011ec000c101904 */
[----:B0-----:R-:W0:Y:S01]  /*6a20*/  LDC.64 R4, c[0x0][0x380] ;  /* 0x0000e000ff047b82 */ /* 0x001e220000000a00 */
[----:B------:R-:W-:Y:S01]  /*6a30*/  HFMA2 R7, -RZ, RZ, 0, 3.6299228668212890625e-05 ;  /* 0x00000261ff077431 */ /* 0x000fe200000001ff */
[----:B0-----:R0:W-:Y:S06]  /*6a40*/  STG.E desc[UR4][R4.64+0x978], R9 ;  /* 0x0009780904007986 */ /* 0x0011ec000c101904 */
[----:B0-----:R-:W0:Y:S01]  /*6a50*/  LDC.64 R4, c[0x0][0x380] ;  /* 0x0000e000ff047b82 */ /* 0x001e220000000a00 */
[----:B------:R-:W-:Y:S01]  /*6a60*/  IMAD.MOV.U32 R9, RZ, RZ, 0x262 ;  /* 0x00000262ff097424 */ /* 0x000fe200078e00ff */
[----:B0-----:R0:W-:Y:S06]  /*6a70*/  STG.E desc[UR4][R4.64+0x97c], R11 ;  /* 0x00097c0b04007986 */ /* 0x0011ec000c101904 */
[----:B0-----:R-:W0:Y:S01]  /*6a80*/  LDC.64 R4, c[0x0][0x380] ;  /* 0x0000e000ff047b82 */ /* 0x001e220000000a00 */
[----:B------:R-:W-:Y:S01]  /*6a90*/  HFMA2 R11, -RZ, RZ, 0, 3.6418437957763671875e-05 ;  /* 0x00000263ff0b7431 */ /* 0x000fe200000001ff */
[----:B0-----:R0:W-:Y:S06]  /*6aa0*/  STG.E desc[UR4][R4.64+0x980], R13 ;  /* 0x0009800d04007986 */ /* 0x0011ec000c101904 */
[----:B0-----:R-:W0:Y:S01]  /*6ab0*/  LDC.64 R4, c[0x0][0x380] ;  /* 0x0000e000ff047b82 */ /* 0x001e220000000a00 */
[----:B------:R-:W-:Y:S01]  /*6ac0*/  IMAD.MOV.U32 R13, RZ, RZ, 0x264 ;  /* 0x00000264ff0d7424 */ /* 0x000fe200078e00ff */
[----:B0-----:R0:W-:Y:S06]  /*6ad0*/  STG.E desc[UR4][R4.64+0x984], R7 ;  /* 0x0009840704007986 */ /* 0x0011ec000c101904 */
[----:B0-----:R-:W0:Y:S01]  /*6ae0*/  LDC.64 R4, c[0x0][0x380] ;  /* 0x0000e000ff047b82 */ /* 0x001e220000000a00 */
[----:B------:R-:W-:Y:S01]  /*6af0*/  HFMA2 R7, -RZ, RZ, 0, 3.6537647247314453125e-05 ;  /* 0x00000265ff077431 */ /* 0x000fe200000001ff */
[----:B0-----:R0:W-:Y:S06]  /*6b00*/  STG.E desc[UR4][R4.64+0x988], R9 ;  /* 0x0009880904007986 */ /* 0x0011ec000c101904 */
[----:B0-----:R-:W0:Y:S01]  /*6b10*/  LDC.64 R4, c[0x0][0x380] ;  /* 0x0000e000ff047b82 */ /* 0x001e220000000a00 */
[----:B------:R-:W-:Y:S01]  /*6b20*/  IMAD.MOV.U32 R9, RZ, RZ, 0x266 ;  /* 0x00000266ff097424 */ /* 0x000fe200078e00ff */
[----:B0-----:R0:W-:Y:S06]  /*6b30*/  STG.E desc[UR4][R4.64+0x98c], R11 ;  /* 0x00098c0b04007986 */ /* 0x0011ec000c101904 */
[----:B0-----:R-:W0:Y:S01]  /*6b40*/  LDC.64 R4, c[0x0][0x380] ;  /* 0x0000e000ff047b82 */ /* 0x001e220000000a00 */
[----:B------:R-:W-:Y:S01]  /*6b50*/  HFMA2 R11, -RZ, RZ, 0, 3.6656856536865234375e-05 ;  /* 0x00000267ff0b7431 */ /* 0x000fe200000001ff */
[----:B0-----:R0:W-:Y:S06]  /*6b60*/  STG.E desc[UR4][R4.64+0x990], R13 ;  /* 0x0009900d04007986 */ /* 0x0011ec000c101904 */
[----:B0-----:R-:W0:Y:S01]  /*6b70*/  LDC.64 R4, c[0x0][0x380] ;  /* 0x0000e000ff047b82 */ /* 0x001e220000000a00 */
[----:B------:R-:W-:Y:S01]  /*6b80*/  IMAD.MOV.U32 R13, RZ, RZ, 0x268 ;  /* 0x00000268ff0d7424 */ /* 0x000fe200078e00ff */
[----:B0-----:R0:W-:Y:S06]  /*6b90*/  STG.E desc[UR4][R4.64+0x994], R7 ;  /* 0x0009940704007986 */ /* 0x0011ec000c101904 */
[----:B0-----:R-:W0:Y:S01]  /*6ba0*/  LDC.64 R4, c[0x0][0x380] ;  /* 0x0000e000ff047b82 */ /* 0x001e220000000a00 */
[----:B------:R-:W-:Y:S01]  /*6bb0*/  HFMA2 R7, -RZ, RZ, 0, 3.6776065826416015625e-05 ;  /* 0x00000269ff077431 */ /* 0x000fe200000001ff */
[----:B0-----:R0:W-:Y:S06]  /*6bc0*/  STG.E desc[UR4][R4.64+0x998], R9 ;  /* 0x0009980904007986 */ /* 0x0011ec000c101904 */
[----:B0-----:R-:W0:Y:S01]  /*6bd0*/  LDC.64 R4, c[0x0][0x380] ;  /* 0x0000e000ff047b82 */ /* 0x001e220000000a00 */
[----:B------:R-:W-:Y:S01]  /*6be0*/  IMAD.MOV.U32 R9, RZ, RZ, 0x26a ;  /* 0x0000026aff097424 */ /* 0x000fe200078e00ff */
[----:B0-----:R0:W-:Y:S06]  /*6bf0*/  STG.E desc[UR4][R4.64+0x99c], R11 ;  /* 0x00099c0b04007986 */ /* 0x0011ec000c101904 */
[----:B0-----:R-:W0:Y:S01]  /*6c00*/  LDC.64 R4, c[0x0][0x380] ;  /* 0x0000e000ff047b82 */ /* 0x001e220000000a00 */
[----:B------:R-:W-:Y:S01]  /*6c10*/  HFMA2 R11, -RZ, RZ, 0, 3.6895275115966796875e-05 ;  /* 0x0000026bff0b7431 */ /* 0x000fe200000001ff */
[----:B0-----:R0:W-:Y:S06]  /*6c20*/  STG.E desc[UR4][R4.64+0x9a0], R13 ;  /* 0x0009a00d04007986 */ /* 0x0011ec000c101904 */
[----:B0-----:R-:W0:Y:S01]  /*6c30*/  LDC.64 R4, c[0x0][0x380] ;  /* 0x0000e000ff047b82 */ /* 0x001e220000000a00 */
[----:B------:R-:W-:Y:S01]  /*6c40*/  IMAD.MOV.U32 R13, RZ, RZ, 0x26c ;  /* 0x0000026cff0d7424 */ /* 0x000fe200078e00ff */
[----:B0-----:R0:W-:Y:S06]  /*6c50*/  STG.E desc[UR4][R4.64+0x9a4], R7 ;  /* 0x0009a40704007986 */ /* 0x0011ec000c101904 */
[----:B0-----:R-:W0:Y:S01]  /*6c60*/  LDC.64 R4, c[0x0][0x380] ;  /* 0x0000e000ff047b82 */ /* 0x001e220000000a00 */
[----:B------:R-:W-:Y:S01]  /*6c70*/  HFMA2 R7, -RZ, RZ, 0, 3.7014484405517578125e-05 ;  /* 0x0000026dff077431 */ /* 0x000fe200000001ff */
[----:B0-----:R0:W-:Y:S06]  /*6c80*/  STG.E desc[UR4][R4.64+0x9a8], R9 ;  /* 0x0009a80904007986 */ /* 0x0011ec000c101904 */
[----:B0-----:R-:W0:Y:S01]  /*6c90*/  LDC.64 R4, c[0x0][0x380] ;  /* 0x0000e000ff047b82 */ /* 0x001e220000000a00 */
[----:B------:R-:W-:Y:S01]  /*6ca0*/  IMAD.MOV.U32 R9, RZ, RZ, 0x26e ;  /* 0x0000026eff097424 */ /* 0x000fe200078e00ff */
[----:B0-----:R0:W-:Y:S06]  /*6cb0*/  STG.E desc[UR4][R4.64+0x9ac], R11 ;  /* 0x0009ac0b04007986 */ /* 0x0011ec000c101904 */
[----:B0-----:R-:W0:Y:S01]  /*6cc0*/  LDC.64 R4, c[0x0][0x380] ;  /* 0x0000e000ff047b82 */ /* 0x001e220000000a00 */
[----:B------:R-:W-:Y:S01]  /*6cd0*/  HFMA2 R11, -RZ, RZ, 0, 3.7133693695068359375e-05 ;  /* 0x0000026fff0b7431 */ /* 0x000fe200000001ff */
[----:B0-----:R0:W-:Y:S06]  /*6ce0*/  STG.E desc[UR4][R4.64+0x9b0], R13 ;  /* 0x0009b00d04007986 */ /* 0x0011ec000c101904 */
[----:B0-----:R-:W0:Y:S01]  /*6cf0*/  LDC.64 R4, c[0x0][0x380] ;  /* 0x0000e000ff047b82 */ /* 0x001e220000000a00 */
[----:B------:R-:W-:Y:S01]  /*6d00*/  IMAD.MOV.U32 R13, RZ, RZ, 0x270 ;  /* 0x00000270ff0d7424 */ /* 0x000fe200078e00ff */
[----:B0-----:R0:W-:Y:S06]  /*6d10*/  STG.E desc[UR4][R4.64+0x9b4], R7 ;  /* 0x0009b40704007986 */ /* 0x0011ec000c101904 */
[----:B0-----:R-:W0:Y:S01]  /*6d20*/  LDC.64 R4, c[0x0][0x380] ;  /* 0x0000e000ff047b82 */ /* 0x001e220000000a00 */
[----:B------:R-:W-:Y:S01]  /*6d30*/  HFMA2 R7, -RZ, RZ, 0, 3.7252902984619140625e-05 ;  /* 0x00000271ff077431 */ /* 0x000fe200000001ff */
[----:B0-----:R0:W-:Y:S06]  /*6d40*/  STG.E desc[UR4][R4.64+0x9b8], R9 ;  /* 0x0009b80904007986 */ /* 0x0011ec000c101904 */
[----:B0-----:R-:W0:Y:S01]  /*6d50*/  LDC.64 R4, c[0x0][0x380] ;  /* 0x0000e000ff047b82 */ /* 0x001e220000000a00 */
[----:B------:R-:W-:Y:S01]  /*6d60*/  IMAD.MOV.U32 R9, RZ, RZ, 0x272 ;  /* 0x00000272ff097424 */ /* 0x000fe200078e00ff */
[----:B0-----:R0:W-:Y:S06]  /*6d70*/  STG.E desc[UR4][R4.64+0x9bc], R11 ;  /* 0x0009bc0b04007986 */ /* 0x0011ec000c101904 */
[----:B0-----:R-:W0:Y:S01]  /*6d80*/  LDC.64 R4, c[0x0][0x380] ;  /* 0x0000e000ff047b82 */ /* 0x001e220000000a00 */
[----:B------:R-:W-:Y:S01]  /*6d90*/  HFMA2 R11, -RZ, RZ, 0, 3.7372112274169921875e-05 ;  /* 0x00000273ff0b7431 */ /* 0x000fe200000001ff */
[----:B0-----:R0:W-:Y:S06]  /*6da0*/  STG.E desc[UR4][R4.64+0x9c0], R13 ;  /* 0x0009c00d04007986 */ /* 0x0011ec000c101904 */
[----:B0-----:R-:W0:Y:S01]  /*6db0*/  LDC.64 R4, c[0x0][0x380] ;  /* 0x0000e000ff047b82 */ /* 0x001e220000000a00 */
[----:B------:R-:W-:Y:S01]  /*6dc0*/  IMAD.MOV.U32 R13, RZ, RZ, 0x274 ;  /* 0x00000274ff0d7424 */ /* 0x000fe200078e00ff */
[----:B0-----:R0:W-:Y:S06]  /*6dd0*/  STG.E desc[UR4][R4.64+0x9c4], R7 ;  /* 0x0009c40704007986 */ /* 0x0011ec000c101904 */
[----:B0-----:R-:W0:Y:S01]  /*6de0*/  LDC.64 R4, c[0x0][0x380] ;  /* 0x0000e000ff047b82 */ /* 0x001e220000000a00 */
[----:B------:R-:W-:Y:S01]  /*6df0*/  HFMA2 R7, -RZ, RZ, 0, 3.7491321563720703125e-05 ;  /* 0x00000275ff077431 */ /* 0x000fe200000001ff */
[----:B0-----:R0:W-:Y:S06]  /*6e00*/  STG.E desc[UR4][R4.64+0x9c8], R9 ;  /* 0x0009c80904007986 */ /* 0x0011ec000c101904 */
[----:B0-----:R-:W0:Y:S01]  /*6e10*/  LDC.64 R4, c[0x0][0x380] ;  /* 0x0000e000ff047b82 */ /* 0x001e220000000a00 */
[----:B------:R-:W-:Y:S01]  /*6e20*/  IMAD.MOV.U32 R9, RZ, RZ, 0x276 ;  /* 0x00000276ff097424 */ /* 0x000fe200078e00ff */
[----:B0-----:R0:W-:Y:S06]  /*6e30*/  STG.E desc[UR4][R4.64+0x9cc], R11 ;  /* 0x0009cc0b04007986 */ /* 0x0011ec000c101904 */
[----:B0-----:R-:W0:Y:S01]  /*6e40*/  LDC.64 R4, c[0x0][0x380] ;  /* 0x0000e000ff047b82 */ /* 0x001e220000000a00 */
[----:B------:R-:W-:Y:S01]  /*6e50*/  HFMA2 R11, -RZ, RZ, 0, 3.7610530853271484375e-05 ;  /* 0x00000277ff0b7431 */ /* 0x000fe200000001ff */
[----:B0-----:R0:W-:Y:S06]  /*6e60*/  STG.E desc[UR4][R4.64+0x9d0], R13 ;  /* 0x0009d00d04007986 */ /* 0x0011ec000c101904 */
[----:B0-----:R-:W0:Y:S01]  /*6e70*/  LDC.64 R4, c[0x0][0x380] ;  /* 0x0000e000ff047b82 */ /* 0x001e220000000a00 */
[----:B------:R-:W-:Y:S01]  /*6e80*/  IMAD.MOV.U32 R13, RZ, RZ, 0x278 ;  /* 0x00000278ff0d7424 */ /* 0x000fe200078e00ff */
[----:B0-----:R0:W-:Y:S06]  /*6e90*/  STG.E desc[UR4][R4.64+0x9d4], R7 ;  /* 0x0009d40704007986 */ /* 0x0011ec000c101904 */
[----:B0-----:R-:W0:Y:S01]  /*6ea0*/  LDC.64 R4, c[0x0][0x380] ;  /* 0x0000e000ff047b82 */ /* 0x001e220000000a00 */
[----:B------:R-:W-:Y:S01]  /*6eb0*/  HFMA2 R7, -RZ, RZ, 0, 3.7729740142822265625e-05 ;  /* 0x00000279ff077431 */ /* 0x000fe200000001ff */
[----:B0-----:R0:W-:Y:S06]  /*6ec0*/  STG.E desc[UR4][R4.64+0x9d8], R9 ;  /* 0x0009d80904007986 */ /* 0x0011ec000c101904 */
[----:B0-----:R-:W0:Y:S01]  /*6ed0*/  LDC.64 R4, c[0x0][0x380] ;  /* 0x0000e000ff047b82 */ /* 0x001e220000000a00 */
[----:B------:R-:W-:Y:S01]  /*6ee0*/  IMAD.MOV.U32 R9, RZ, RZ, 0x27a ;  /* 0x0000027aff097424 */ /* 0x000fe200078e00ff */
[----:B0-----:R0:W-:Y:S06]  /*6ef0*/  STG.E desc[UR4][R4.64+0x9dc], R11 ;  /* 0x0009dc0b04007986 */ /* 0x0011ec000c101904 */
[----:B0-----:R-:W0:Y:S01]  /*6f00*/  LDC.64 R4, c[0x0][0x380] ;  /* 0x0000e000ff047b82 */ /* 0x001e220000000a00 */
[----:B------:R-:W-:Y:S01]  /*6f10*/  HFMA2 R11, -RZ, RZ, 0, 3.7848949432373046875e-05 ;  /* 0x0000027bff0b7431 */ /* 0x000fe200000001ff */
[----:B0-----:R0:W-:Y:S06]  /*6f20*/  STG.E desc[UR4][R4.64+0x9e0], R13 ;  /* 0x0009e00d04007986 */ /* 0x0011ec000c101904 */
[----:B0-----:R-:W0:Y:S01]  /*6f30*/  LDC.64 R4, c[0x0][0x380] ;  /* 0x0000e000ff047b82 */ /* 0x001e220000000a00 */
[----:B------:R-:W-:Y:S01]  /*6f40*/  IMAD.MOV.U32 R13, RZ, RZ, 0x27c ;  /* 0x0000027cff0d7424 */ /* 0x000fe200078e00ff */
[----:B0-----:R0:W-:Y:S06]  /*6f50*/  STG.E desc[UR4][R4.64+0x9e4], R7 ;  /* 0x0009e40704007986 */ /* 0x0011ec000c101904 */
[----:B0-----:R-:W0:Y:S01]  /*6f60*/  LDC.64 R4, c[0x0][0x380] ;  /* 0x0000e000ff047b82 */ /* 0x001e220000000a00 */
[----:B------:R-:W-:Y:S01]  /*6f70*/  HFMA2 R7, -RZ, RZ, 0, 3.7968158721923828125e-05 ;  /* 0x0000027dff077431 */ /* 0x000fe200000001ff */
[----:B0-----:R0:W-:Y:S06]  /*6f80*/  STG.E desc[UR4][R4.64+0x9e8], R9 ;  /* 0x0009e80904007986 */ /* 0x0011ec000c101904 */
[----:B0-----:R-:W0:Y:S01]  /*6f90*/  LDC.64 R4, c[0x0][0x380] ;  /* 0x0000e000ff047b82 */ /* 0x001e220000000a00 */
[----:B------:R-:W-:Y:S01]  /*6fa0*/  IMAD.MOV.U32 R9, RZ, RZ, 0x27e ;  /* 0x0000027eff097424 */ /* 0x000fe200078e00ff */
[----:B0-----:R0:W-:Y:S06]  /*6fb0*/  STG.E desc[UR4][R4.64+0x9ec], R11 ;  /* 0x0009ec0b04007986 */ /* 0x0011ec000c101904 */
[----:B0-----:R-:W0:Y:S01]  /*6fc0*/  LDC.64 R4, c[0x0][0x380] ;  /* 0x0000e000ff047b82 */ /* 0x001e220000000a00 */
[----:B------:R-:W-:Y:S01]  /*6fd0*/  HFMA2 R11, -RZ, RZ, 0, 3.8087368011474609375e-05 ;  /* 0x0000027fff0b7431 */ /* 0x000fe200000001ff */
[----:B0-----:R0:W-:Y:S06]  /*6fe0*/  STG.E desc[UR4][R4.64+0x9f0], R13 ;  /* 0x0009f00d04007986 */ /* 0x0011ec000c101904 */
[----:B0-----:R-:W0:Y:S01]  /*6ff0*/  LDC.64 R4, c[0x0][0x380] ;  /* 0x0000e000ff047b82 */ /* 0x001e220000000a00 */
[----:B------:R-:W-:Y:S01]  /*7000*/  IMAD.MOV.U32 R13, RZ, RZ, 0x280 ;  /* 0x00000280ff0d7424 */ /* 0x000fe200078e00ff */
[----:B0-----:R0:W-:Y:S06]  /*7010*/  STG.E desc[UR4][R4.64+0x9f4], R7 ;  /* 0x0009f40704007986 */ /* 0x0011ec000c101904 */
[----:B0-----:R-:W0:Y:S01]  /*7020*/  LDC.64 R4, c[0x0][0x380] ;  /* 0x0000e000ff047b82 */ /* 0x001e220000000a00 */
[----:B------:R-:W-:Y:S01]  /*7030*/  HFMA2 R7, -RZ, RZ, 0, 3.8206577301025390625e-05 ;  /* 0x00000281ff077431 */ /* 0x000fe200000001ff */
[----:B0-----:R0:W-:Y:S06]  /*7040*/  STG.E desc[UR4][R4.64+0x9f8], R9 ;  /* 0x0009f80904007986 */ /* 0x0011ec000c101904 */
[----:B0-----:R-:W0:Y:S01]  /*7050*/  LDC.64 R4, c[0x0][0x380] ;  /* 0x0000e000ff047b82 */ /* 0x001e220000000a00 */
[----:B------:R-:W-:Y:S01]  /*7060*/  IMAD.MOV.U32 R9, RZ, RZ, 0x282 ;  /* 0x00000282ff097424 */ /* 0x000fe200078e00ff */
[----:B0-----:R0:W-:Y:S06]  /*7070*/  STG.E desc[UR4][R4.64+0x9fc], R11 ;  /* 0x0009fc0b04007986 */ /* 0x0011ec000c101904 */
[----:B0-----:R-:W0:Y:S01]  /*7080*/  LDC.64 R4, c[0x0][0x380] ;  /* 0x0000e000ff047b82 */ /* 0x001e220000000a00 */
[----:B------:R-:W-:Y:S01]  /*7090*/  HFMA2 R11, -RZ, RZ, 0, 3.8325786590576171875e-05 ;  /* 0x00000283ff0b7431 */ /* 0x000fe200000001ff */
[----:B0-----:R0:W-:Y:S06]  /*70a0*/  STG.E desc[UR4][R4.64+0xa00], R13 ;  /* 0x000a000d04007986 */ /* 0x0011ec000c101904 */
[----:B0-----:R-:W0:Y:S01]  /*70b0*/  LDC.64 R4, c[0x0][0x380] ;  /* 0x0000e000ff047b82 */ /* 0x001e220000000a00 */
[----:B------:R-:W-:Y:S01]  /*70c0*/  IMAD.MOV.U32 R13, RZ, RZ, 0x284 ;  /* 0x00000284ff0d7424 */ /* 0x000fe200078e00ff */
[----:B0-----:R0:W-:Y:S06]  /*70d0*/  STG.E desc[UR4][R4.64+0xa04], R7 ;  /* 0x000a040704007986 */ /* 0x0011ec000c101904 */
[----:B0-----:R-:W0:Y:S01]  /*70e0*/  LDC.64 R4, c[0x0][0x380] ;  /* 0x0000e000ff047b82 */ /* 0x001e220000000a00 */
[----:B------:R-:W-:Y:S01]  /*70f0*/  HFMA2 R7, -RZ, RZ, 0, 3.8444995880126953125e-05 ;  /* 0x00000285ff077431 */ /* 0x000fe200000001ff */
[----:B0-----:R0:W-:Y:S06]  /*7100*/  STG.E desc[UR4][R4.64+0xa08], R9 ;  /* 0x000a080904007986 */ /* 0x0011ec000c101904 */
[----:B0-----:R-:W0:Y:S01]  /*7110*/  LDC.64 R4, c[0x0][0x380] ;  /* 0x0000e000ff047b82 */ /* 0x001e220000000a00 */
[----:B------:R-:W-:Y:S01]  /*7120*/  IMAD.MOV.U32 R9, RZ, RZ, 0x286 ;  /* 0x00000286ff097424 */ /* 0x000fe200078e00ff */
[----:B0-----:R0:W-:Y:S06]  /*7130*/  STG.E desc[UR4][R4.64+0xa0c], R11 ;  /* 0x000a0c0b04007986 */ /* 0x0011ec000c101904 */
[----:B0-----:R-:W0:Y:S01]  /*7140*/  LDC.64 R4, c[0x0][0x380] ;  /* 0x0000e000ff047b82 */ /* 0x001e220000000a00 */
[----:B------:R-:W-:Y:S01]  /*7150*/  HFMA2 R11, -RZ, RZ, 0, 3.8564205169677734375e-05 ;  /* 0x00000287ff0b7431 */ /* 0x000fe200000001ff */
[----:B0-----:R0:W-:Y:S06]  /*7160*/  STG.E desc[UR4][R4.64+0xa10], R13 ;  /* 0x000a100d04007986 */ /* 0x0011ec000c101904 */
[----:B0-----:R-:W0:Y:S01]  /*7170*/  LDC.64 R4, c[0x0][0x380] ;  /* 0x0000e000ff047b82 */ /* 0x001e220000000a00 */
[----:B------:R-:W-:Y:S01]  /*7180*/  IMAD.MOV.U32 R13, RZ, RZ, 0x288 ;  /* 0x00000288ff0d7424 */ /* 0x000fe200078e00ff */
[----:B0-----:R0:W-:Y:S06]  /*7190*/  STG.E desc[UR4][R4.64+0xa14], R7 ;  /* 0x000a140704007986 */ /* 0x0011ec000c101904 */
[----:B0-----:R-:W0:Y:S01]  /*71a0*/  LDC.64 R4, c[0x0][0x380] ;  /* 0x0000e000ff047b82 */ /* 0x001e220000000a00 */
[----:B------:R-:W-:Y:S01]  /*71b0*/  HFMA2 R7, -RZ, RZ, 0, 3.8683414459228515625e-05 ;  /* 0x00000289ff077431 */ /* 0x000fe200000001ff */
[----:B0-----:R0:W-:Y:S06]  /*71c0*/  STG.E desc[UR4][R4.64+0xa18], R9 ;  /* 0x000a180904007986 */ /* 0x0011ec000c101904 */
[----:B0-----:R-:W0:Y:S01]  /*71d0*/  LDC.64 R4, c[0x0][0x380] ;  /* 0x0000e000ff047b82 */ /* 0x001e220000000a00 */
[----:B------:R-:W-:Y:S01]  /*71e0*/  IMAD.MOV.U32 R9, RZ, RZ, 0x28a ;  /* 0x0000028aff097424 */ /* 0x000fe200078e00ff */
[----:B0-----:R0:W-:Y:S06]  /*71f0*/  STG.E desc[UR4][R4.64+0xa1c], R11 ;  /* 0x000a1c0b04007986 */ /* 0x0011ec000c101904 */
[----:B0-----:R-:W0:Y:S01]  /*7200*/  LDC.64 R4, c[0x0][0x380] ;  /* 0x0000e000ff047b82 */ /* 0x001e220000000a00 */
[----:B------:R-:W-:Y:S01]  /*7210*/  HFMA2 R11, -RZ, RZ, 0, 3.8802623748779296875e-05 ;  /* 0x0000028bff0b7431 */ /* 0x000fe200000001ff */
[----:B0-----:R0:W-:Y:S06]  /*7220*/  STG.E desc[UR4][R4.64+0xa20], R13 ;  /* 0x000a200d04007986 */ /* 0x0011ec000c101904 */
[----:B0-----:R-:W0:Y:S01]  /*7230*/  LDC.64 R4, c[0x0][0x380] ;  /* 0x0000e000ff047b82 */ /* 0x001e220000000a00 */
[----:B------:R-:W-:Y:S01]  /*7240*/  IMAD.MOV.U32 R13, RZ, RZ, 0x28c ;  /* 0x0000028cff0d7424 */ /* 0x000fe200078e00ff */
[----:B0-----:R0:W-:Y:S06]  /*7250*/  STG.E desc[UR4][R4.64+0xa24], R7 ;  /* 0x000a240704007986 */ /* 0x0011ec000c101904 */
[----:B0-----:R-:W0:Y:S01]  /*7260*/  LDC.64 R4, c[0x0][0x380] ;  /* 0x0000e000ff047b82 */ /* 0x001e220000000a00 */
[----:B------:R-:W-:Y:S01]  /*7270*/  HFMA2 R7, -RZ, RZ, 0, 3.8921833038330078125e-05 ;  /* 0x0000028dff077431 */ /* 0x000fe200000001ff */
[----:B0-----:R0:W-:Y:S06]  /*7280*/  STG.E desc[UR4][R4.64+0xa28], R9 ;  /* 0x000a280904007986 */ /* 0x0011ec000c101904 */
[----:B0-----:R-:W0:Y:S01]  /*7290*/  LDC.64 R4, c[0x0][0x380] ;  /* 0x0000e000ff047b82 */ /* 0x001e220000000a00 */
[----:B------:R-:W-:Y:S01]  /*72a0*/  IMAD.MOV.U32 R9, RZ, RZ, 0x28e ;  /* 0x0000028eff097424 */ /* 0x000fe200078e00ff */
[----:B0-----:R0:W-:Y:S06]  /*72b0*/  STG.E desc[UR4][R4.64+0xa2c], R11 ;  /* 0x000a2c0b04007986 */ /* 0x0011ec000c101904 */
[----:B0-----:R-:W0:Y:S01]  /*72c0*/  LDC.64 R4, c[0x0][0x380] ;  /* 0x0000e000ff047b82 */ /* 0x001e220000000a00 */
[----:B------:R-:W-:Y:S01]  /*72d0*/  HFMA2 R11, -RZ, RZ, 0, 3.9041042327880859375e-05 ;  /* 0x0000028fff0b7431 */ /* 0x000fe200000001ff */
[----:B0-----:R0:W-:Y:S06]  /*72e0*/  STG.E desc[UR4][R4.64+0xa30], R13 ;  /* 0x000a300d04007986 */ /* 0x0011ec000c101904 */
[----:B0-----:R-:W0:Y:S01]  /*72f0*/  LDC.64 R4, c[0x0][0x380] ;  /* 0x0000e000ff047b82 */ /* 0x001e220000000a00 */
[----:B------:R-:W-:Y:S01]  /*7300*/  IMAD.MOV.U32 R13, RZ, RZ, 0x290 ;  /* 0x00000290ff0d7424 */ /* 0x000fe200078e00ff */
[----:B0-----:R0:W-:Y:S06]  /*7310*/  STG.E desc[UR4][R4.64+0xa34], R7 ;  /* 0x000a340704007986 */ /* 0x0011ec000c101904 */
[----:B0-----:R-:W0:Y:S01]  /*7320*/  LDC.64 R4, c[0x0][0x380] ;  /* 0x0000e000ff047b82 */ /* 0x001e220000000a00 */
[----:B------:R-:W-:Y:S01]  /*7330*/  HFMA2 R7, -RZ, RZ, 0, 3.9160251617431640625e-05 ;  /* 0x00000291ff077431 */ /* 0x000fe200000001ff */
[----:B0-----:R0:W-:Y:S06]  /*7340*/  STG.E desc[UR4][R4.64+0xa38], R9 ;  /* 0x000a380904007986 */ /* 0x0011ec000c101904 */
[----:B0-----:R-:W0:Y:S01]  /*7350*/  LDC.64 R4, c[0x0][0x380] ;  /* 0x0000e000ff047b82 */ /* 0x001e220000000a00 */
[----:B------:R-:W-:Y:S01]  /*7360*/  IMAD.MOV.U32 R9, RZ, RZ, 0x292 ;  /* 0x00000292ff097424 */ /* 0x000fe200078e00ff */
[----:B0-----:R0:W-:Y:S06]  /*7370*/  STG.E desc[UR4][R4.64+0xa3c], R11 ;  /* 0x000a3c0b04007986 */ /* 0x0011ec000c101904 */
[----:B0-----:R-:W0:Y:S01]  /*7380*/  LDC.64 R4, c[0x0][0x380] ;  /* 0x0000e000ff047b82 */ /* 0x001e220000000a00 */
[----:B------:R-:W-:Y:S01]  /*7390*/  HFMA2 R11, -RZ, RZ, 0, 3.9279460906982421875e-05 ;  /* 0x00000293ff0b7431 */ /* 0x000fe200000001ff */
[----:B0-----:R0:W-:Y:S06]  /*73a0*/  STG.E desc[UR4][R4.64+0xa40], R13 ;  /* 0x000a400d04007986 */ /* 0x0011ec000c101904 */
[----:B0-----:R-:W0:Y:S01]  /*73b0*/  LDC.64 R4, c[0x0][0x380] ;  /* 0x0000e000ff047b82 */ /* 0x001e220000000a00 */
[----:B------:R-:W-:Y:S01]  /*73c0*/  IMAD.MOV.U32 R13, RZ, RZ, 0x294 ;  /* 0x00000294ff0d7424 */ /* 0x000fe200078e00ff */
[----:B0-----:R0:W-:Y:S06]  /*73d0*/  STG.E desc[UR4][R4.64+0xa44], R7 ;  /* 0x000a440704007986 */ /* 0x0011ec000c101904 */
[----:B0-----:R-:W0:Y:S01]  /*73e0*/  LDC.64 R4, c[0x0][0x380] ;  /* 0x0000e000ff047b82 */ /* 0x001e220000000a00 */
[----:B------:R-:W-:Y:S01]  /*73f0*/  HFMA2 R7, -RZ, RZ, 0, 3.9398670196533203125e-05 ;  /* 0x00000295ff077431 */ /* 0x000fe200000001ff */
[----:B0-----:R0:W-:Y:S06]  /*7400*/  STG.E desc[UR4][R4.64+0xa48], R9 ;  /* 0x000a480904007986 */ /* 0x0011ec000c101904 */
[----:B0-----:R-:W0:Y:S01]  /*7410*/  LDC.64 R4, c[0x0][0x380] ;  /* 0x0000e000ff047b82 */ /* 0x001e220000000a00 */
[----:B------:R-:W-:Y:S01]  /*7420*/  IMAD.MOV.U32 R9, RZ, RZ, 0x296 ;  /* 0x00000296ff097424 */ /* 0x000fe200078e00ff */
[----:B0-----:R0:W-:Y:S06]  /*7430*/  STG.E desc[UR4][R4.64+0xa4c], R11 ;  /* 0x000a4c0b04007986 */ /* 0x0011ec000c101904 */
[----:B0-----:R-:W0:Y:S01]  /*7440*/  LDC.64 R4, c[0x0][0x380] ;  /* 0x0000e000ff047b82 */ /* 0x001e220000000a00 */
[----:B------:R-:W-:Y:S01]  /*7450*/  HFMA2 R11, -RZ, RZ, 0, 3.9517879486083984375e-05 ;  /* 0x00000297ff0b7431 */ /* 0x000fe200000001ff */
[----:B0-----:R0:W-:Y:S06]  /*7460*/  STG.E desc[UR4][R4.64+0xa50], R13 ;  /* 0x000a500d04007986 */ /* 0x0011ec000c101904 */
[----:B0-----:R-:W0:Y:S01]  /*7470*/  LDC.64 R4, c[0x0][0x380] ;  /* 0x0000e000ff047b82 */ /* 0x001e220000000a00 */
[----:B------:R-:W-:Y:S01]  /*7480*/  IMAD.MOV.U32 R13, RZ, RZ, 0x298 ;  /* 0x00000298ff0d7424 */ /* 0x000fe200078e00ff */
[----:B0-----:R0:W-:Y:S06]  /*7490*/  STG.E desc[UR4][R4.64+0xa54], R7 ;  /* 0x000a540704007986 */ /* 0x0011ec000c101904 */
[----:B0-----:R-:W0:Y:S01]  /*74a0*/  LDC.64 R4, c[0x0][0x380] ;  /* 0x0000e000ff047b82 */ /* 0x001e220000000a00 */
[----:B------:R-:W-:Y:S01]  /*74b0*/  HFMA2 R7, -RZ, RZ, 0, 3.9637088775634765625e-05 ;  /* 0x00000299ff077431 */ /* 0x000fe200000001ff */
[----:B0-----:R0:W-:Y:S06]  /*74c0*/  STG.E desc[UR4][R4.64+0xa58], R9 ;  /* 0x000a580904007986 */ /* 0x0011ec000c101904 */
[----:B0-----:R-:W0:Y:S01]  /*74d0*/  LDC.64 R4, c[0x0][0x380] ;  /* 0x0000e000ff047b82 */ /* 0x001e220000000a00 */
[----:B------:R-:W-:Y:S01]  /*74e0*/  IMAD.MOV.U32 R9, RZ, RZ, 0x29a ;  /* 0x0000029aff097424 */ /* 0x000fe200078e00ff */
[----:B0-----:R0:W-:Y:S06]  /*74f0*/  STG.E desc[UR4][R4.64+0xa5c], R11 ;  /* 0x000a5c0b04007986 */ /* 0x0011ec000c101904 */
[----:B0-----:R-:W0:Y:S01]  /*7500*/  LDC.64 R4, c[0x0][0x380] ;  /* 0x0000e000ff047b82 */ /* 0x001e220000000a00 */
[----:B------:R-:W-:Y:S01]  /*7510*/  HFMA2 R11, -RZ, RZ, 0, 3.9756298065185546875e-05 ;  /* 0x0000029bff0b7431 */ /* 0x000fe200000001ff */
[----:B0-----:R0:W-:Y:S06]  /*7520*/  STG.E desc[UR4][R4.64+0xa60], R13 ;  /* 0x000a600d04007986 */ /* 0x0011ec000c101904 */
[----:B0-----:R-:W0:Y:S01]  /*7530*/  LDC.64 R4, c[0x0][0x380] ;  /* 0x0000e000ff047b82 */ /* 0x001e220000000a00 */
[----:B------:R-:W-:Y:S01]  /*7540*/  IMAD.MOV.U32 R13, RZ, RZ, 0x29c ;  /* 0x0000029cff0d7424 */ /* 0x000fe200078e00ff */
[----:B0-----:R0:W-:Y:S06]  /*7550*/  STG.E desc[UR4][R4.64+0xa64], R7 ;  /* 0x000a640704007986 */ /* 0x0011ec000c101904 */
[----:B0-----:R-:W0:Y:S01]  /*7560*/  LDC.64 R4, c[0x0][0x380] ;  /* 0x0000e000ff047b82 */ /* 0x001e220000000a00 */
[----:B------:R-:W-:Y:S01]  /*7570*/  HFMA2 R7, -RZ, RZ, 0, 3.9875507354736328125e-05 ;  /* 0x0000029dff077431 */ /* 0x000fe200000001ff */
[----:B0-----:R0:W-:Y:S06]  /*7580*/  STG.E desc[UR4][R4.64+0xa68], R9 ;  /* 0x000a680904007986 */ /* 0x0011ec000c101904 */
[----:B0-----:R-:W0:Y:S01]  /*7590*/  LDC.64 R4, c[0x0][0x380] ;  /* 0x0000e000ff047b82 */ /* 0x001e220000000a00 */
[----:B------:R-:W-:Y:S01]  /*75a0*/  IMAD.MOV.U32 R9, RZ, RZ, 0x29e ;  /* 0x0000029eff097424 */ /* 0x000fe200078e00ff */
[----:B0-----:R0:W-:Y:S06]  /*75b0*/  STG.E desc[UR4][R4.64+0xa6c], R11 ;  /* 0x000a6c0b04007986 */ /* 0x0011ec000c101904 */
[----:B0-----:R-:W0:Y:S01]  /*75c0*/  LDC.64 R4, c[0x0][0x380] ;  /* 0x0000e000ff047b82 */ /* 0x001e220000000a00 */
[----:B------:R-:W-:Y:S01]  /*75d0*/  HFMA2 R11, -RZ, RZ, 0, 3.9994716644287109375e-05 ;  /* 0x0000029fff0b7431 */ /* 0x000fe200000001ff */
[----:B0-----:R0:W-:Y:S06]  /*75e0*/  STG.E desc[UR4][R4.64+0xa70], R13 ;  /* 0x000a700d04007986 */ /* 0x0011ec000c101904 */
[----:B0-----:R-:W0:Y:S01]  /*75f0*/  LDC.64 R4, c[0x0][0x380] ;  /* 0x0000e000ff047b82 */ /* 0x001e220000000a00 */
[----:B------:R-:W-:Y:S01]  /*7600*/  IMAD.MOV.U32 R13, RZ, RZ, 0x2a0 ;  /* 0x000002a0ff0d7424 */ /* 0x000fe200078e00ff */
[----:B0-----:R0:W-:Y:S06]  /*7610*/  STG.E desc[UR4][R4.64+0xa74], R7 ;  /* 0x000a740704007986 */ /* 0x0011ec000c101904 */
[----:B0-----:R-:W0:Y:S01]  /*7620*/  LDC.64 R4, c[0x0][0x380] ;  /* 0x0000e000ff047b82 */ /* 0x001e220000000a00 */
[----:B------:R-:W-:Y:S01]  /*7630*/  HFMA2 R7, -RZ, RZ, 0, 4.0113925933837890625e-05 ;  /* 0x000002a1ff077431 */ /* 0x000fe200000001ff */
[----:B0-----:R0:W-:Y:S06]  /*7640*/  STG.E desc[UR4][R4.64+0xa78], R9 ;  /* 0x000a780904007986 */ /* 0x0011ec000c101904 */
[----:B0-----:R-:W0:Y:S01]  /*7650*/  LDC.64 R4, c[0x0][0x380] ;  /* 0x0000e000ff047b82 */ /* 0x001e220000000a00 */
[----:B------:R-:W-:Y:S01]  /*7660*/  IMAD.MOV.U32 R9, RZ, RZ, 0x2a2 ;  /* 0x000002a2ff097424 */ /* 0x000fe200078e00ff */
[----:B0-----:R0:W-:Y:S06]  /*7670*/  STG.E desc[UR4][R4.64+0xa7c], R11 ;  /* 0x000a7c0b04007986 */ /* 0x0011ec000c101904 */
[----:B0-----:R-:W0:Y:S01]  /*7680*/  LDC.64 R4, c[0x0][0x380] ;  /* 0x0000e000ff047b82 */ /* 0x001e220000000a00 */
[----:B------:R-:W-:Y:S01]  /*7690*/  HFMA2 R11, -RZ, RZ, 0, 4.0233135223388671875e-05 ;  /* 0x000002a3ff0b7431 */ /* 0x000fe200000001ff */
[----:B0-----:R0:W-:Y:S06]  /*76a0*/  STG.E desc[UR4][R4.64+0xa80], R13 ;  /* 0x000a800d04007986 */ /* 0x0011ec000c101904 */
[----:B0-----:R-:W0:Y:S01]  /*76b0*/  LDC.64 R4, c[0x0][0x380] ;  /* 0x0000e000ff047b82 */ /* 0x001e220000000a00 */
[----:B------:R-:W-:Y:S01]  /*76c0*/  IMAD.MOV.U32 R13, RZ, RZ, 0x2a4 ;  /* 0x000002a4ff0d7424 */ /* 0x000fe200078e00ff */
[----:B0-----:R0:W-:Y:S06]  /*76d0*/  STG.E desc[UR4][R4.64+0xa84], R7 ;  /* 0x000a840704007986 */ /* 0x0011ec000c101904 */
[----:B0-----:R-:W0:Y:S01]  /*76e0*/  LDC.64 R4, c[0x0][0x380] ;  /* 0x0000e000ff047b82 */ /* 0x001e220000000a00 */
[----:B------:R-:W-:Y:S01]  /*76f0*/  HFMA2 R7, -RZ, RZ, 0, 4.0352344512939453125e-05 ;  /* 0x000002a5ff077431 */ /* 0x000fe200000001ff */
[----:B0-----:R0:W-:Y:S06]  /*7700*/  STG.E desc[UR4][R4.64+0xa88], R9 ;  /* 0x000a880904007986 */ /* 0x0011ec000c101904 */
[----:B0-----:R-:W0:Y:S01]  /*7710*/  LDC.64 R4, c[0x0][0x380] ;  /* 0x0000e000ff047b82 */ /* 0x001e220000000a00 */
[----:B------:R-:W-:Y:S01]  /*7720*/  IMAD.MOV.U32 R9, RZ, RZ, 0x2a6 ;  /* 0x000002a6ff097424 */ /* 0x000fe200078e00ff */
[----:B0-----:R0:W-:Y:S06]  /*7730*/  STG.E desc[UR4][R4.64+0xa8c], R11 ;  /* 0x000a8c0b04007986 */ /* 0x0011ec000c101904 */
[----:B0-----:R-:W0:Y:S01]  /*7740*/  LDC.64 R4, c[0x0][0x380] ;  /* 0x0000e000ff047b82 */ /* 0x001e220000000a00 */
[----:B------:R-:W-:Y:S01]  /*7750*/  HFMA2 R11, -RZ, RZ, 0, 4.0471553802490234375e-05 ;  /* 0x000002a7ff0b7431 */ /* 0x000fe200000001ff */
[----:B0-----:R0:W-:Y:S06]  /*7760*/  STG.E desc[UR4][R4.64+0xa90], R13 ;  /* 0x000a900d04007986 */ /* 0x0011ec000c101904 */
[----:B0-----:R-:W0:Y:S01]  /*7770*/  LDC.64 R4, c[0x0][0x380] ;  /* 0x0000e000ff047b82 */ /* 0x001e220000000a00 */
[----:B------:R-:W-:Y:S01]  /*7780*/  IMAD.MOV.U32 R13, RZ, RZ, 0x2a8 ;  /* 0x000002a8ff0d7424 */ /* 0x000fe200078e00ff */
[----:B0-----:R0:W-:Y:S06]  /*7790*/  STG.E desc[UR4][R4.64+0xa94], R7 ;  /* 0x000a940704007986 */ /* 0x0011ec000c101904 */
[----:B0-----:R-:W0:Y:S01]  /*77a0*/  LDC.64 R4, c[0x0][0x380] ;  /* 0x0000e000ff047b82 */ /* 0x001e220000000a00 */
[----:B------:R-:W-:Y:S01]  /*77b0*/  HFMA2 R7, -RZ, RZ, 0, 4.0590763092041015625e-05 ;  /* 0x000002a9ff077431 */ /* 0x000fe200000001ff */
[----:B0-----:R0:W-:Y:S06]  /*77c0*/  STG.E desc[UR4][R4.64+0xa98], R9 ;  /* 0x000a980904007986 */ /* 0x0011ec000c101904 */
[----:B0-----:R-:W0:Y:S01]  /*77d0*/  LDC.64 R4, c[0x0][0x380] ;  /* 0x0000e000ff047b82 */ /* 0x001e220000000a00 */
[----:B------:R-:W-:Y:S01]  /*77e0*/  IMAD.MOV.U32 R9, RZ, RZ, 0x2aa ;  /* 0x000002aaff097424 */ /* 0x000fe200078e00ff */
[----:B0-----:R0:W-:Y:S06]  /*77f0*/  STG.E desc[UR4][R4.64+0xa9c], R11 ;  /* 0x000a9c0b04007986 */ /* 0x0011ec000c101904 */
[----:B0-----:R-:W0:Y:S01]  /*7800*/  LDC.64 R4, c[0x0][0x380] ;  /* 0x0000e000ff047b82 */ /* 0x001e220000000a00 */
[----:B------:R-:W-:Y:S01]  /*7810*/  HFMA2 R11, -RZ, RZ, 0, 4.0709972381591796875e-05 ;  /* 0x000002abff0b7431 */ /* 0x000fe200000001ff */
[----:B0-----:R0:W-:Y:S06]  /*7820*/  STG.E desc[UR4][R4.64+0xaa0], R13 ;  /* 0x000aa00d04007986 */ /* 0x0011ec000c101904 */
[----:B0-----:R-:W0:Y:S01]  /*7830*/  LDC.64 R4, c[0x0][0x380] ;  /* 0x0000e000ff047b82 */ /* 0x001e220000000a00 */
[----:B------:R-:W-:Y:S01]  /*7840*/  IMAD.MOV.U32 R13, RZ, RZ, 0x2ac ;  /* 0x000002acff0d7424 */ /* 0x000fe200078e00ff */
[----:B0-----:R0:W-:Y:S06]  /*7850*/  STG.E desc[UR4][R4.64+0xaa4], R7 ;  /* 0x000aa40704007986 */ /* 0x0011ec000c101904 */
[----:B0-----:R-:W0:Y:S01]  /*7860*/  LDC.64 R4, c[0x0][0x380] ;  /* 0x0000e000ff047b82 */ /* 0x001e220000000a00 */
[----:B------:R-:W-:Y:S01]  /*7870*/  HFMA2 R7, -RZ, RZ, 0, 4.0829181671142578125e-05 ;  /* 0x000002adff077431 */ /* 0x000fe200000001ff */
[----:B0-----:R0:W-:Y:S06]  /*7880*/  STG.E desc[UR4][R4.64+0xaa8], R9 ;  /* 0x000aa80904007986 */ /* 0x0011ec000c101904 */
[----:B0-----:R-:W0:Y:S01]  /*7890*/  LDC.64 R4, c[0x0][0x380] ;  /* 0x0000e000ff047b82 */ /* 0x001e220000000a00 */
[----:B------:R-:W-:Y:S01]  /*78a0*/  IMAD.MOV.U32 R9, RZ, RZ, 0x2ae ;  /* 0x000002aeff097424 */ /* 0x000fe200078e00ff */
[----:B0-----:R0:W-:Y:S06]  /*78b0*/  STG.E desc[UR4][R4.64+0xaac], R11 ;  /* 0x000aac0b04007986 */ /* 0x0011ec000c101904 */
[----:B0-----:R-:W0:Y:S01]  /*78c0*/  LDC.64 R4, c[0x0][0x380] ;  /* 0x0000e000ff047b82 */ /* 0x001e220000000a00 */
[----:B------:R-:W-:Y:S01]  /*78d0*/  HFMA2 R11, -RZ, RZ, 0, 4.0948390960693359375e-05 ;  /* 0x000002afff0b7431 */ /* 0x000fe200000001ff */
[----:B0-----:R0:W-:Y:S06]  /*78e0*/  STG.E desc[UR4][R4.64+0xab0], R13 ;  /* 0x000ab00d04007986 */ /* 0x0011ec000c101904 */
[----:B0-----:R-:W0:Y:S01]  /*78f0*/  LDC.64 R4, c[0x0][0x380] ;  /* 0x0000e000ff047b82 */ /* 0x001e220000000a00 */
[----:B------:R-:W-:Y:S01]  /*7900*/  IMAD.MOV.U32 R13, RZ, RZ, 0x2b0 ;  /* 0x000002b0ff0d7424 */ /* 0x000fe200078e00ff */
[----:B0-----:R0:W-:Y:S06]  /*7910*/  STG.E desc[UR4][R4.64+0xab4], R7 ;  /* 0x000ab40704007986 */ /* 0x0011ec000c101904 */
[----:B0-----:R-:W0:Y:S01]  /*7920*/  LDC.64 R4, c[0x0][0x380] ;  /* 0x0000e000ff047b82 */ /* 0x001e220000000a00 */
[----:B------:R-:W-:Y:S01]  /*7930*/  HFMA2 R7, -RZ, RZ, 0, 4.1067600250244140625e-05 ;  /* 0x000002b1ff077431 */ /* 0x000fe200000001ff */
[----:B0-----:R0:W-:Y:S06]  /*7940*/  STG.E desc[UR4][R4.64+0xab8], R9 ;  /* 0x000ab80904007986 */ /* 0x0011ec000c101904 */
[----:B0-----:R-:W0:Y:S01]  /*7950*/  LDC.64 R4, c[0x0][0x380] ;  /* 0x0000e000ff047b82 */ /* 0x001e220000000a00 */
[----:B------:R-:W-:Y:S01]  /*7960*/  IMAD.MOV.U32 R9, RZ, RZ, 0x2b2 ;  /* 0x000002b2ff097424 */ /* 0x000fe200078e00ff */
[----:B0-----:R0:W-:Y:S06]  /*7970*/  STG.E desc[UR4][R4.64+0xabc], R11 ;  /* 0x000abc0b04007986 */ /* 0x0011ec000c101904 */
[----:B0-----:R-:W0:Y:S01]  /*7980*/  LDC.64 R4, c[0x0][0x380] ;  /* 0x0000e000ff047b82 */ /* 0x001e220000000a00 */
[----:B------:R-:W-:Y:S01]  /*7990*/  HFMA2 R11, -RZ, RZ, 0, 4.1186809539794921875e-05 ;  /* 0x000002b3ff0b7431 */ /* 0x000fe200000001ff */
[----:B0-----:R0:W-:Y:S06]  /*79a0*/  STG.E desc[UR4][R4.64+0xac0], R13 ;  /* 0x000ac00d04007986 */ /* 0x0011ec000c101904 */
[----:B0-----:R-:W0:Y:S01]  /*79b0*/  LDC.64 R4, c[0x0][0x380] ;  /* 0x0000e000ff047b82 */ /* 0x001e220000000a00 */
[----:B------:R-:W-:Y:S01]  /*79c0*/  IMAD.MOV.U32 R13, RZ, RZ, 0x2b4 ;  /* 0x000002b4ff0d7424 */ /* 0x000fe200078e00ff */
[----:B0-----:R0:W-:Y:S06]  /*79d0*/  STG.E desc[UR4][R4.64+0xac4], R7 ;  /* 0x000ac40704007986 */ /* 0x0011ec000c101904 */
[----:B0-----:R-:W0:Y:S01]  /*79e0*/  LDC.64 R4, c[0x0][0x380] ;  /* 0x0000e000ff047b82 */ /* 0x001e220000000a00 */
[----:B------:R-:W-:Y:S01]  /*79f0*/  HFMA2 R7, -RZ, RZ, 0, 4.1306018829345703125e-05 ;  /* 0x000002b5ff077431 */ /* 0x000fe200000001ff */
[----:B0-----:R0:W-:Y:S06]  /*7a00*/  STG.E desc[UR4][R4.64+0xac8], R9 ;  /* 0x000ac80904007986 */ /* 0x0011ec000c101904 */
[----:B0-----:R-:W0:Y:S01]  /*7a10*/  LDC.64 R4, c[0x0][0x380] ;  /* 0x0000e000ff047b82 */ /* 0x001e220000000a00 */
[----:B------:R-:W-:Y:S01]  /*7a20*/  IMAD.MOV.U32 R9, RZ, RZ, 0x2b6 ;  /* 0x000002b6ff097424 */ /* 0x000fe200078e00ff */
[----:B0-----:R0:W-:Y:S06]  /*7a30*/  STG.E desc[UR4][R4.64+0xacc], R11 ;  /* 0x000acc0b04007986 */ /* 0x0011ec000c101904 */
[----:B0-----:R-:W0:Y:S01]  /*7a40*/  LDC.64 R4, c[0x0][0x380] ;  /* 0x0000e000ff047b82 */ /* 0x001e220000000a00 */
[----:B------:R-:W-:Y:S01]  /*7a50*/  HFMA2 R11, -RZ, RZ, 0, 4.1425228118896484375e-05 ;  /* 0x000002b7ff0b7431 */ /* 0x000fe200000001ff */
[----:B0-----:R0:W-:Y:S06]  /*7a60*/  STG.E desc[UR4][R4.64+0xad0], R13 ;  /* 0x000ad00d04007986 */ /* 0x0011ec000c101904 */
[----:B0-----:R-:W0:Y:S01]  /*7a70*/  LDC.64 R4, c[0x0][0x380] ;  /* 0x0000e000ff047b82 */ /* 0x001e220000000a00 */
[----:B------:R-:W-:Y:S01]  /*7a80*/  IMAD.MOV.U32 R13, RZ, RZ, 0x2b8 ;  /* 0x000002b8ff0d7424 */ /* 0x000fe200078e00ff */
[----:B0-----:R0:W-:Y:S06]  /*7a90*/  STG.E desc[UR4][R4.64+0xad4], R7 ;  /* 0x000ad40704007986 */ /* 0x0011ec000c101904 */
[----:B0-----:R-:W0:Y:S01]  /*7aa0*/  LDC.64 R4, c[0x0][0x380] ;  /* 0x0000e000ff047b82 */ /* 0x001e220000000a00 */
[----:B------:R-:W-:Y:S01]  /*7ab0*/  HFMA2 R7, -RZ, RZ, 0, 4.1544437408447265625e-05 ;  /* 0x000002b9ff077431 */ /* 0x000fe200000001ff */
[----:B0-----:R0:W-:Y:S06]  /*7ac0*/  STG.E desc[UR4][R4.64+0xad8], R9 ;  /* 0x000ad80904007986 */ /* 0x0011ec000c101904 */
[----:B0-----:R-:W0:Y:S01]  /*7ad0*/  LDC.64 R4, c[0x0][0x380] ;  /* 0x0000e000ff047b82 */ /* 0x001e220000000a00 */
[----:B------:R-:W-:Y:S01]  /*7ae0*/  IMAD.MOV.U32 R9, RZ, RZ, 0x2ba ;  /* 0x000002baff097424 */ /* 0x000fe200078e00ff */
[----:B0-----:R0:W-:Y:S06]  /*7af0*/  STG.E desc[UR4][R4.64+0xadc], R11 ;  /* 0x000adc0b04007986 */ /* 0x0011ec000c101904 */
[----:B0-----:R-:W0:Y:S01]  /*7b00*/  LDC.64 R4, c[0x0][0x380] ;  /* 0x0000e000ff047b82 */ /* 0x001e220000000a00 */
[----:B------:R-:W-:Y:S01]  /*7b10*/  HFMA2 R11, -RZ, RZ, 0, 4.1663646697998046875e-05 ;  /* 0x000002bbff0b7431 */ /* 0x000fe200000001ff */
[----:B0-----:R0:W-:Y:S06]  /*7b20*/  STG.E desc[UR4][R4.64+0xae0], R13 ;  /* 0x000ae00d04007986 */ /* 0x0011ec000c101904 */
[----:B0-----:R-:W0:Y:S01]  /*7b30*/  LDC.64 R4, c[0x0][0x380] ;  /* 0x0000e000ff047b82 */ /* 0x001e220000000a00 */
[----:B------:R-:W-:Y:S01]  /*7b40*/  IMAD.MOV.U32 R13, RZ, RZ, 0x2bc ;  /* 0x000002bcff0d7424 */ /* 0x000fe200078e00ff */
[----:B0-----:R0:W-:Y:S06]  /*7b50*/  STG.E desc[UR4][R4.64+0xae4], R7 ;  /* 0x000ae40704007986 */ /* 0x0011ec000c101904 */
[----:B0-----:R-:W0:Y:S01]  /*7b60*/  LDC.64 R4, c[0x0][0x380] ;  /* 0x0000e000ff047b82 */ /* 0x001e220000000a00 */
[----:B------:R-:W-:Y:S01]  /*7b70*/  HFMA2 R7, -RZ, RZ, 0, 4.1782855987548828125e-05 ;  /* 0x000002bdff077431 */ /* 0x000fe200000001ff */
[----:B0-----:R0:W-:Y:S06]  /*7b80*/  STG.E desc[UR4][R4.64+0xae8], R9 ;  /* 0x000ae80904007986 */ /* 0x0011ec000c101904 */
[----:B0-----:R-:W0:Y:S01]  /*7b90*/  LDC.64 R4, c[0x0][0x380] ;  /* 0x0000e000ff047b82 */ /* 0x001e220000000a00 */
[----:B------:R-:W-:Y:S01]  /*7ba0*/  IMAD.MOV.U32 R9, RZ, RZ, 0x2be ;  /* 0x000002beff097424 */ /* 0x000fe200078e00ff */
[----:B0-----:R0:W-:Y:S06]  /*7bb0*/  STG.E desc[UR4][R4.64+0xaec], R11 ;  /* 0x000aec0b04007986 */ /* 0x0011ec000c101904 */
[----:B0-----:R-:W0:Y:S01]  /*7bc0*/  LDC.64 R4, c[0x0][0x380] ;  /* 0x0000e000ff047b82 */ /* 0x001e220000000a00 */
[----:B------:R-:W-:Y:S01]  /*7bd0*/  HFMA2 R11, -RZ, RZ, 0, 4.1902065277099609375e-05 ;  /* 0x000002bfff0b7431 */ /* 0x000fe200000001ff */
[----:B0-----:R0:W-:Y:S06]  /*7be0*/  STG.E desc[UR4][R4.64+0xaf0], R13 ;  /* 0x000af00d04007986 */ /* 0x0011ec000c101904 */
[----:B0-----:R-:W0:Y:S01]  /*7bf0*/  LDC.64 R4, c[0x0][0x380] ;  /* 0x0000e000ff047b82 */ /* 0x001e220000000a00 */
[----:B------:R-:W-:Y:S01]  /*7c00*/  IMAD.MOV.U32 R13, RZ, RZ, 0x2c0 ;  /* 0x000002c0ff0d7424 */ /* 0x000fe200078e00ff */
[----:B0-----:R0:W-:Y:S06]  /*7c10*/  STG.E desc[UR4][R4.64+0xaf4], R7 ;  /* 0x000af40704007986 */ /* 0x0011ec000c101904 */
[----:B0-----:R-:W0:Y:S01]  /*7c20*/  LDC.64 R4, c[0x0][0x380] ;  /* 0x0000e000ff047b82 */ /* 0x001e220000000a00 */
[----:B------:R-:W-:Y:S01]  /*7c30*/  HFMA2 R7, -RZ, RZ, 0, 4.2021274566650390625e-05 ;  /* 0x000002c1ff077431 */ /* 0x000fe200000001ff */
[----:B0-----:R0:W-:Y:S06]  /*7c40*/  STG.E desc[UR4][R4.64+0xaf8], R9 ;  /* 0x000af80904007986 */ /* 0x0011ec000c101904 */
[----:B0-----:R-:W0:Y:S01]  /*7c50*/  LDC.64 R4, c[0x0][0x380] ;  /* 0x0000e000ff047b82 */ /* 0x001e220000000a00 */
[----:B------:R-:W-:Y:S01]  /*7c60*/  IMAD.MOV.U32 R9, RZ, RZ, 0x2c2 ;  /* 0x000002c2ff097424 */ /* 0x000fe200078e00ff */
[----:B0-----:R0:W-:Y:S06]  /*7c70*/  STG.E desc[UR4][R4.64+0xafc], R11 ;  /* 0x000afc0b04007986 */ /* 0x0011ec000c101904 */
[----:B0-----:R-:W0:Y:S01]  /*7c80*/  LDC.64 R4, c[0x0][0x380] ;  /* 0x0000e000ff047b82 */ /* 0x001e220000000a00 */
[----:B------:R-:W-:Y:S01]  /*7c90*/  HFMA2 R11, -RZ, RZ, 0, 4.2140483856201171875e-05 ;  /* 0x000002c3ff0b7431 */ /* 0x000fe200000001ff */
[----:B0-----:R0:W-:Y:S06]  /*7ca0*/  STG.E desc[UR4][R4.64+0xb00], R13 ;  /* 0x000b000d04007986 */ /* 0x0011ec000c101904 */
[----:B0-----:R-:W0:Y:S01]  /*7cb0*/  LDC.64 R4, c[0x0][0x380] ;  /* 0x0000e000ff047b82 */ /* 0x001e220000000a00 */
[----:B------:R-:W-:Y:S01]  /*7cc0*/  IMAD.MOV.U32 R13, RZ, RZ, 0x2c4 ;  /* 0x000002c4ff0d7424 */ /* 0x000fe200078e00ff */
[----:B0-----:R0:W-:Y:S06]  /*7cd0*/  STG.E desc[UR4][R4.64+0xb04], R7 ;  /* 0x000b040704007986 */ /* 0x0011ec000c101904 */
[----:B0-----:R-:W0:Y:S01]  /*7ce0*/  LDC.64 R4, c[0x0][0x380] ;  /* 0x0000e000ff047b82 */ /* 0x001e220000000a00 */
[----:B------:R-:W-:Y:S01]  /*7cf0*/  HFMA2 R7, -RZ, RZ, 0, 4.2259693145751953125e-05 ;  /* 0x000002c5ff077431 */ /* 0x000fe200000001ff */
[----:B0-----:R0:W-:Y:S06]  /*7d00*/  STG.E desc[UR4][R4.64+0xb08], R9 ;  /* 0x000b080904007986 */ /* 0x0011ec000c101904 */
[----:B0-----:R-:W0:Y:S01]  /*7d10*/  LDC.64 R4, c[0x0][0x380] ;  /* 0x0000e000ff047b82 */ /* 0x001e220000000a00 */
[----:B------:R-:W-:Y:S01]  /*7d20*/  IMAD.MOV.U32 R9, RZ, RZ, 0x2c6 ;  /* 0x000002c6ff097424 */ /* 0x000fe200078e00ff */
[----:B0-----:R0:W-:Y:S06]  /*7d30*/  STG.E desc[UR4][R4.64+0xb0c], R11 ;  /* 0x000b0c0b04007986 */ /* 0x0011ec000c101904 */
[----:B0-----:R-:W0:Y:S01]  /*7d40*/  LDC.64 R4, c[0x0][0x380] ;  /* 0x0000e000ff047b82 */ /* 0x001e220000000a00 */
[----:B------:R-:W-:Y:S01]  /*7d50*/  HFMA2 R11, -RZ, RZ, 0, 4.2378902435302734375e-05 ;  /* 0x000002c7ff0b7431 */ /* 0x000fe200000001ff */
[----:B0-----:R0:W-:Y:S06]  /*7d60*/  STG.E desc[UR4][R4.64+0xb10], R13 ;  /* 0x000b100d04007986 */ /* 0x0011ec000c101904 */
[----:B0-----:R-:W0:Y:S01]  /*7d70*/  LDC.64 R4, c[0x0][0x380] ;  /* 0x0000e000ff047b82 */ /* 0x001e220000000a00 */
[----:B------:R-:W-:Y:S01]  /*7d80*/  IMAD.MOV.U32 R13, RZ, RZ, 0x2c8 ;  /* 0x000002c8ff0d7424 */ /* 0x000fe200078e00ff */
[----:B0-----:R0:W-:Y:S06]  /*7d90*/  STG.E desc[UR4][R4.64+0xb14], R7 ;  /* 0x000b140704007986 */ /* 0x0011ec000c101904 */
[----:B0-----:R-:W0:Y:S01]  /*7da0*/  LDC.64 R4, c[0x0][0x380] ;  /* 0x0000e000ff047b82 */ /* 0x001e220000000a00 */
[----:B------:R-:W-:Y:S01]  /*7db0*/  HFMA2 R7, -RZ, RZ, 0, 4.2498111724853515625e-05 ;  /* 0x000002c9ff077431 */ /* 0x000fe200000001ff */
[----:B0-----:R0:W-:Y:S06]  /*7dc0*/  STG.E desc[UR4][R4.64+0xb18], R9 ;  /* 0x000b180904007986 */ /* 0x0011ec000c101904 */
[----:B0-----:R-:W0:Y:S01]  /*7dd0*/  LDC.64 R4, c[0x0][0x380] ;  /* 0x0000e000ff047b82 */ /* 0x001e220000000a00 */
[----:B------:R-:W-:Y:S01]  /*7de0*/  IMAD.MOV.U32 R9, RZ, RZ, 0x2ca ;  /* 0x000002caff097424 */ /* 0x000fe200078e00ff */
[----:B0-----:R0:W-:Y:S06]  /*7df0*/  STG.E desc[UR4][R4.64+0xb1c], R11 ;  /* 0x000b1c0b04007986 */ /* 0x0011ec000c101904 */
[----:B0-----:R-:W0:Y:S01]  /*7e00*/  LDC.64 R4, c[0x0][0x380] ;  /* 0x0000e000ff047b82 */ /* 0x001e220000000a00 */
[----:B------:R-:W-:Y:S01]  /*7e10*/  HFMA2 R11, -RZ, RZ, 0, 4.2617321014404296875e-05 ;  /* 0x000002cbff0b7431 */ /* 0x000fe200000001ff */
[----:B0-----:R0:W-:Y:S06]  /*7e20*/  STG.E desc[UR4][R4.64+0xb20], R13 ;  /* 0x000b200d04007986 */ /* 0x0011ec000c101904 */
[----:B0-----:R-:W0:Y:S01]  /*7e30*/  LDC.64 R4, c[0x0][0x380] ;  /* 0x0000e000ff047b82 */ /* 0x001e220000000a00 */
[----:B------:R-:W-:Y:S01]  /*7e40*/  IMAD.MOV.U32 R13, RZ, RZ, 0x2cc ;  /* 0x000002ccff0d7424 */ /* 0x000fe200078e00ff */
[----:B0-----:R0:W-:Y:S06]  /*7e50*/  STG.E desc[UR4][R4.64+0xb24], R7 ;  /* 0x000b240704007986 */ /* 0x0011ec000c101904 */
[----:B0-----:R-:W0:Y:S01]  /*7e60*/  LDC.64 R4, c[0x0][0x380] ;  /* 0x0000e000ff047b82 */ /* 0x001e220000000a00 */
[----:B------:R-:W-:Y:S01]  /*7e70*/  HFMA2 R7, -RZ, RZ, 0, 4.2736530303955078125e-05 ;  /* 0x000002cdff077431 */ /* 0x000fe200000001ff */
[----:B0-----:R0:W-:Y:S06]  /*7e80*/  STG.E desc[UR4][R4.64+0xb28], R9 ;  /* 0x000b280904007986 */ /* 0x0011ec000c101904 */
[----:B0-----:R-:W0:Y:S01]  /*7e90*/  LDC.64 R4, c[0x0][0x380] ;  /* 0x0000e000ff047b82 */ /* 0x001e220000000a00 */
[----:B------:R-:W-:Y:S01]  /*7ea0*/  IMAD.MOV.U32 R9, RZ, RZ, 0x2ce ;  /* 0x000002ceff097424 */ /* 0x000fe200078e00ff */
[----:B0-----:R0:W-:Y:S06]  /*7eb0*/  STG.E desc[UR4][R4.64+0xb2c], R11 ;  /* 0x000b2c0b04007986 */ /* 0x0011ec000c101904 */
[----:B0-----:R-:W0:Y:S01]  /*7ec0*/  LDC.64 R4, c[0x0][0x380] ;  /* 0x0000e000ff047b82 */ /* 0x001e220000000a00 */
[----:B------:R-:W-:Y:S01]  /*7ed0*/  HFMA2 R11, -RZ, RZ, 0, 4.2855739593505859375e-05 ;  /* 0x000002cfff0b7431 */ /* 0x000fe200000001ff */
[----:B0-----:R0:W-:Y:S06]  /*7ee0*/  STG.E desc[UR4][R4.64+0xb30], R13 ;  /* 0x000b300d04007986 */ /* 0x0011ec000c101904 */
[----:B0-----:R-:W0:Y:S01]  /*7ef0*/  LDC.64 R4, c[0x0][0x380] ;  /* 0x0000e000ff047b82 */ /* 0x001e220000000a00 */
[----:B------:R-:W-:Y:S01]  /*7f00*/  IMAD.MOV.U32 R13, RZ, RZ, 0x2d0 ;  /* 0x000002d0ff0d7424 */ /* 0x000fe200078e00ff */
[----:B0-----:R0:W-:Y:S06]  /*7f10*/  STG.E desc[UR4][R4.64+0xb34], R7 ;  /* 0x000b340704007986 */ /* 0x0011ec000c101904 */
[----:B0-----:R-:W0:Y:S01]  /*7f20*/  LDC.64 R4, c[0x0][0x380] ;  /* 0x0000e000ff047b82 */ /* 0x001e220000000a00 */
[----:B------:R-:W-:Y:S01]  /*7f30*/  HFMA2 R7, -RZ, RZ, 0, 4.2974948883056640625e-05 ;  /* 0x000002d1ff077431 */ /* 0x000fe200000001ff */
[----:B0-----:R0:W-:Y:S06]  /*7f40*/  STG.E desc[UR4][R4.64+0xb38], R9 ;  /* 0x000b380904007986 */ /* 0x0011ec000c101904 */
[----:B0-----:R-:W0:Y:S01]  /*7f50*/  LDC.64 R4, c[0x0][0x380] ;  /* 0x0000e000ff047b82 */ /* 0x001e220000000a00 */
[----:B------:R-:W-:Y:S01]  /*7f60*/  IMAD.MOV.U32 R9, RZ, RZ, 0x2d2 ;  /* 0x000002d2ff097424 */ /* 0x000fe200078e00ff */
[----:B0-----:R0:W-:Y:S06]  /*7f70*/  STG.E desc[UR4][R4.64+0xb3c], R11 ;  /* 0x000b3c0b04007986 */ /* 0x0011ec000c101904 */
[----:B0-----:R-:W0:Y:S01]  /*7f80*/  LDC.64 R4, c[0x0][0x380] ;  /* 0x0000e000ff047b82 */ /* 0x001e220000000a00 */
[----:B------:R-:W-:Y:S01]  /*7f90*/  HFMA2 R11, -RZ, RZ, 0, 4.3094158172607421875e-05 ;  /* 0x000002d3ff0b7431 */ /* 0x000fe200000001ff */
[----:B0-----:R0:W-:Y:S06]  /*7fa0*/  STG.E desc[UR4][R4.64+0xb40], R13 ;  /* 0x000b400d04007986 */ /* 0x0011ec000c101904 */
[----:B0-----:R-:W0:Y:S01]  /*7fb0*/  LDC.64 R4, c[0x0][0x380] ;  /* 0x0000e000ff047b82 */ /* 0x001e220000000a00 */
[----:B------:R-:W-:Y:S01]  /*7fc0*/  IMAD.MOV.U32 R13, RZ, RZ, 0x2d4 ;  /* 0x000002d4ff0d7424 */ /* 0x000fe200078e00ff */
[----:B0-----:R0:W-:Y:S06]  /*7fd0*/  STG.E desc[UR4][R4.64+0xb44], R7 ;  /* 0x000b440704007986 */ /* 0x0011ec000c101904 */
[----:B0-----:R-:W0:Y:S01]  /*7fe0*/  LDC.64 R4, c[0x0][0x380] ;  /* 0x0000e000ff047b82 */ /* 0x001e220000000a00 */
[----:B------:R-:W-:Y:S01]  /*7ff0*/  HFMA2 R7, -RZ, RZ, 0, 4.3213367462158203125e-05 ;  /* 0x000002d5ff077431 */ /* 0x000fe200000001ff */
[----:B0-----:R0:W-:Y:S06]  /*8000*/  STG.E desc[UR4][R4.64+0xb48], R9 ;  /* 0x000b480904007986 */ /* 0x0011ec000c101904 */
[----:B0-----:R-:W0:Y:S01]  /*8010*/  LDC.64 R4, c[0x0][0x380] ;  /* 0x0000e000ff047b82 */ /* 0x001e220000000a00 */
[----:B------:R-:W-:Y:S01]  /*8020*/  IMAD.MOV.U32 R9, RZ, RZ, 0x2d6 ;  /* 0x000002d6ff097424 */ /* 0x000fe200078e00ff */
[----:B0-----:R0:W-:Y:S06]  /*8030*/  STG.E desc[UR4][R4.64+0xb4c], R11 ;  /* 0x000b4c0b04007986 */ /* 0x0011ec000c101904 */
[----:B0-----:R-:W0:Y:S01]  /*8040*/  LDC.64 R4, c[0x0][0x380] ;  /* 0x0000e000ff047b82 */ /* 0x001e220000000a00 */
[----:B------:R-:W-:Y:S01]  /*8050*/  HFMA2 R11, -RZ, RZ, 0, 4.3332576751708984375e-05 ;  /* 0x000002d7ff0b7431 */ /* 0x000fe200000001ff */
[----:B0-----:R0:W-:Y:S06]  /*8060*/  STG.E desc[UR4][R4.64+0xb50], R13 ;  /* 0x000b500d04007986 */ /* 0x0011ec000c101904 */
[----:B0-----:R-:W0:Y:S01]  /*8070*/  LDC.64 R4, c[0x0][0x380] ;  /* 0x0000e000ff047b82 */ /* 0x001e220000000a00 */
[----:B------:R-:W-:Y:S01]  /*8080*/  IMAD.MOV.U32 R13, RZ, RZ, 0x2d8 ;  /* 0x000002d8ff0d7424 */ /* 0x000fe200078e00ff */
[----:B0-----:R0:W-:Y:S06]  /*8090*/  STG.E desc[UR4][R4.64+0xb54], R7 ;  /* 0x000b540704007986 */ /* 0x0011ec000c101904 */
[----:B0-----:R-:W0:Y:S01]  /*80a0*/  LDC.64 R4, c[0x0][0x380] ;  /* 0x0000e000ff047b82 */ /* 0x001e220000000a00 */
[----:B------:R-:W-:Y:S01]  /*80b0*/  HFMA2 R7, -RZ, RZ, 0, 4.3451786041259765625e-05 ;  /* 0x000002d9ff077431 */ /* 0x000fe200000001ff */
[----:B0-----:R0:W-:Y:S06]  /*80c0*/  STG.E desc[UR4][R4.64+0xb58], R9 ;  /* 0x000b580904007986 */ /* 0x0011ec000c101904 */
[----:B0-----:R-:W0:Y:S01]  /*80d0*/  LDC.64 R4, c[0x0][0x380] ;  /* 0x0000e000ff047b82 */ /* 0x001e220000000a00 */
[----:B------:R-:W-:Y:S01]  /*80e0*/  IMAD.MOV.U32 R9, RZ, RZ, 0x2da ;  /* 0x000002daff097424 */ /* 0x000fe200078e00ff */
[----:B0-----:R0:W-:Y:S06]  /*80f0*/  STG.E desc[UR4][R4.64+0xb5c], R11 ;  /* 0x000b5c0b04007986 */ /* 0x0011ec000c101904 */
[----:B0-----:R-:W0:Y:S01]  /*8100*/  LDC.64 R4, c[0x0][0x380] ;  /* 0x0000e000ff047b82 */ /* 0x001e220000000a00 */
[----:B------:R-:W-:Y:S01]  /*8110*/  HFMA2 R11, -RZ, RZ, 0, 4.3570995330810546875e-05 ;  /* 0x000002dbff0b7431 */ /* 0x000fe200000001ff */
[----:B0-----:R0:W-:Y:S06]  /*8120*/  STG.E desc[UR4][R4.64+0xb60], R13 ;  /* 0x000b600d04007986 */ /* 0x0011ec000c101904 */
[----:B0-----:R-:W0:Y:S01]  /*8130*/  LDC.64 R4, c[0x0][0x380] ;  /* 0x0000e000ff047b82 */ /* 0x001e220000000a00 */
[----:B------:R-:W-:Y:S01]  /*8140*/  IMAD.MOV.U32 R13, RZ, RZ, 0x2dc ;  /* 0x000002dcff0d7424 */ /* 0x000fe200078e00ff */
[----:B0-----:R0:W-:Y:S06]  /*8150*/  STG.E desc[UR4][R4.64+0xb64], R7 ;  /* 0x000b640704007986 */ /* 0x0011ec000c101904 */
[----:B0-----:R-:W0:Y:S01]  /*8160*/  LDC.64 R4, c[0x0][0x380] ;  /* 0x0000e000ff047b82 */ /* 0x001e220000000a00 */
[----:B------:R-:W-:Y:S01]  /*8170*/  HFMA2 R7, -RZ, RZ, 0, 4.3690204620361328125e-05 ;  /* 0x000002ddff077431 */ /* 0x000fe200000001ff */
[----:B0-----:R0:W-:Y:S06]  /*8180*/  STG.E desc[UR4][R4.64+0xb68], R9 ;  /* 0x000b680904007986 */ /* 0x0011ec000c101904 */
[----:B0-----:R-:W0:Y:S01]  /*8190*/  LDC.64 R4, c[0x0][0x380] ;  /* 0x0000e000ff047b82 */ /* 0x001e220000000a00 */
[----:B------:R-:W-:Y:S01]  /*81a0*/  IMAD.MOV.U32 R9, RZ, RZ, 0x2de ;  /* 0x000002deff097424 */ /* 0x000fe200078e00ff */
[----:B0-----:R0:W-:Y:S06]  /*81b0*/  STG.E desc[UR4][R4.64+0xb6c], R11 ;  /* 0x000b6c0b04007986 */ /* 0x0011ec000c101904 */
[----:B0-----:R-:W0:Y:S01]  /*81c0*/  LDC.64 R4, c[0x0][0x380] ;  /* 0x0000e000ff047b82 */ /* 0x001e220000000a00 */
[----:B------:R-:W-:Y:S01]  /*81d0*/  HFMA2 R11, -RZ, RZ, 0, 4.3809413909912109375e-05 ;  /* 0x000002dfff0b7431 */ /* 0x000fe200000001ff */
[----:B0-----:R0:W-:Y:S06]  /*81e0*/  STG.E desc[UR4][R4.64+0xb70], R13 ;  /* 0x000b700d04007986 */ /* 0x0011ec000c101904 */
[----:B0-----:R-:W0:Y:S01]  /*81f0*/  LDC.64 R4, c[0x0][0x380] ;  /* 0x0000e000ff047b82 */ /* 0x001e220000000a00 */
[----:B------:R-:W-:Y:S01]  /*8200*/  IMAD.MOV.U32 R13, RZ, RZ, 0x2e0 ;  /* 0x000002e0ff0d7424 */ /* 0x000fe200078e00ff */
[----:B0-----:R0:W-:Y:S06]  /*8210*/  STG.E desc[UR4][R4.64+0xb74], R7 ;  /* 0x000b740704007986 */ /* 0x0011ec000c101904 */
[----:B0-----:R-:W0:Y:S01]  /*8220*/  LDC.64 R4, c[0x0][0x380] ;  /* 0x0000e000ff047b82 */ /* 0x001e220000000a00 */
[----:B------:R-:W-:Y:S01]  /*8230*/  HFMA2 R7, -RZ, RZ, 0, 4.3928623199462890625e-05 ;  /* 0x000002e1ff077431 */ /* 0x000fe200000001ff */
[----:B0-----:R0:W-:Y:S06]  /*8240*/  STG.E desc[UR4][R4.64+0xb78], R9 ;  /* 0x000b780904007986 */ /* 0x0011ec000c101904 */
[----:B0-----:R-:W0:Y:S01]  /*8250*/  LDC.64 R4, c[0x0][0x380] ;  /* 0x0000e000ff047b82 */ /* 0x001e220000000a00 */
[----:B------:R-:W-:Y:S01]  /*8260*/  IMAD.MOV.U32 R9, RZ, RZ, 0x2e2 ;  /* 0x000002e2ff097424 */ /* 0x000fe200078e00ff */
[----:B0-----:R0:W-:Y:S06]  /*8270*/  STG.E desc[UR4][R4.64+0xb7c], R11 ;  /* 0x000b7c0b04007986 */ /* 0x0011ec000c101904 */
[----:B0-----:R-:W0:Y:S01]  /*8280*/  LDC.64 R4, c[0x0][0x380] ;  /* 0x0000e000ff047b82 */ /* 0x001e220000000a00 */
[----:B------:R-:W-:Y:S01]  /*8290*/  HFMA2 R11, -RZ, RZ, 0, 4.4047832489013671875e-05 ;  /* 0x000002e3ff0b7431 */ /* 0x000fe200000001ff */
[----:B0-----:R0:W-:Y:S06]  /*82a0*/  STG.E desc[UR4][R4.64+0xb80], R13 ;  /* 0x000b800d04007986 */ /* 0x0011ec000c101904 */
[----:B0-----:R-:W0:Y:S01]  /*82b0*/  LDC.64 R4, c[0x0][0x380] ;  /* 0x0000e000ff047b82 */ /* 0x001e220000000a00 */
[----:B------:R-:W-:Y:S01]  /*82c0*/  IMAD.MOV.U32 R13, RZ, RZ, 0x2e4 ;  /* 0x000002e4ff0d7424 */ /* 0x000fe200078e00ff */
[----:B0-----:R0:W-:Y:S06]  /*82d0*/  STG.E desc[UR4][R4.64+0xb84], R7 ;  /* 0x000b840704007986 */ /* 0x0011ec000c101904 */
[----:B0-----:R-:W0:Y:S01]  /*82e0*/  LDC.64 R4, c[0x0][0x380] ;  /* 0x0000e000ff047b82 */ /* 0x001e220000000a00 */
[----:B------:R-:W-:Y:S01]  /*82f0*/  HFMA2 R7, -RZ, RZ, 0, 4.4167041778564453125e-05 ;  /* 0x000002e5ff077431 */ /* 0x000fe200000001ff */
[----:B0-----:R0:W-:Y:S06]  /*8300*/  STG.E desc[UR4][R4.64+0xb88], R9 ;  /* 0x000b880904007986 */ /* 0x0011ec000c101904 */
[----:B0-----:R-:W0:Y:S01]  /*8310*/  LDC.64 R4, c[0x0][0x380] ;  /* 0x0000e000ff047b82 */ /* 0x001e220000000a00 */
[----:B------:R-:W-:Y:S01]  /*8320*/  IMAD.MOV.U32 R9, RZ, RZ, 0x2e6 ;  /* 0x000002e6ff097424 */ /* 0x000fe200078e00ff */
[----:B0-----:R0:W-:Y:S06]  /*8330*/  STG.E desc[UR4][R4.64+0xb8c], R11 ;  /* 0x000b8c0b04007986 */ /* 0x0011ec000c101904 */
[----:B0-----:R-:W0:Y:S01]  /*8340*/  LDC.64 R4, c[0x0][0x380] ;  /* 0x0000e000ff047b82 */ /* 0x001e220000000a00 */
[----:B------:R-:W-:Y:S01]  /*8350*/  HFMA2 R11, -RZ, RZ, 0, 4.4286251068115234375e-05 ;  /* 0x000002e7ff0b7431 */ /* 0x000fe200000001ff */
[----:B0-----:R0:W-:Y:S06]  /*8360*/  STG.E desc[UR4][R4.64+0xb90], R13 ;  /* 0x000b900d04007986 */ /* 0x0011ec000c101904 */
[----:B0-----:R-:W0:Y:S01]  /*8370*/  LDC.64 R4, c[0x0][0x380] ;  /* 0x0000e000ff047b82 */ /* 0x001e220000000a00 */
[----:B------:R-:W-:Y:S01]  /*8380*/  IMAD.MOV.U32 R13, RZ, RZ, 0x2e8 ;  /* 0x000002e8ff0d7424 */ /* 0x000fe200078e00ff */
[----:B0-----:R0:W-:Y:S06]  /*8390*/  STG.E desc[UR4][R4.64+0xb94], R7 ;  /* 0x000b940704007986 */ /* 0x0011ec000c101904 */
[----:B0-----:R-:W0:Y:S01]  /*83a0*/  LDC.64 R4, c[0x0][0x380] ;  /* 0x0000e000ff047b82 */ /* 0x001e220000000a00 */
[----:B------:R-:W-:Y:S01]  /*83b0*/  HFMA2 R7, -RZ, RZ, 0, 4.4405460357666015625e-05 ;  /* 0x000002e9ff077431 */ /* 0x000fe200000001ff */
[----:B0-----:R0:W-:Y:S06]  /*83c0*/  STG.E desc[UR4][R4.64+0xb98], R9 ;  /* 0x000b980904007986 */ /* 0x0011ec000c101904 */
[----:B0-----:R-:W0:Y:S01]  /*83d0*/  LDC.64 R4, c[0x0][0x380] ;  /* 0x0000e000ff047b82 */ /* 0x001e220000000a00 */
[----:B------:R-:W-:Y:S01]  /*83e0*/  IMAD.MOV.U32 R9, RZ, RZ, 0x2ea ;  /* 0x000002eaff097424 */ /* 0x000fe200078e00ff */
[----:B0-----:R0:W-:Y:S06]  /*83f0*/  STG.E desc[UR4][R4.64+0xb9c], R11 ;  /* 0x000b9c0b04007986 */ /* 0x0011ec000c101904 */
[----:B0-----:R-:W0:Y:S01]  /*8400*/  LDC.64 R4, c[0x0][0x380] ;  /* 0x0000e000ff047b82 */ /* 0x001e220000000a00 */
[----:B------:R-:W-:Y:S01]  /*8410*/  HFMA2 R11, -RZ, RZ, 0, 4.4524669647216796875e-05 ;  /* 0x000002ebff0b7431 */ /* 0x000fe200000001ff */
[----:B0-----:R0:W-:Y:S06]  /*8420*/  STG.E desc[UR4][R4.64+0xba0], R13 ;  /* 0x000ba00d04007986 */ /* 0x0011ec000c101904 */
[----:B0-----:R-:W0:Y:S01]  /*8430*/  LDC.64 R4, c[0x0][0x380] ;  /* 0x0000e000ff047b82 */ /* 0x001e220000000a00 */
[----:B------:R-:W-:Y:S01]  /*8440*/  IMAD.MOV.U32 R13, RZ, RZ, 0x2ec ;  /* 0x000002ecff0d7424 */ /* 0x000fe200078e00ff */
[----:B0-----:R0:W-:Y:S06]  /*8450*/  STG.E desc[UR4][R4.64+0xba4], R7 ;  /* 0x000ba40704007986 */ /* 0x0011ec000c101904 */
[----:B0-----:R-:W0:Y:S01]  /*8460*/  LDC.64 R4, c[0x0][0x380] ;  /* 0x0000e000ff047b82 */ /* 0x001e220000000a00 */
[----:B------:R-:W-:Y:S01]  /*8470*/  HFMA2 R7, -RZ, RZ, 0, 4.4643878936767578125e-05 ;  /* 0x000002edff077431 */ /* 0x000fe200000001ff */
[----:B0-----:R0:W-:Y:S06]  /*8480*/  STG.E desc[UR4][R4.64+0xba8], R9 ;  /* 0x000ba80904007986 */ /* 0x0011ec000c101904 */
[----:B0-----:R-:W0:Y:S01]  /*8490*/  LDC.64 R4, c[0x0][0x380] ;  /* 0x0000e000ff047b82 */ /* 0x001e220000000a00 */
[----:B------:R-:W-:Y:S01]  /*84a0*/  IMAD.MOV.U32 R9, RZ, RZ, 0x2ee ;  /* 0x000002eeff097424 */ /* 0x000fe200078e00ff */
[----:B0-----:R0:W-:Y:S06]  /*84b0*/  STG.E desc[UR4][R4.64+0xbac], R11 ;  /* 0x000bac0b04007986 */ /* 0x0011ec000c101904 */
[----:B0-----:R-:W0:Y:S01]  /*84c0*/  LDC.64 R4, c[0x0][0x380] ;  /* 0x0000e000ff047b82 */ /* 0x001e220000000a00 */
[----:B------:R-:W-:Y:S01]  /*84d0*/  HFMA2 R11, -RZ, RZ, 0, 4.4763088226318359375e-05 ;  /* 0x000002efff0b7431 */ /* 0x000fe200000001ff */
[----:B0-----:R0:W-:Y:S06]  /*84e0*/  STG.E desc[UR4][R4.64+0xbb0], R13 ;  /* 0x000bb00d04007986 */ /* 0x0011ec000c101904 */
[----:B0-----:R-:W0:Y:S01]  /*84f0*/  LDC.64 R4, c[0x0][0x380] ;  /* 0x0000e000ff047b82 */ /* 0x001e220000000a00 */
[----:B------:R-:W-:Y:S01]  /*8500*/  IMAD.MOV.U32 R13, RZ, RZ, 0x2f0 ;  /* 0x000002f0ff0d7424 */ /* 0x000fe200078e00ff */
[----:B0-----:R0:W-:Y:S06]  /*8510*/  STG.E desc[UR4][R4.64+0xbb4], R7 ;  /* 0x000bb40704007986 */ /* 0x0011ec000c101904 */
[----:B0-----:R-:W0:Y:S01]  /*8520*/  LDC.64 R4, c[0x0][0x380] ;  /* 0x0000e000ff047b82 */ /* 0x001e220000000a00 */
[----:B------:R-:W-:Y:S01]  /*8530*/  HFMA2 R7, -RZ, RZ, 0, 4.4882297515869140625e-05 ;  /* 0x000002f1ff077431 */ /* 0x000fe200000001ff */
[----:B0-----:R0:W-:Y:S06]  /*8540*/  STG.E desc[UR4][R4.64+0xbb8], R9 ;  /* 0x000bb80904007986 */ /* 0x0011ec000c101904 */
[----:B0-----:R-:W0:Y:S01]  /*8550*/  LDC.64 R4, c[0x0][0x380] ;  /* 0x0000e000ff047b82 */ /* 0x001e220000000a00 */
[----:B------:R-:W-:Y:S01]  /*8560*/  IMAD.MOV.U32 R9, RZ, RZ, 0x2f2 ;  /* 0x000002f2ff097424 */ /* 0x000fe200078e00ff */
[----:B0-----:R0:W-:Y:S06]  /*8570*/  STG.E desc[UR4][R4.64+0xbbc], R11 ;  /* 0x000bbc0b04007986 */ /* 0x0011ec000c101904 */
[----:B0-----:R-:W0:Y:S01]  /*8580*/  LDC.64 R4, c[0x0][0x380] ;  /* 0x0000e000ff047b82 */ /* 0x001e220000000a00 */
[----:B------:R-:W-:Y:S01]  /*8590*/  HFMA2 R11, -RZ, RZ, 0, 4.5001506805419921875e-05 ;  /* 0x000002f3ff0b7431 */ /* 0x000fe200000001ff */
[----:B0-----:R0:W-:Y:S06]  /*85a0*/  STG.E desc[UR4][R4.64+0xbc0], R13 ;  /* 0x000bc00d04007986 */ /* 0x0011ec000c101904 */
[----:B0-----:R-:W0:Y:S01]  /*85b0*/  LDC.64 R4, c[0x0][0x380] ;  /* 0x0000e000ff047b82 */ /* 0x001e220000000a00 */
[----:B------:R-:W-:Y:S01]  /*85c0*/  IMAD.MOV.U32 R13, RZ, RZ, 0x2f4 ;  /* 0x000002f4ff0d7424 */ /* 0x000fe200078e00ff */
[----:B0-----:R0:W-:Y:S06]  /*85d0*/  STG.E desc[UR4][R4.64+0xbc4], R7 ;  /* 0x000bc40704007986 */ /* 0x0011ec000c101904 */
[----:B0-----:R-:W0:Y:S01]  /*85e0*/  LDC.64 R4, c[0x0][0x380] ;  /* 0x0000e000ff047b82 */ /* 0x001e220000000a00 */
[----:B------:R-:W-:Y:S01]  /*85f0*/  HFMA2 R7, -RZ, RZ, 0, 4.5120716094970703125e-05 ;  /* 0x000002f5ff077431 */ /* 0x000fe200000001ff */
[----:B0-----:R0:W-:Y:S06]  /*8600*/  STG.E desc[UR4][R4.64+0xbc8], R9 ;  /* 0x000bc80904007986 */ /* 0x0011ec000c101904 */
[----:B0-----:R-:W0:Y:S01]  /*8610*/  LDC.64 R4, c[0x0][0x380] ;  /* 0x0000e000ff047b82 */ /* 0x001e220000000a00 */
[----:B------:R-:W-:Y:S01]  /*8620*/  IMAD.MOV.U32 R9, RZ, RZ, 0x2f6 ;  /* 0x000002f6ff097424 */ /* 0x000fe200078e00ff */
[----:B0-----:R0:W-:Y:S06]  /*8630*/  STG.E desc[UR4][R4.64+0xbcc], R11 ;  /* 0x000bcc0b04007986 */ /* 0x0011ec000c101904 */
[----:B0-----:R-:W0:Y:S01]  /*8640*/  LDC.64 R4, c[0x0][0x380] ;  /* 0x0000e000ff047b82 */ /* 0x001e220000000a00 */
[----:B------:R-:W-:Y:S01]  /*8650*/  HFMA2 R11, -RZ, RZ, 0, 4.5239925384521484375e-05 ;  /* 0x000002f7ff0b7431 */ /* 0x000fe200000001ff */
[----:B0-----:R0:W-:Y:S06]  /*8660*/  STG.E desc[UR4][R4.64+0xbd0], R13 ;  /* 0x000bd00d04007986 */ /* 0x0011ec000c101904 */
[----:B0-----:R-:W0:Y:S01]  /*8670*/  LDC.64 R4, c[0x0][0x380] ;  /* 0x0000e000ff047b82 */ /* 0x001e220000000a00 */
[----:B------:R-:W-:Y:S01]  /*8680*/  IMAD.MOV.U32 R13, RZ, RZ, 0x2f8 ;  /* 0x000002f8ff0d7424 */ /* 0x000fe200078e00ff */
[----:B0-----:R0:W-:Y:S06]  /*8690*/  STG.E desc[UR4][R4.64+0xbd4], R7 ;  /* 0x000bd40704007986 */ /* 0x0011ec000c101904 */
[----:B0-----:R-:W0:Y:S01]  /*86a0*/  LDC.64 R4, c[0x0][0x380] ;  /* 0x0000e000ff047b82 */ /* 0x001e220000000a00 */
[----:B------:R-:W-:Y:S01]  /*86b0*/  HFMA2 R7, -RZ, RZ, 0, 4.5359134674072265625e-05 ;  /* 0x000002f9ff077431 */ /* 0x000fe200000001ff */
[----:B0-----:R0:W-:Y:S06]  /*86c0*/  STG.E desc[UR4][R4.64+0xbd8], R9 ;  /* 0x000bd80904007986 */ /* 0x0011ec000c101904 */
[----:B0-----:R-:W0:Y:S01]  /*86d0*/  LDC.64 R4, c[0x0][0x380] ;  /* 0x0000e000ff047b82 */ /* 0x001e220000000a00 */
[----:B------:R-:W-:Y:S01]  /*86e0*/  IMAD.MOV.U32 R9, RZ, RZ, 0x2fa ;  /* 0x000002faff097424 */ /* 0x000fe200078e00ff */
[----:B0-----:R0:W-:Y:S06]  /*86f0*/  STG.E desc[UR4][R4.64+0xbdc], R11 ;  /* 0x000bdc0b04007986 */ /* 0x0011ec000c101904 */
[----:B0-----:R-:W0:Y:S01]  /*8700*/  LDC.64 R4, c[0x0][0x380] ;  /* 0x0000e000ff047b82 */ /* 0x001e220000000a00 */
[----:B------:R-:W-:Y:S01]  /*8710*/  HFMA2 R11, -RZ, RZ, 0, 4.5478343963623046875e-05 ;  /* 0x000002fbff0b7431 */ /* 0x000fe200000001ff */
[----:B0-----:R0:W-:Y:S06]  /*8720*/  STG.E desc[UR4][R4.64+0xbe0], R13 ;  /* 0x000be00d04007986 */ /* 0x0011ec000c101904 */
[----:B0-----:R-:W0:Y:S01]  /*8730*/  LDC.64 R4, c[0x0][0x380] ;  /* 0x0000e000ff047b82 */ /* 0x001e220000000a00 */
[----:B------:R-:W-:Y:S01]  /*8740*/  IMAD.MOV.U32 R13, RZ, RZ, 0x2fc ;  /* 0x000002fcff0d7424 */ /* 0x000fe200078e00ff */
[----:B0-----:R0:W-:Y:S06]  /*8750*/  STG.E desc[UR4][R4.64+0xbe4], R7 ;  /* 0x000be40704007986 */ /* 0x0011ec000c101904 */
[----:B0-----:R-:W0:Y:S01]  /*8760*/  LDC.64 R4, c[0x0][0x380] ;  /* 0x0000e000ff047b82 */ /* 0x001e220000000a00 */
[----:B------:R-:W-:Y:S01]  /*8770*/  HFMA2 R7, -RZ, RZ, 0, 4.5597553253173828125e-05 ;  /* 0x000002fdff077431 */ /* 0x000fe200000001ff */
[----:B0-----:R0:W-:Y:S06]  /*8780*/  STG.E desc[UR4][R4.64+0xbe8], R9 ;  /* 0x000be80904007986 */ /* 0x0011ec000c101904 */
[----:B0-----:R-:W0:Y:S01]  /*8790*/  LDC.64 R4, c[0x0][0x380] ;  /* 0x0000e000ff047b82 */ /* 0x001e220000000a00 */
[----:B------:R-:W-:Y:S01]  /*87a0*/  IMAD.MOV.U32 R9, RZ, RZ, 0x2fe ;  /* 0x000002feff097424 */ /* 0x000fe200078e00ff */
[----:B0-----:R0:W-:Y:S06]  /*87b0*/  STG.E desc[UR4][R4.64+0xbec], R11 ;  /* 0x000bec0b04007986 */ /* 0x0011ec000c101904 */
[----:B0-----:R-:W0:Y:S01]  /*87c0*/  LDC.64 R4, c[0x0][0x380] ;  /* 0x0000e000ff047b82 */ /* 0x001e220000000a00 */
[----:B------:R-:W-:Y:S01]  /*87d0*/  HFMA2 R11, -RZ, RZ, 0, 4.5716762542724609375e-05 ;  /* 0x000002ffff0b7431 */ /* 0x000fe200000001ff */
[----:B0-----:R0:W-:Y:S06]  /*87e0*/  STG.E desc[UR4][R4.64+0xbf0], R13 ;  /* 0x000bf00d04007986 */ /* 0x0011ec000c101904 */
[----:B0-----:R-:W0:Y:S01]  /*87f0*/  LDC.64 R4, c[0x0][0x380] ;  /* 0x0000e000ff047b82 */ /* 0x001e220000000a00 */
[----:B------:R-:W-:Y:S01]  /*8800*/  IMAD.MOV.U32 R13, RZ, RZ, 0x300 ;  /* 0x00000300ff0d7424 */ /* 0x000fe200078e00ff */
[----:B0-----:R0:W-:Y:S06]  /*8810*/  STG.E desc[UR4][R4.64+0xbf4], R7 ;  /* 0x000bf40704007986 */ /* 0x0011ec000c101904 */
[----:B0-----:R-:W0:Y:S01]  /*8820*/  LDC.64 R4, c[0x0][0x380] ;  /* 0x0000e000ff047b82 */ /* 0x001e220000000a00 */
[----:B------:R-:W-:Y:S01]  /*8830*/  HFMA2 R7, -RZ, RZ, 0, 4.5835971832275390625e-05 ;  /* 0x00000301ff077431 */ /* 0x000fe200000001ff */
[----:B0-----:R0:W-:Y:S06]  /*8840*/  STG.E desc[UR4][R4.64+0xbf8], R9 ;  /* 0x000bf80904007986 */ /* 0x0011ec000c101904 */
[----:B0-----:R-:W0:Y:S01]  /*8850*/  LDC.64 R4, c[0x0][0x380] ;  /* 0x0000e000ff047b82 */ /* 0x001e220000000a00 */
[----:B------:R-:W-:Y:S01]  /*8860*/  IMAD.MOV.U32 R9, RZ, RZ, 0x302 ;  /* 0x00000302ff097424 */ /* 0x000fe200078e00ff */
[----:B0-----:R0:W-:Y:S06]  /*8870*/  STG.E desc[UR4][R4.64+0xbfc], R11 ;  /* 0x000bfc0b04007986 */ /* 0x0011ec000c101904 */
[----:B0-----:R-:W0:Y:S01]  /*8880*/  LDC.64 R4, c[0x0][0x380] ;  /* 0x0000e000ff047b82 */ /* 0x001e220000000a00 */
[----:B------:R-:W-:Y:S01]  /*8890*/  HFMA2 R11, -RZ, RZ, 0, 4.5955181121826171875e-05 ;  /* 0x00000303ff0b7431 */ /* 0x000fe200000001ff */
[----:B0-----:R0:W-:Y:S06]  /*88a0*/  STG.E desc[UR4][R4.64+0xc00], R13 ;  /* 0x000c000d04007986 */ /* 0x0011ec000c101904 */
[----:B0-----:R-:W0:Y:S01]  /*88b0*/  LDC.64 R4, c[0x0][0x380] ;  /* 0x0000e000ff047b82 */ /* 0x001e220000000a00 */
[----:B------:R-:W-:Y:S01]  /*88c0*/  IMAD.MOV.U32 R13, RZ, RZ, 0x304 ;  /* 0x00000304ff0d7424 */ /* 0x000fe200078e00ff */
[----:B0-----:R0:W-:Y:S06]  /*88d0*/  STG.E desc[UR4][R4.64+0xc04], R7 ;  /* 0x000c040704007986 */ /* 0x0011ec000c101904 */
[----:B0-----:R-:W0:Y:S01]  /*88e0*/  LDC.64 R4, c[0x0][0x380] ;  /* 0x0000e000ff047b82 */ /* 0x001e220000000a00 */
[----:B------:R-:W-:Y:S01]  /*88f0*/  HFMA2 R7, -RZ, RZ, 0, 4.6074390411376953125e-05 ;  /* 0x00000305ff077431 */ /* 0x000fe200000001ff */
[----:B0-----:R0:W-:Y:S06]  /*8900*/  STG.E desc[UR4][R4.64+0xc08], R9 ;  /* 0x000c080904007986 */ /* 0x0011ec000c101904 */
[----:B0-----:R-:W0:Y:S01]  /*8910*/  LDC.64 R4, c[0x0][0x380] ;  /* 0x0000e000ff047b82 */ /* 0x001e220000000a00 */
[----:B------:R-:W-:Y:S01]  /*8920*/  IMAD.MOV.U32 R9, RZ, RZ, 0x306 ;  /* 0x00000306ff097424 */ /* 0x000fe200078e00ff */
[----:B0-----:R0:W-:Y:S06]  /*8930*/  STG.E desc[UR4][R4.64+0xc0c], R11 ;  /* 0x000c0c0b04007986 */ /* 0x0011ec000c101904 */
[----:B0-----:R-:W0:Y:S01]  /*8940*/  LDC.64 R4, c[0x0][0x380] ;  /* 0x0000e000ff047b82 */ /* 0x001e220000000a00 */
[----:B------:R-:W-:Y:S01]  /*8950*/  HFMA2 R11, -RZ, RZ, 0, 4.6193599700927734375e-05 ;  /* 0x00000307ff0b7431 */ /* 0x000fe200000001ff */
[----:B0-----:R0:W-:Y:S06]  /*8960*/  STG.E desc[UR4][R4.64+0xc10], R13 ;  /* 0x000c100d04007986 */ /* 0x0011ec000c101904 */
[----:B0-----:R-:W0:Y:S01]  /*8970*/  LDC.64 R4, c[0x0][0x380] ;  /* 0x0000e000ff047b82 */ /* 0x001e220000000a00 */
[----:B------:R-:W-:Y:S01]  /*8980*/  IMAD.MOV.U32 R13, RZ, RZ, 0x308 ;  /* 0x00000308ff0d7424 */ /* 0x000fe200078e00ff */
[----:B0-----:R0:W-:Y:S06]  /*8990*/  STG.E desc[UR4][R4.64+0xc14], R7 ;  /* 0x000c140704007986 */ /* 0x0011ec000c101904 */
[----:B0-----:R-:W0:Y:S01]  /*89a0*/  LDC.64 R4, c[0x0][0x380] ;  /* 0x0000e000ff047b82 */ /* 0x001e220000000a00 */
[----:B------:R-:W-:Y:S01]  /*89b0*/  HFMA2 R7, -RZ, RZ, 0, 4.6312808990478515625e-05 ;  /* 0x00000309ff077431 */ /* 0x000fe200000001ff */
[----:B0-----:R0:W-:Y:S06]  /*89c0*/  STG.E desc[UR4][R4.64+0xc18], R9 ;  /* 0x000c180904007986 */ /* 0x0011ec000c101904 */
[----:B0-----:R-:W0:Y:S01]  /*89d0*/  LDC.64 R4, c[0x0][0x380] ;  /* 0x0000e000ff047b82 */ /* 0x001e220000000a00 */
[----:B------:R-:W-:Y:S01]  /*89e0*/  IMAD.MOV.U32 R9, RZ, RZ, 0x30a ;  /* 0x0000030aff097424 */ /* 0x000fe200078e00ff */
[----:B0-----:R0:W-:Y:S06]  /*89f0*/  STG.E desc[UR4][R4.64+0xc1c], R11 ;  /* 0x000c1c0b04007986 */ /* 0x0011ec000c101904 */
[----:B0-----:R-:W0:Y:S01]  /*8a00*/  LDC.64 R4, c[0x0][0x380] ;  /* 0x0000e000ff047b82 */ /* 0x001e220000000a00 */
[----:B------:R-:W-:Y:S01]  /*8a10*/  HFMA2 R11, -RZ, RZ, 0, 4.6432018280029296875e-05 ;  /* 0x0000030bff0b7431 */ /* 0x000fe200000001ff */
[----:B0-----:R0:W-:Y:S06]  /*8a20*/  STG.E desc[UR4][R4.64+0xc20], R13 ;  /* 0x000c200d04007986 */ /* 0x0011ec000c101904 */
[----:B0-----:R-:W0:Y:S01]  /*8a30*/  LDC.64 R4, c[0x0][0x380] ;  /* 0x0000e000ff047b82 */ /* 0x001e220000000a00 */
[----:B------:R-:W-:Y:S01]  /*8a40*/  IMAD.MOV.U32 R13, RZ, RZ, 0x30c ;  /* 0x0000030cff0d7424 */ /* 0x000fe200078e00ff */
[----:B0-----:R0:W-:Y:S06]  /*8a50*/  STG.E desc[UR4][R4.64+0xc24], R7 ;  /* 0x000c240704007986 */ /* 0x0011ec000c101904 */
[----:B0-----:R-:W0:Y:S01]  /*8a60*/  LDC.64 R4, c[0x0][0x380] ;  /* 0x0000e000ff047b82 */ /* 0x001e220000000a00 */
[----:B------:R-:W-:Y:S01]  /*8a70*/  HFMA2 R7, -RZ, RZ, 0, 4.6551227569580078125e-05 ;  /* 0x0000030dff077431 */ /* 0x000fe200000001ff */
[----:B0-----:R0:W-:Y:S06]  /*8a80*/  STG.E desc[UR4][R4.64+0xc28], R9 ;  /* 0x000c280904007986 */ /* 0x0011ec000c101904 */
[----:B0-----:R-:W0:Y:S01]  /*8a90*/  LDC.64 R4, c[0x0][0x380] ;  /* 0x0000e000ff047b82 */ /* 0x001e220000000a00 */
[----:B------:R-:W-:Y:S01]  /*8aa0*/  IMAD.MOV.U32 R9, RZ, RZ, 0x30e ;  /* 0x0000030eff097424 */ /* 0x000fe200078e00ff */
[----:B0-----:R0:W-:Y:S06]  /*8ab0*/  STG.E desc[UR4][R4.64+0xc2c], R11 ;  /* 0x000c2c0b04007986 */ /* 0x0011ec000c101904 */
[----:B0-----:R-:W0:Y:S01]  /*8ac0*/  LDC.64 R4, c[0x0][0x380] ;  /* 0x0000e000ff047b82 */ /* 0x001e220000000a00 */
[----:B------:R-:W-:Y:S01]  /*8ad0*/  HFMA2 R11, -RZ, RZ, 0, 4.6670436859130859375e-05 ;  /* 0x0000030fff0b7431 */ /* 0x000fe200000001ff */
[----:B0-----:R0:W-:Y:S06]  /*8ae0*/  STG.E desc[UR4][R4.64+0xc30], R13 ;  /* 0x000c300d04007986 */ /* 0x0011ec000c101904 */
[----:B0-----:R-:W0:Y:S01]  /*8af0*/  LDC.64 R4, c[0x0][0x380] ;  /* 0x0000e000ff047b82 */ /* 0x001e220000000a00 */
[----:B------:R-:W-:Y:S01]  /*8b00*/  IMAD.MOV.U32 R13, RZ, RZ, 0x310 ;  /* 0x00000310ff0d7424 */ /* 0x000fe200078e00ff */
[----:B0-----:R0:W-:Y:S06]  /*8b10*/  STG.E desc[UR4][R4.64+0xc34], R7 ;  /* 0x000c340704007986 */ /* 0x0011ec000c101904 */
[----:B0-----:R-:W0:Y:S01]  /*8b20*/  LDC.64 R4, c[0x0][0x380] ;  /* 0x0000e000ff047b82 */ /* 0x001e220000000a00 */
[----:B------:R-:W-:Y:S01]  /*8b30*/  HFMA2 R7, -RZ, RZ, 0, 4.6789646148681640625e-05 ;  /* 0x00000311ff077431 */ /* 0x000fe200000001ff */
[----:B0-----:R0:W-:Y:S06]  /*8b40*/  STG.E desc[UR4][R4.64+0xc38], R9 ;  /* 0x000c380904007986 */ /* 0x0011ec000c101904 */
[----:B0-----:R-:W0:Y:S01]  /*8b50*/  LDC.64 R4, c[0x0][0x380] ;  /* 0x0000e000ff047b82 */ /* 0x001e220000000a00 */
[----:B------:R-:W-:Y:S01]  /*8b60*/  IMAD.MOV.U32 R9, RZ, RZ, 0x312 ;  /* 0x00000312ff097424 */ /* 0x000fe200078e00ff */
[----:B0-----:R0:W-:Y:S06]  /*8b70*/  STG.E desc[UR4][R4.64+0xc3c], R11 ;  /* 0x000c3c0b04007986 */ /* 0x0011ec000c101904 */
[----:B0-----:R-:W0:Y:S01]  /*8b80*/  LDC.64 R4, c[0x0][0x380] ;  /* 0x0000e000ff047b82 */ /* 0x001e220000000a00 */
[----:B------:R-:W-:Y:S01]  /*8b90*/  HFMA2 R11, -RZ, RZ, 0, 4.6908855438232421875e-05 ;  /* 0x00000313ff0b7431 */ /* 0x000fe200000001ff */
[----:B0-----:R0:W-:Y:S06]  /*8ba0*/  STG.E desc[UR4][R4.64+0xc40], R13 ;  /* 0x000c400d04007986 */ /* 0x0011ec000c101904 */
[----:B0-----:R-:W0:Y:S01]  /*8bb0*/  LDC.64 R4, c[0x0][0x380] ;  /* 0x0000e000ff047b82 */ /* 0x001e220000000a00 */
[----:B------:R-:W-:Y:S01]  /*8bc0*/  IMAD.MOV.U32 R13, RZ, RZ, 0x314 ;  /* 0x00000314ff0d7424 */ /* 0x000fe200078e00ff */
[----:B0-----:R0:W-:Y:S06]  /*8bd0*/  STG.E desc[UR4][R4.64+0xc44], R7 ;  /* 0x000c440704007986 */ /* 0x0011ec000c101904 */
[----:B0-----:R-:W0:Y:S01]  /*8be0*/  LDC.64 R4, c[0x0][0x380] ;  /* 0x0000e000ff047b82 */ /* 0x001e220000000a00 */
[----:B------:R-:W-:Y:S01]  /*8bf0*/  HFMA2 R7, -RZ, RZ, 0, 4.7028064727783203125e-05 ;  /* 0x00000315ff077431 */ /* 0x000fe200000001ff */
[----:B0-----:R0:W-:Y:S06]  /*8c00*/  STG.E desc[UR4][R4.64+0xc48], R9 ;  /* 0x000c480904007986 */ /* 0x0011ec000c101904 */
[----:B0-----:R-:W0:Y:S01]  /*8c10*/  LDC.64 R4, c[0x0][0x380] ;  /* 0x0000e000ff047b82 */ /* 0x001e220000000a00 */
[----:B------:R-:W-:Y:S01]  /*8c20*/  IMAD.MOV.U32 R9, RZ, RZ, 0x316 ;  /* 0x00000316ff097424 */ /* 0x000fe200078e00ff */
[----:B0-----:R0:W-:Y:S06]  /*8c30*/  STG.E desc[UR4][R4.64+0xc4c], R11 ;  /* 0x000c4c0b04007986 */ /* 0x0011ec000c101904 */
[----:B0-----:R-:W0:Y:S01]  /*8c40*/  LDC.64 R4, c[0x0][0x380] ;  /* 0x0000e000ff047b82 */ /* 0x001e220000000a00 */
[----:B------:R-:W-:Y:S01]  /*8c50*/  HFMA2 R11, -RZ, RZ, 0, 4.7147274017333984375e-05 ;  /* 0x00000317ff0b7431 */ /* 0x000fe200000001ff */
[----:B0-----:R0:W-:Y:S06]  /*8c60*/  STG.E desc[UR4][R4.64+0xc50], R13 ;  /* 0x000c500d04007986 */ /* 0x0011ec000c101904 */
[----:B0-----:R-:W0:Y:S01]  /*8c70*/  LDC.64 R4, c[0x0][0x380] ;  /* 0x0000e000ff047b82 */ /* 0x001e220000000a00 */
[----:B------:R-:W-:Y:S01]  /*8c80*/  IMAD.MOV.U32 R13, RZ, RZ, 0x318 ;  /* 0x00000318ff0d7424 */ /* 0x000fe200078e00ff */
[----:B0-----:R0:W-:Y:S06]  /*8c90*/  STG.E desc[UR4][R4.64+0xc54], R7 ;  /* 0x000c540704007986 */ /* 0x0011ec000c101904 */
[----:B0-----:R-:W0:Y:S01]  /*8ca0*/  LDC.64 R4, c[0x0][0x380] ;  /* 0x0000e000ff047b82 */ /* 0x001e220000000a00 */
[----:B------:R-:W-:Y:S01]  /*8cb0*/  HFMA2 R7, -RZ, RZ, 0, 4.7266483306884765625e-05 ;  /* 0x00000319ff077431 */ /* 0x000fe200000001ff */
[----:B0-----:R0:W-:Y:S06]  /*8cc0*/  STG.E desc[UR4][R4.64+0xc58], R9 ;  /* 0x000c580904007986 */ /* 0x0011ec000c101904 */
[----:B0-----:R-:W0:Y:S01]  /*8cd0*/  LDC.64 R4, c[0x0][0x380] ;  /* 0x0000e000ff047b82 */ /* 0x001e220000000a00 */
[----:B------:R-:W-:Y:S01]  /*8ce0*/  IMAD.MOV.U32 R9, RZ, RZ, 0x31a ;  /* 0x0000031aff097424 */ /* 0x000fe200078e00ff */
[----:B0-----:R0:W-:Y:S06]  /*8cf0*/  STG.E desc[UR4][R4.64+0xc5c], R11 ;  /* 0x000c5c0b04007986 */ /* 0x0011ec000c101904 */
[----:B0-----:R-:W0:Y:S01]  /*8d00*/  LDC.64 R4, c[0x0][0x380] ;  /* 0x0000e000ff047b82 */ /* 0x001e220000000a00 */
[----:B------:R-:W-:Y:S01]  /*8d10*/  HFMA2 R11, -RZ, RZ, 0, 4.7385692596435546875e-05 ;  /* 0x0000031bff0b7431 */ /* 0x000fe200000001ff */
[----:B0-----:R0:W-:Y:S06]  /*8d20*/  STG.E desc[UR4][R4.64+0xc60], R13 ;  /* 0x000c600d04007986 */ /* 0x0011ec000c101904 */
[----:B0-----:R-:W0:Y:S01]  /*8d30*/  LDC.64 R4, c[0x0][0x380] ;  /* 0x0000e000ff047b82 */ /* 0x001e220000000a00 */
[----:B------:R-:W-:Y:S01]  /*8d40*/  IMAD.MOV.U32 R13, RZ, RZ, 0x31c ;  /* 0x0000031cff0d7424 */ /* 0x000fe200078e00ff */
[----:B0-----:R0:W-:Y:S06]  /*8d50*/  STG.E desc[UR4][R4.64+0xc64], R7 ;  /* 0x000c640704007986 */ /* 0x0011ec000c101904 */
[----:B0-----:R-:W0:Y:S01]  /*8d60*/  LDC.64 R4, c[0x0][0x380] ;  /* 0x0000e000ff047b82 */ /* 0x001e220000000a00 */
[----:B------:R-:W-:Y:S01]  /*8d70*/  HFMA2 R7, -RZ, RZ, 0, 4.7504901885986328125e-05 ;  /* 0x0000031dff077431 */ /* 0x000fe200000001ff */
[----:B0-----:R0:W-:Y:S06]  /*8d80*/  STG.E desc[UR4][R4.64+0xc68], R9 ;  /* 0x000c680904007986 */ /* 0x0011ec000c101904 */
[----:B0-----:R-:W0:Y:S01]  /*8d90*/  LDC.64 R4, c[0x0][0x380] ;  /* 0x0000e000ff047b82 */ /* 0x001e220000000a00 */
[----:B------:R-:W-:Y:S01]  /*8da0*/  IMAD.MOV.U32 R9, RZ, RZ, 0x31e ;  /* 0x0000031eff097424 */ /* 0x000fe200078e00ff */
[----:B0-----:R0:W-:Y:S06]  /*8db0*/  STG.E desc[UR4][R4.64+0xc6c], R11 ;  /* 0x000c6c0b04007986 */ /* 0x0011ec000c101904 */
[----:B0-----:R-:W0:Y:S01]  /*8dc0*/  LDC.64 R4, c[0x0][0x380] ;  /* 0x0000e000ff047b82 */ /* 0x001e220000000a00 */
[----:B------:R-:W-:Y:S01]  /*8dd0*/  HFMA2 R11, -RZ, RZ, 0, 4.7624111175537109375e-05 ;  /* 0x0000031fff0b7431 */ /* 0x000fe200000001ff */
[----:B0-----:R0:W-:Y:S06]  /*8de0*/  STG.E desc[UR4][R4.64+0xc70], R13 ;  /* 0x000c700d04007986 */ /* 0x0011ec000c101904 */
[----:B0-----:R-:W0:Y:S01]  /*8df0*/  LDC.64 R4, c[0x0][0x380] ;  /* 0x0000e000ff047b82 */ /* 0x001e220000000a00 */
[----:B------:R-:W-:Y:S01]  /*8e00*/  IMAD.MOV.U32 R13, RZ, RZ, 0x320 ;  /* 0x00000320ff0d7424 */ /* 0x000fe200078e00ff */
[----:B0-----:R0:W-:Y:S06]  /*8e10*/  STG.E desc[UR4][R4.64+0xc74], R7 ;  /* 0x000c740704007986 */ /* 0x0011ec000c101904 */
[----:B0-----:R-:W0:Y:S01]  /*8e20*/  LDC.64 R4, c[0x0][0x380] ;  /* 0x0000e000ff047b82 */ /* 0x001e220000000a00 */
[----:B------:R-:W-:Y:S01]  /*8e30*/  HFMA2 R7, -RZ, RZ, 0, 4.7743320465087890625e-05 ;  /* 0x00000321ff077431 */ /* 0x000fe200000001ff */
[----:B0-----:R0:W-:Y:S06]  /*8e40*/  STG.E desc[UR4][R4.64+0xc78], R9 ;  /* 0x000c780904007986 */ /* 0x0011ec000c101904 */
[----:B0-----:R-:W0:Y:S01]  /*8e50*/  LDC.64 R4, c[0x0][0x380] ;  /* 0x0000e000ff047b82 */ /* 0x001e220000000a00 */
[----:B------:R-:W-:Y:S01]  /*8e60*/  IMAD.MOV.U32 R9, RZ, RZ, 0x322 ;  /* 0x00000322ff097424 */ /* 0x000fe200078e00ff */
[----:B0-----:R0:W-:Y:S06]  /*8e70*/  STG.E desc[UR4][R4.64+0xc7c], R11 ;  /* 0x000c7c0b04007986 */ /* 0x0011ec000c101904 */
[----:B0-----:R-:W0:Y:S01]  /*8e80*/  LDC.64 R4, c[0x0][0x380] ;  /* 0x0000e000ff047b82 */ /* 0x001e220000000a00 */
[----:B------:R-:W-:Y:S01]  /*8e90*/  HFMA2 R11, -RZ, RZ, 0, 4.7862529754638671875e-05 ;  /* 0x00000323ff0b7431 */ /* 0x000fe200000001ff */
[----:B0-----:R0:W-:Y:S06]  /*8ea0*/  STG.E desc[UR4][R4.64+0xc80], R13 ;  /* 0x000c800d04007986 */ /* 0x0011ec000c101904 */
[----:B0-----:R-:W0:Y:S01]  /*8eb0*/  LDC.64 R4, c[0x0][0x380] ;  /* 0x0000e000ff047b82 */ /* 0x001e220000000a00 */
[----:B------:R-:W-:Y:S01]  /*8ec0*/  IMAD.MOV.U32 R13, RZ, RZ, 0x324 ;  /* 0x00000324ff0d7424 */ /* 0x000fe200078e00ff */
[----:B0-----:R0:W-:Y:S06]  /*8ed0*/  STG.E desc[UR4][R4.64+0xc84], R7 ;  /* 0x000c840704007986 */ /* 0x0011ec000c101904 */
[----:B0-----:R-:W0:Y:S01]  /*8ee0*/  LDC.64 R4, c[0x0][0x380] ;  /* 0x0000e000ff047b82 */ /* 0x001e220000000a00 */
[----:B------:R-:W-:Y:S01]  /*8ef0*/  HFMA2 R7, -RZ, RZ, 0, 4.7981739044189453125e-05 ;  /* 0x00000325ff077431 */ /* 0x000fe200000001ff */
[----:B0-----:R0:W-:Y:S06]  /*8f00*/  STG.E desc[UR4][R4.64+0xc88], R9 ;  /* 0x000c880904007986 */ /* 0x0011ec000c101904 */
[----:B0-----:R-:W0:Y:S01]  /*8f10*/  LDC.64 R4, c[0x0][0x380] ;  /* 0x0000e000ff047b82 */ /* 0x001e220000000a00 */
[----:B------:R-:W-:Y:S01]  /*8f20*/  IMAD.MOV.U32 R9, RZ, RZ, 0x326 ;  /* 0x00000326ff097424 */ /* 0x000fe200078e00ff */
[----:B0-----:R0:W-:Y:S06]  /*8f30*/  STG.E desc[UR4][R4.64+0xc8c], R11 ;  /* 0x000c8c0b04007986 */ /* 0x0011ec000c101904 */
[----:B0-----:R-:W0:Y:S01]  /*8f40*/  LDC.64 R4, c[0x0][0x380] ;  /* 0x0000e000ff047b82 */ /* 0x001e220000000a00 */
[----:B------:R-:W-:Y:S01]  /*8f50*/  HFMA2 R11, -RZ, RZ, 0, 4.8100948333740234375e-05 ;  /* 0x00000327ff0b7431 */ /* 0x000fe200000001ff */
[----:B0-----:R0:W-:Y:S06]  /*8f60*/  STG.E desc[UR4][R4.64+0xc90], R13 ;  /* 0x000c900d04007986 */ /* 0x0011ec000c101904 */
[----:B0-----:R-:W0:Y:S01]  /*8f70*/  LDC.64 R4, c[0x0][0x380] ;  /* 0x0000e000ff047b82 */ /* 0x001e220000000a00 */
[----:B------:R-:W-:Y:S01]  /*8f80*/  IMAD.MOV.U32 R13, RZ, RZ, 0x328 ;  /* 0x00000328ff0d7424 */ /* 0x000fe200078e00ff */
[----:B0-----:R0:W-:Y:S06]  /*8f90*/  STG.E desc[UR4][R4.64+0xc94], R7 ;  /* 0x000c940704007986 */ /* 0x0011ec000c101904 */
[----:B0-----:R-:W0:Y:S01]  /*8fa0*/  LDC.64 R4, c[0x0][0x380] ;  /* 0x0000e000ff047b82 */ /* 0x001e220000000a00 */
[----:B------:R-:W-:Y:S01]  /*8fb0*/  HFMA2 R7, -RZ, RZ, 0, 4.8220157623291015625e-05 ;  /* 0x00000329ff077431 */ /* 0x000fe200000001ff */
[----:B0-----:R0:W-:Y:S06]  /*8fc0*/  STG.E desc[UR4][R4.64+0xc98], R9 ;  /* 0x000c980904007986 */ /* 0x0011ec000c101904 */
[----:B0-----:R-:W0:Y:S01]  /*8fd0*/  LDC.64 R4, c[0x0][0x380] ;  /* 0x0000e000ff047b82 */ /* 0x001e220000000a00 */
[----:B------:R-:W-:Y:S01]  /*8fe0*/  IMAD.MOV.U32 R9, RZ, RZ, 0x32a ;  /* 0x0000032aff097424 */ /* 0x000fe200078e00ff */
[----:B0-----:R0:W-:Y:S06]  /*8ff0*/  STG.E desc[UR4][R4.64+0xc9c], R11 ;  /* 0x000c9c0b04007986 */ /* 0x0011ec000c101904 */
[----:B0-----:R-:W0:Y:S01]  /*9000*/  LDC.64 R4, c[0x0][0x380] ;  /* 0x0000e000ff047b82 */ /* 0x001e220000000a00 */
[----:B------:R-:W-:Y:S01]  /*9010*/  HFMA2 R11, -RZ, RZ, 0, 4.8339366912841796875e-05 ;  /* 0x0000032bff0b7431 */ /* 0x000fe200000001ff */
[----:B0-----:R0:W-:Y:S06]  /*9020*/  STG.E desc[UR4][R4.64+0xca0], R13 ;  /* 0x000ca00d04007986 */ /* 0x0011ec000c101904 */
[----:B0-----:R-:W0:Y:S01]  /*9030*/  LDC.64 R4, c[0x0][0x380] ;  /* 0x0000e000ff047b82 */ /* 0x001e220000000a00 */
[----:B------:R-:W-:Y:S01]  /*9040*/  IMAD.MOV.U32 R13, RZ, RZ, 0x32c ;  /* 0x0000032cff0d7424 */ /* 0x000fe200078e00ff */
[----:B0-----:R0:W-:Y:S06]  /*9050*/  STG.E desc[UR4][R4.64+0xca4], R7 ;  /* 0x000ca40704007986 */ /* 0x0011ec000c101904 */
[----:B0-----:R-:W0:Y:S01]  /*9060*/  LDC.64 R4, c[0x0][0x380] ;  /* 0x0000e000ff047b82 */ /* 0x001e220000000a00 */
[----:B------:R-:W-:Y:S01]  /*9070*/  HFMA2 R7, -RZ, RZ, 0, 4.8458576202392578125e-05 ;  /* 0x0000032dff077431 */ /* 0x000fe200000001ff */
[----:B0-----:R0:W-:Y:S06]  /*9080*/  STG.E desc[UR4][R4.64+0xca8], R9 ;  /* 0x000ca80904007986 */ /* 0x0011ec000c101904 */
[----:B0-----:R-:W0:Y:S01]  /*9090*/  LDC.64 R4, c[0x0][0x380] ;  /* 0x0000e000ff047b82 */ /* 0x001e220000000a00 */
[----:B------:R-:W-:Y:S01]  /*90a0*/  IMAD.MOV.U32 R9, RZ, RZ, 0x32e ;  /* 0x0000032eff097424 */ /* 0x000fe200078e00ff */
[----:B0-----:R0:W-:Y:S06]  /*90b0*/  STG.E desc[UR4][R4.64+0xcac], R11 ;  /* 0x000cac0b04007986 */ /* 0x0011ec000c101904 */
[----:B0-----:R-:W0:Y:S01]  /*90c0*/  LDC.64 R4, c[0x0][0x380] ;  /* 0x0000e000ff047b82 */ /* 0x001e220000000a00 */
[----:B------:R-:W-:Y:S01]  /*90d0*/  HFMA2 R11, -RZ, RZ, 0, 4.8577785491943359375e-05 ;  /* 0x0000032fff0b7431 */ /* 0x000fe200000001ff */
[----:B0-----:R0:W-:Y:S06]  /*90e0*/  STG.E desc[UR4][R4.64+0xcb0], R13 ;  /* 0x000cb00d04007986 */ /* 0x0011ec000c101904 */
[----:B0-----:R-:W0:Y:S01]  /*90f0*/  LDC.64 R4, c[0x0][0x380] ;  /* 0x0000e000ff047b82 */ /* 0x001e220000000a00 */
[----:B------:R-:W-:Y:S01]  /*9100*/  IMAD.MOV.U32 R13, RZ, RZ, 0x330 ;  /* 0x00000330ff0d7424 */ /* 0x000fe200078e00ff */
[----:B0-----:R0:W-:Y:S06]  /*9110*/  STG.E desc[UR4][R4.64+0xcb4], R7 ;  /* 0x000cb40704007986 */ /* 0x0011ec000c101904 */
[----:B0-----:R-:W0:Y:S01]  /*9120*/  LDC.64 R4, c[0x0][0x380] ;  /* 0x0000e000ff047b82 */ /* 0x001e220000000a00 */
[----:B------:R-:W-:Y:S01]  /*9130*/  HFMA2 R7, -RZ, RZ, 0, 4.8696994781494140625e-05 ;  /* 0x00000331ff077431 */ /* 0x000fe200000001ff */
[----:B0-----:R0:W-:Y:S06]  /*9140*/  STG.E desc[UR4][R4.64+0xcb8], R9 ;  /* 0x000cb80904007986 */ /* 0x0011ec000c101904 */
[----:B0-----:R-:W0:Y:S01]  /*9150*/  LDC.64 R4, c[0x0][0x380] ;  /* 0x0000e000ff047b82 */ /* 0x001e220000000a00 */
[----:B------:R-:W-:Y:S01]  /*9160*/  IMAD.MOV.U32 R9, RZ, RZ, 0x332 ;  /* 0x00000332ff097424 */ /* 0x000fe200078e00ff */
[----:B0-----:R0:W-:Y:S06]  /*9170*/  STG.E desc[UR4][R4.64+0xcbc], R11 ;  /* 0x000cbc0b04007986 */ /* 0x0011ec000c101904 */
[----:B0-----:R-:W0:Y:S01]  /*9180*/  LDC.64 R4, c[0x0][0x380] ;  /* 0x0000e000ff047b82 */ /* 0x001e220000000a00 */
[----:B------:R-:W-:Y:S01]  /*9190*/  HFMA2 R11, -RZ, RZ, 0, 4.8816204071044921875e-05 ;  /* 0x00000333ff0b7431 */ /* 0x000fe200000001ff */
[----:B0-----:R0:W-:Y:S06]  /*91a0*/  STG.E desc[UR4][R4.64+0xcc0], R13 ;  /* 0x000cc00d04007986 */ /* 0x0011ec000c101904 */
[----:B0-----:R-:W0:Y:S01]  /*91b0*/  LDC.64 R4, c[0x0][0x380] ;  /* 0x0000e000ff047b82 */ /* 0x001e220000000a00 */
[----:B------:R-:W-:Y:S01]  /*91c0*/  IMAD.MOV.U32 R13, RZ, RZ, 0x334 ;  /* 0x00000334ff0d7424 */ /* 0x000fe200078e00ff */
[----:B0-----:R0:W-:Y:S06]  /*91d0*/  STG.E desc[UR4][R4.64+0xcc4], R7 ;  /* 0x000cc40704007986 */ /* 0x0011ec000c101904 */
[----:B0-----:R-:W0:Y:S01]  /*91e0*/  LDC.64 R4, c[0x0][0x380] ;  /* 0x0000e000ff047b82 */ /* 0x001e220000000a00 */
[----:B------:R-:W-:Y:S01]  /*91f0*/  HFMA2 R7, -RZ, RZ, 0, 4.8935413360595703125e-05 ;  /* 0x00000335ff077431 */ /* 0x000fe200000001ff */
[----:B0-----:R0:W-:Y:S06]  /*9200*/  STG.E desc[UR4][R4.64+0xcc8], R9 ;  /* 0x000cc80904007986 */ /* 0x0011ec000c101904 */
[----:B0-----:R-:W0:Y:S01]  /*9210*/  LDC.64 R4, c[0x0][0x380] ;  /* 0x0000e000ff047b82 */ /* 0x001e220000000a00 */
[----:B------:R-:W-:Y:S01]  /*9220*/  IMAD.MOV.U32 R9, RZ, RZ, 0x336 ;  /* 0x00000336ff097424 */ /* 0x000fe200078e00ff */
[----:B0-----:R0:W-:Y:S06]  /*9230*/  STG.E desc[UR4][R4.64+0xccc], R11 ;  /* 0x000ccc0b04007986 */ /* 0x0011ec000c101904 */
[----:B0-----:R-:W0:Y:S01]  /*9240*/  LDC.64 R4, c[0x0][0x380] ;  /* 0x0000e000ff047b82 */ /* 0x001e220000000a00 */
[----:B------:R-:W-:Y:S01]  /*9250*/  HFMA2 R11, -RZ, RZ, 0, 4.9054622650146484375e-05 ;  /* 0x00000337ff0b7431 */ /* 0x000fe200000001ff */
[----:B0-----:R0:W-:Y:S06]  /*9260*/  STG.E desc[UR4][R4.64+0xcd0], R13 ;  /* 0x000cd00d04007986 */ /* 0x0011ec000c101904 */
[----:B0-----:R-:W0:Y:S01]  /*9270*/  LDC.64 R4, c[0x0][0x380] ;  /* 0x0000e000ff047b82 */ /* 0x001e220000000a00 */
[----:B------:R-:W-:Y:S01]  /*9280*/  IMAD.MOV.U32 R13, RZ, RZ, 0x338 ;  /* 0x00000338ff0d7424 */ /* 0x000fe200078e00ff */
[----:B0-----:R0:W-:Y:S06]  /*9290*/  STG.E desc[UR4][R4.64+0xcd4], R7 ;  /* 0x000cd40704007986 */ /* 0x0011ec000c101904 */
[----:B0-----:R-:W0:Y:S01]  /*92a0*/  LDC.64 R4, c[0x0][0x380] ;  /* 0x0000e000ff047b82 */ /* 0x001e220000000a00 */
[----:B------:R-:W-:Y:S01]  /*92b0*/  HFMA2 R7, -RZ, RZ, 0, 4.9173831939697265625e-05 ;  /* 0x00000339ff077431 */ /* 0x000fe200000001ff */
[----:B0-----:R0:W-:Y:S06]  /*92c0*/  STG.E desc[UR4][R4.64+0xcd8], R9 ;  /* 0x000cd80904007986 */ /* 0x0011ec000c101904 */
[----:B0-----:R-:W0:Y:S01]  /*92d0*/  LDC.64 R4, c[0x0][0x380] ;  /* 0x0000e000ff047b82 */ /* 0x001e220000000a00 */
[----:B------:R-:W-:Y:S01]  /*92e0*/  IMAD.MOV.U32 R9, RZ, RZ, 0x33a ;  /* 0x0000033aff097424 */ /* 0x000fe200078e00ff */
[----:B0-----:R0:W-:Y:S06]  /*92f0*/  STG.E desc[UR4][R4.64+0xcdc], R11 ;  /* 0x000cdc0b04007986 */ /* 0x0011ec000c101904 */
[----:B0-----:R-:W0:Y:S01]  /*9300*/  LDC.64 R4, c[0x0][0x380] ;  /* 0x0000e000ff047b82 */ /* 0x001e220000000a00 */
[----:B------:R-:W-:Y:S01]  /*9310*/  HFMA2 R11, -RZ, RZ, 0, 4.9293041229248046875e-05 ;  /* 0x0000033bff0b7431 */ /* 0x000fe200000001ff */
[----:B0-----:R0:W-:Y:S06]  /*9320*/  STG.E desc[UR4][R4.64+0xce0], R13 ;  /* 0x000ce00d04007986 */ /* 0x0011ec000c101904 */
[----:B0-----:R-:W0:Y:S01]  /*9330*/  LDC.64 R4, c[0x0][0x380] ;  /* 0x0000e000ff047b82 */ /* 0x001e220000000a00 */
[----:B------:R-:W-:Y:S01]  /*9340*/  IMAD.MOV.U32 R13, RZ, RZ, 0x33c ;  /* 0x0000033cff0d7424 */ /* 0x000fe200078e00ff */
[----:B0-----:R0:W-:Y:S06]  /*9350*/  STG.E desc[UR4][R4.64+0xce4], R7 ;  /* 0x000ce40704007986 */ /* 0x0011ec000c101904 */
[----:B0-----:R-:W0:Y:S01]  /*9360*/  LDC.64 R4, c[0x0][0x380] ;  /* 0x0000e000ff047b82 */ /* 0x001e220000000a00 */
[----:B------:R-:W-:Y:S01]  /*9370*/  HFMA2 R7, -RZ, RZ, 0, 4.9412250518798828125e-05 ;  /* 0x0000033dff077431 */ /* 0x000fe200000001ff */
[----:B0-----:R0:W-:Y:S06]  /*9380*/  STG.E desc[UR4][R4.64+0xce8], R9 ;  /* 0x000ce80904007986 */ /* 0x0011ec000c101904 */
[----:B0-----:R-:W0:Y:S01]  /*9390*/  LDC.64 R4, c[0x0][0x380] ;  /* 0x0000e000ff047b82 */ /* 0x001e220000000a00 */
[----:B------:R-:W-:Y:S01]  /*93a0*/  IMAD.MOV.U32 R9, RZ, RZ, 0x33e ;  /* 0x0000033eff097424 */ /* 0x000fe200078e00ff */
[----:B0-----:R0:W-:Y:S06]  /*93b0*/  STG.E desc[UR4][R4.64+0xcec], R11 ;  /* 0x000cec0b04007986 */ /* 0x0011ec000c101904 */
[----:B0-----:R-:W0:Y:S01]  /*93c0*/  LDC.64 R4, c[0x0][0x380] ;  /* 0x0000e000ff047b82 */ /* 0x001e220000000a00 */
[----:B------:R-:W-:Y:S01]  /*93d0*/  HFMA2 R11, -RZ, RZ, 0, 4.9531459808349609375e-05 ;  /* 0x0000033fff0b7431 */ /* 0x000fe200000001ff */
[----:B0-----:R0:W-:Y:S06]  /*93e0*/  STG.E desc[UR4][R4.64+0xcf0], R13 ;  /* 0x000cf00d04007986 */ /* 0x0011ec000c101904 */
[----:B0-----:R-:W0:Y:S01]  /*93f0*/  LDC.64 R4, c[0x0][0x380] ;  /* 0x0000e000ff047b82 */ /* 0x001e220000000a00 */
[----:B------:R-:W-:Y:S01]  /*9400*/  IMAD.MOV.U32 R13, RZ, RZ, 0x340 ;  /* 0x00000340ff0d7424 */ /* 0x000fe200078e00ff */
[----:B0-----:R0:W-:Y:S06]  /*9410*/  STG.E desc[UR4][R4.64+0xcf4], R7 ;  /* 0x000cf40704007986 */ /* 0x0011ec000c101904 */
[----:B0-----:R-:W0:Y:S01]  /*9420*/  LDC.64 R4, c[0x0][0x380] ;  /* 0x0000e000ff047b82 */ /* 0x001e220000000a00 */
[----:B------:R-:W-:Y:S01]  /*9430*/  HFMA2 R7, -RZ, RZ, 0, 4.9650669097900390625e-05 ;  /* 0x00000341ff077431 */ /* 0x000fe200000001ff */
[----:B0-----:R0:W-:Y:S06]  /*9440*/  STG.E desc[UR4][R4.64+0xcf8], R9 ;  /* 0x000cf80904007986 */ /* 0x0011ec000c101904 */
[----:B0-----:R-:W0:Y:S01]  /*9450*/  LDC.64 R4, c[0x0][0x380] ;  /* 0x0000e000ff047b82 */ /* 0x001e220000000a00 */
[----:B------:R-:W-:Y:S01]  /*9460*/  IMAD.MOV.U32 R9, RZ, RZ, 0x342 ;  /* 0x00000342ff097424 */ /* 0x000fe200078e00ff */
[----:B0-----:R0:W-:Y:S06]  /*9470*/  STG.E desc[UR4][R4.64+0xcfc], R11 ;  /* 0x000cfc0b04007986 */ /* 0x0011ec000c101904 */
[----:B0-----:R-:W0:Y:S01]  /*9480*/  LDC.64 R4, c[0x0][0x380] ;  /* 0x0000e000ff047b82 */ /* 0x001e220000000a00 */
[----:B------:R-:W-:Y:S01]  /*9490*/  HFMA2 R11, -RZ, RZ, 0, 4.9769878387451171875e-05 ;  /* 0x00000343ff0b7431 */ /* 0x000fe200000001ff */
[----:B0-----:R0:W-:Y:S06]  /*94a0*/  STG.E desc[UR4][R4.64+0xd00], R13 ;  /* 0x000d000d04007986 */ /* 0x0011ec000c101904 */
[----:B0-----:R-:W0:Y:S01]  /*94b0*/  LDC.64 R4, c[0x0][0x380] ;  /* 0x0000e000ff047b82 */ /* 0x001e220000000a00 */
[----:B------:R-:W-:Y:S01]  /*94c0*/  IMAD.MOV.U32 R13, RZ, RZ, 0x344 ;  /* 0x00000344ff0d7424 */ /* 0x000fe200078e00ff */
[----:B0-----:R0:W-:Y:S06]  /*94d0*/  STG.E desc[UR4][R4.64+0xd04], R7 ;  /* 0x000d040704007986 */ /* 0x0011ec000c101904 */
[----:B0-----:R-:W0:Y:S01]  /*94e0*/  LDC.64 R4, c[0x0][0x380] ;  /* 0x0000e000ff047b82 */ /* 0x001e220000000a00 */
[----:B------:R-:W-:Y:S01]  /*94f0*/  HFMA2 R7, -RZ, RZ, 0, 4.9889087677001953125e-05 ;  /* 0x00000345ff077431 */ /* 0x000fe200000001ff */
[----:B0-----:R0:W-:Y:S06]  /*9500*/  STG.E desc[UR4][R4.64+0xd08], R9 ;  /* 0x000d080904007986 */ /* 0x0011ec000c101904 */
[----:B0-----:R-:W0:Y:S01]  /*9510*/  LDC.64 R4, c[0x0][0x380] ;  /* 0x0000e000ff047b82 */ /* 0x001e220000000a00 */
[----:B------:R-:W-:Y:S01]  /*9520*/  IMAD.MOV.U32 R9, RZ, RZ, 0x346 ;  /* 0x00000346ff097424 */ /* 0x000fe200078e00ff */
[----:B0-----:R0:W-:Y:S06]  /*9530*/  STG.E desc[UR4][R4.64+0xd0c], R11 ;  /* 0x000d0c0b04007986 */ /* 0x0011ec000c101904 */
[----:B0-----:R-:W0:Y:S01]  /*9540*/  LDC.64 R4, c[0x0][0x380] ;  /* 0x0000e000ff047b82 */ /* 0x001e220000000a00 */
[----:B------:R-:W-:Y:S01]  /*9550*/  HFMA2 R11, -RZ, RZ, 0, 5.0008296966552734375e-05 ;  /* 0x00000347ff0b7431 */ /* 0x000fe200000001ff */
[----:B0-----:R0:W-:Y:S06]  /*9560*/  STG.E desc[UR4][R4.64+0xd10], R13 ;  /* 0x000d100d04007986 */ /* 0x0011ec000c101904 */
[----:B0-----:R-:W0:Y:S01]  /*9570*/  LDC.64 R4, c[0x0][0x380] ;  /* 0x0000e000ff047b82 */ /* 0x001e220000000a00 */
[----:B------:R-:W-:Y:S01]  /*9580*/  IMAD.MOV.U32 R13, RZ, RZ, 0x348 ;  /* 0x00000348ff0d7424 */ /* 0x000fe200078e00ff */
[----:B0-----:R0:W-:Y:S06]  /*9590*/  STG.E desc[UR4][R4.64+0xd14], R7 ;  /* 0x000d140704007986 */ /* 0x0011ec000c101904 */
[----:B0-----:R-:W0:Y:S01]  /*95a0*/  LDC.64 R4, c[0x0][0x380] ;  /* 0x0000e000ff047b82 */ /* 0x001e220000000a00 */
[----:B------:R-:W-:Y:S01]  /*95b0*/  HFMA2 R7, -RZ, RZ, 0, 5.0127506256103515625e-05 ;  /* 0x00000349ff077431 */ /* 0x000fe200000001ff */
[----:B0-----:R0:W-:Y:S06]  /*95c0*/  STG.E desc[UR4][R4.64+0xd18], R9 ;  /* 0x000d180904007986 */ /* 0x0011ec000c101904 */
[----:B0-----:R-:W0:Y:S01]  /*95d0*/  LDC.64 R4, c[0x0][0x380] ;  /* 0x0000e000ff047b82 */ /* 0x001e220000000a00 */
[----:B------:R-:W-:Y:S01]  /*95e0*/  IMAD.MOV.U32 R9, RZ, RZ, 0x34a ;  /* 0x0000034aff097424 */ /* 0x000fe200078e00ff */
[----:B0-----:R0:W-:Y:S06]  /*95f0*/  STG.E desc[UR4][R4.64+0xd1c], R11 ;  /* 0x000d1c0b04007986 */ /* 0x0011ec000c101904 */
[----:B0-----:R-:W0:Y:S01]  /*9600*/  LDC.64 R4, c[0x0][0x380] ;  /* 0x0000e000ff047b82 */ /* 0x001e220000000a00 */
[----:B------:R-:W-:Y:S01]  /*9610*/  HFMA2 R11, -RZ, RZ, 0, 5.0246715545654296875e-05 ;  /* 0x0000034bff0b7431 */ /* 0x000fe200000001ff */
[----:B0-----:R0:W-:Y:S06]  /*9620*/  STG.E desc[UR4][R4.64+0xd20], R13 ;  /* 0x000d200d04007986 */ /* 0x0011ec000c101904 */
[----:B0-----:R-:W0:Y:S01]  /*9630*/  LDC.64 R4, c[0x0][0x380] ;  /* 0x0000e000ff047b82 */ /* 0x001e220000000a00 */
[----:B------:R-:W-:Y:S01]  /*9640*/  IMAD.MOV.U32 R13, RZ, RZ, 0x34c ;  /* 0x0000034cff0d7424 */ /* 0x000fe200078e00ff */
[----:B0-----:R0:W-:Y:S06]  /*9650*/  STG.E desc[UR4][R4.64+0xd24], R7 ;  /* 0x000d240704007986 */ /* 0x0011ec000c101904 */
[----:B0-----:R-:W0:Y:S01]  /*9660*/  LDC.64 R4, c[0x0][0x380] ;  /* 0x0000e000ff047b82 */ /* 0x001e220000000a00 */
[----:B------:R-:W-:Y:S01]  /*9670*/  HFMA2 R7, -RZ, RZ, 0, 5.0365924835205078125e-05 ;  /* 0x0000034dff077431 */ /* 0x000fe200000001ff */
[----:B0-----:R0:W-:Y:S06]  /*9680*/  STG.E desc[UR4][R4.64+0xd28], R9 ;  /* 0x000d280904007986 */ /* 0x0011ec000c101904 */
[----:B0-----:R-:W0:Y:S01]  /*9690*/  LDC.64 R4, c[0x0][0x380] ;  /* 0x0000e000ff047b82 */ /* 0x001e220000000a00 */
[----:B------:R-:W-:Y:S01]  /*96a0*/  IMAD.MOV.U32 R9, RZ, RZ, 0x34e ;  /* 0x0000034eff097424 */ /* 0x000fe200078e00ff */
[----:B0-----:R0:W-:Y:S06]  /*96b0*/  STG.E desc[UR4][R4.64+0xd2c], R11 ;  /* 0x000d2c0b04007986 */ /* 0x0011ec000c101904 */
[----:B0-----:R-:W0:Y:S01]  /*96c0*/  LDC.64 R4, c[0x0][0x380] ;  /* 0x0000e000ff047b82 */ /* 0x001e220000000a00 */
[----:B------:R-:W-:Y:S01]  /*96d0*/  HFMA2 R11, -RZ, RZ, 0, 5.0485134124755859375e-05 ;  /* 0x0000034fff0b7431 */ /* 0x000fe200000001ff */
[----:B0-----:R0:W-:Y:S06]  /*96e0*/  STG.E desc[UR4][R4.64+0xd30], R13 ;  /* 0x000d300d04007986 */ /* 0x0011ec000c101904 */
[----:B0-----:R-:W0:Y:S01]  /*96f0*/  LDC.64 R4, c[0x0][0x380] ;  /* 0x0000e000ff047b82 */ /* 0x001e220000000a00 */
[----:B------:R-:W-:Y:S01]  /*9700*/  IMAD.MOV.U32 R13, RZ, RZ, 0x350 ;  /* 0x00000350ff0d7424 */ /* 0x000fe200078e00ff */
[----:B0-----:R0:W-:Y:S06]  /*9710*/  STG.E desc[UR4][R4.64+0xd34], R7 ;  /* 0x000d340704007986 */ /* 0x0011ec000c101904 */
[----:B0-----:R-:W0:Y:S01]  /*9720*/  LDC.64 R4, c[0x0][0x380] ;  /* 0x0000e000ff047b82 */ /* 0x001e220000000a00 */
[----:B------:R-:W-:Y:S01]  /*9730*/  HFMA2 R7, -RZ, RZ, 0, 5.0604343414306640625e-05 ;  /* 0x00000351ff077431 */ /* 0x000fe200000001ff */
[----:B0-----:R0:W-:Y:S06]  /*9740*/  STG.E desc[UR4][R4.64+0xd38], R9 ;  /* 0x000d380904007986 */ /* 0x0011ec000c101904 */
[----:B0-----:R-:W0:Y:S01]  /*9750*/  LDC.64 R4, c[0x0][0x380] ;  /* 0x0000e000ff047b82 */ /* 0x001e220000000a00 */
[----:B------:R-:W-:Y:S01]  /*9760*/  IMAD.MOV.U32 R9, RZ, RZ, 0x352 ;  /* 0x00000352ff097424 */ /* 0x000fe200078e00ff */
[----:B0-----:R0:W-:Y:S06]  /*9770*/  STG.E desc[UR4][R4.64+0xd3c], R11 ;  /* 0x000d3c0b04007986 */ /* 0x0011ec000c101904 */
[----:B0-----:R-:W0:Y:S01]  /*9780*/  LDC.64 R4, c[0x0][0x380] ;  /* 0x0000e000ff047b82 */ /* 0x001e220000000a00 */
[----:B------:R-:W-:Y:S01]  /*9790*/  HFMA2 R11, -RZ, RZ, 0, 5.0723552703857421875e-05 ;  /* 0x00000353ff0b7431 */ /* 0x000fe200000001ff */
[----:B0-----:R0:W-:Y:S06]  /*97a0*/  STG.E desc[UR4][R4.64+0xd40], R13 ;  /* 0x000d400d04007986 */ /* 0x0011ec000c101904 */
[----:B0-----:R-:W0:Y:S01]  /*97b0*/  LDC.64 R4, c[0x0][0x380] ;  /* 0x0000e000ff047b82 */ /* 0x001e220000000a00 */
[----:B------:R-:W-:Y:S01]  /*97c0*/  IMAD.MOV.U32 R13, RZ, RZ, 0x354 ;  /* 0x00000354ff0d7424 */ /* 0x000fe200078e00ff */
[----:B0-----:R0:W-:Y:S06]  /*97d0*/  STG.E desc[UR4][R4.64+0xd44], R7 ;  /* 0x000d440704007986 */ /* 0x0011ec000c101904 */
[----:B0-----:R-:W0:Y:S01]  /*97e0*/  LDC.64 R4, c[0x0][0x380] ;  /* 0x0000e000ff047b82 */ /* 0x001e220000000a00 */
[----:B------:R-:W-:Y:S01]  /*97f0*/  HFMA2 R7, -RZ, RZ, 0, 5.0842761993408203125e-05 ;  /* 0x00000355ff077431 */ /* 0x000fe200000001ff */
[----:B0-----:R0:W-:Y:S06]  /*9800*/  STG.E desc[UR4][R4.64+0xd48], R9 ;  /* 0x000d480904007986 */ /* 0x0011ec000c101904 */
[----:B0-----:R-:W0:Y:S01]  /*9810*/  LDC.64 R4, c[0x0][0x380] ;  /* 0x0000e000ff047b82 */ /* 0x001e220000000a00 */
[----:B------:R-:W-:Y:S01]  /*9820*/  IMAD.MOV.U32 R9, RZ, RZ, 0x356 ;  /* 0x00000356ff097424 */ /* 0x000fe200078e00ff */
[----:B0-----:R0:W-:Y:S06]  /*9830*/  STG.E desc[UR4][R4.64+0xd4c], R11 ;  /* 0x000d4c0b04007986 */ /* 0x0011ec000c101904 */
[----:B0-----:R-:W0:Y:S01]  /*9840*/  LDC.64 R4, c[0x0][0x380] ;  /* 0x0000e000ff047b82 */ /* 0x001e220000000a00 */
[----:B------:R-:W-:Y:S01]  /*9850*/  HFMA2 R11, -RZ, RZ, 0, 5.0961971282958984375e-05 ;  /* 0x00000357ff0b7431 */ /* 0x000fe200000001ff */
[----:B0-----:R0:W-:Y:S06]  /*9860*/  STG.E desc[UR4][R4.64+0xd50], R13 ;  /* 0x000d500d04007986 */ /* 0x0011ec000c101904 */
[----:B0-----:R-:W0:Y:S01]  /*9870*/  LDC.64 R4, c[0x0][0x380] ;  /* 0x0000e000ff047b82 */ /* 0x001e220000000a00 */
[----:B------:R-:W-:Y:S01]  /*9880*/  IMAD.MOV.U32 R13, RZ, RZ, 0x358 ;  /* 0x00000358ff0d7424 */ /* 0x000fe200078e00ff */
[----:B0-----:R0:W-:Y:S06]  /*9890*/  STG.E desc[UR4][R4.64+0xd54], R7 ;  /* 0x000d540704007986 */ /* 0x0011ec000c101904 */
[----:B0-----:R-:W0:Y:S01]  /*98a0*/  LDC.64 R4, c[0x0][0x380] ;  /* 0x0000e000ff047b82 */ /* 0x001e220000000a00 */
[----:B------:R-:W-:Y:S01]  /*98b0*/  HFMA2 R7, -RZ, RZ, 0, 5.1081180572509765625e-05 ;  /* 0x00000359ff077431 */ /* 0x000fe200000001ff */
[----:B0-----:R0:W-:Y:S06]  /*98c0*/  STG.E desc[UR4][R4.64+0xd58], R9 ;  /* 0x000d580904007986 */ /* 0x0011ec000c101904 */
[----:B0-----:R-:W0:Y:S01]  /*98d0*/  LDC.64 R4, c[0x0][0x380] ;  /* 0x0000e000ff047b82 */ /* 0x001e220000000a00 */
[----:B------:R-:W-:Y:S01]  /*98e0*/  IMAD.MOV.U32 R9, RZ, RZ, 0x35a ;  /* 0x0000035aff097424 */ /* 0x000fe200078e00ff */
[----:B0-----:R0:W-:Y:S06]  /*98f0*/  STG.E desc[UR4][R4.64+0xd5c], R11 ;  /* 0x000d5c0b04007986 */ /* 0x0011ec000c101904 */
[----:B0-----:R-:W0:Y:S01]  /*9900*/  LDC.64 R4, c[0x0][0x380] ;  /* 0x0000e000ff047b82 */ /* 0x001e220000000a00 */
[----:B------:R-:W-:Y:S01]  /*9910*/  HFMA2 R11, -RZ, RZ, 0, 5.1200389862060546875e-05 ;  /* 0x0000035bff0b7431 */ /* 0x000fe200000001ff */
[----:B0-----:R0:W-:Y:S06]  /*9920*/  STG.E desc[UR4][R4.64+0xd60], R13 ;  /* 0x000d600d04007986 */ /* 0x0011ec000c101904 */
[----:B0-----:R-:W0:Y:S01]  /*9930*/  LDC.64 R4, c[0x0][0x380] ;  /* 0x0000e000ff047b82 */ /* 0x001e220000000a00 */
[----:B------:R-:W-:Y:S01]  /*9940*/  IMAD.MOV.U32 R13, RZ, RZ, 0x35c ;  /* 0x0000035cff0d7424 */ /* 0x000fe200078e00ff */
[----:B0-----:R0:W-:Y:S06]  /*9950*/  STG.E desc[UR4][R4.64+0xd64], R7 ;  /* 0x000d640704007986 */ /* 0x0011ec000c101904 */
[----:B0-----:R-:W0:Y:S01]  /*9960*/  LDC.64 R4, c[0x0][0x380] ;  /* 0x0000e000ff047b82 */ /* 0x001e220000000a00 */
[----:B------:R-:W-:Y:S01]  /*9970*/  HFMA2 R7, -RZ, RZ, 0, 5.1319599151611328125e-05 ;  /* 0x0000035dff077431 */ /* 0x000fe200000001ff */
[----:B0-----:R0:W-:Y:S06]  /*9980*/  STG.E desc[UR4][R4.64+0xd68], R9 ;  /* 0x000d680904007986 */ /* 0x0011ec000c101904 */
[----:B0-----:R-:W0:Y:S01]  /*9990*/  LDC.64 R4, c[0x0][0x380] ;  /* 0x0000e000ff047b82 */ /* 0x001e220000000a00 */
[----:B------:R-:W-:Y:S01]  /*99a0*/  IMAD.MOV.U32 R9, RZ, RZ, 0x35e ;  /* 0x0000035eff097424 */ /* 0x000fe200078e00ff */
[----:B0-----:R0:W-:Y:S06]  /*99b0*/  STG.E desc[UR4][R4.64+0xd6c], R11 ;  /* 0x000d6c0b04007986 */ /* 0x0011ec000c101904 */
[----:B0-----:R-:W0:Y:S01]  /*99c0*/  LDC.64 R4, c[0x0][0x380] ;  /* 0x0000e000ff047b82 */ /* 0x001e220000000a00 */
[----:B------:R-:W-:Y:S01]  /*99d0*/  HFMA2 R11, -RZ, RZ, 0, 5.1438808441162109375e-05 ;  /* 0x0000035fff0b7431 */ /* 0x000fe200000001ff */
[----:B0-----:R0:W-:Y:S06]  /*99e0*/  STG.E desc[UR4][R4.64+0xd70], R13 ;  /* 0x000d700d04007986 */ /* 0x0011ec000c101904 */
[----:B0-----:R-:W0:Y:S01]  /*99f0*/  LDC.64 R4, c[0x0][0x380] ;  /* 0x0000e000ff047b82 */ /* 0x001e220000000a00 */
[----:B------:R-:W-:Y:S01]  /*9a00*/  IMAD.MOV.U32 R13, RZ, RZ, 0x360 ;  /* 0x00000360ff0d7424 */ /* 0x000fe200078e00ff */
[----:B0-----:R0:W-:Y:S06]  /*9a10*/  STG.E desc[UR4][R4.64+0xd74], R7 ;  /* 0x000d740704007986 */ /* 0x0011ec000c101904 */
[----:B0-----:R-:W0:Y:S01]  /*9a20*/  LDC.64 R4, c[0x0][0x380] ;  /* 0x0000e000ff047b82 */ /* 0x001e220000000a00 */
[----:B------:R-:W-:Y:S01]  /*9a30*/  HFMA2 R7, -RZ, RZ, 0, 5.1558017730712890625e-05 ;  /* 0x00000361ff077431 */ /* 0x000fe200000001ff */
[----:B0-----:R0:W-:Y:S06]  /*9a40*/  STG.E desc[UR4][R4.64+0xd78], R9 ;  /* 0x000d780904007986 */ /* 0x0011ec000c101904 */
[----:B0-----:R-:W0:Y:S01]  /*9a50*/  LDC.64 R4, c[0x0][0x380] ;  /* 0x0000e000ff047b82 */ /* 0x001e220000000a00 */
[----:B------:R-:W-:Y:S01]  /*9a60*/  IMAD.MOV.U32 R9, RZ, RZ, 0x362 ;  /* 0x00000362ff097424 */ /* 0x000fe200078e00ff */
[----:B0-----:R0:W-:Y:S06]  /*9a70*/  STG.E desc[UR4][R4.64+0xd7c], R11 ;  /* 0x000d7c0b04007986 */ /* 0x0011ec000c101904 */
[----:B0-----:R-:W0:Y:S01]  /*9a80*/  LDC.64 R4, c[0x0][0x380] ;  /* 0x0000e000ff047b82 */ /* 0x001e220000000a00 */
[----:B------:R-:W-:Y:S01]  /*9a90*/  HFMA2 R11, -RZ, RZ, 0, 5.1677227020263671875e-05 ;  /* 0x00000363ff0b7431 */ /* 0x000fe200000001ff */
[----:B0-----:R0:W-:Y:S06]  /*9aa0*/  STG.E desc[UR4][R4.64+0xd80], R13 ;  /* 0x000d800d04007986 */ /* 0x0011ec000c101904 */
[----:B0-----:R-:W0:Y:S01]  /*9ab0*/  LDC.64 R4, c[0x0][0x380] ;  /* 0x0000e000ff047b82 */ /* 0x001e220000000a00 */
[----:B------:R-:W-:Y:S01]  /*9ac0*/  IMAD.MOV.U32 R13, RZ, RZ, 0x364 ;  /* 0x00000364ff0d7424 */ /* 0x000fe200078e00ff */
[----:B0-----:R0:W-:Y:S06]  /*9ad0*/  STG.E desc[UR4][R4.64+0xd84], R7 ;  /* 0x000d840704007986 */ /* 0x0011ec000c101904 */
[----:B0-----:R-:W0:Y:S01]  /*9ae0*/  LDC.64 R4, c[0x0][0x380] ;  /* 0x0000e000ff047b82 */ /* 0x001e220000000a00 */
[----:B------:R-:W-:Y:S01]  /*9af0*/  HFMA2 R7, -RZ, RZ, 0, 5.1796436309814453125e-05 ;  /* 0x00000365ff077431 */ /* 0x000fe200000001ff */
[----:B0-----:R0:W-:Y:S06]  /*9b00*/  STG.E desc[UR4][R4.64+0xd88], R9 ;  /* 0x000d880904007986 */ /* 0x0011ec000c101904 */
[----:B0-----:R-:W0:Y:S01]  /*9b10*/  LDC.64 R4, c[0x0][0x380] ;  /* 0x0000e000ff047b82 */ /* 0x001e220000000a00 */
[----:B------:R-:W-:Y:S01]  /*9b20*/  IMAD.MOV.U32 R9, RZ, RZ, 0x366 ;  /* 0x00000366ff097424 */ /* 0x000fe200078e00ff */
[----:B0-----:R0:W-:Y:S06]  /*9b30*/  STG.E desc[UR4][R4.64+0xd8c], R11 ;  /* 0x000d8c0b04007986 */ /* 0x0011ec000c101904 */
[----:B0-----:R-:W0:Y:S01]  /*9b40*/  LDC.64 R4, c[0x0][0x380] ;  /* 0x0000e000ff047b82 */ /* 0x001e220000000a00 */
[----:B------:R-:W-:Y:S01]  /*9b50*/  HFMA2 R11, -RZ, RZ, 0, 5.1915645599365234375e-05 ;  /* 0x00000367ff0b7431 */ /* 0x000fe200000001ff */
[----:B0-----:R0:W-:Y:S06]  /*9b60*/  STG.E desc[UR4][R4.64+0xd90], R13 ;  /* 0x000d900d04007986 */ /* 0x0011ec000c101904 */
[----:B0-----:R-:W0:Y:S01]  /*9b70*/  LDC.64 R4, c[0x0][0x380] ;  /* 0x0000e000ff047b82 */ /* 0x001e220000000a00 */
[----:B------:R-:W-:Y:S01]  /*9b80*/  IMAD.MOV.U32 R13, RZ, RZ, 0x368 ;  /* 0x00000368ff0d7424 */ /* 0x000fe200078e00ff */
[----:B0-----:R0:W-:Y:S06]  /*9b90*/  STG.E desc[UR4][R4.64+0xd94], R7 ;  /* 0x000d940704007986 */ /* 0x0011ec000c101904 */
[----:B0-----:R-:W0:Y:S01]  /*9ba0*/  LDC.64 R4, c[0x0][0x380] ;  /* 0x0000e000ff047b82 */ /* 0x001e220000000a00 */
[----:B------:R-:W-:Y:S01]  /*9bb0*/  HFMA2 R7, -RZ, RZ, 0, 5.2034854888916015625e-05 ;  /* 0x00000369ff077431 */ /* 0x000fe200000001ff */
[----:B0-----:R0:W-:Y:S06]  /*9bc0*/  STG.E desc[UR4][R4.64+0xd98], R9 ;  /* 0x000d980904007986 */ /* 0x0011ec000c101904 */
[----:B0-----:R-:W0:Y:S01]  /*9bd0*/  LDC.64 R4, c[0x0][0x380] ;  /* 0x0000e000ff047b82 */ /* 0x001e220000000a00 */
[----:B------:R-:W-:Y:S01]  /*9be0*/  IMAD.MOV.U32 R9, RZ, RZ, 0x36a ;  /* 0x0000036aff097424 */ /* 0x000fe200078e00ff */
[----:B0-----:R0:W-:Y:S06]  /*9bf0*/  STG.E desc[UR4][R4.64+0xd9c], R11 ;  /* 0x000d9c0b04007986 */ /* 0x0011ec000c101904 */
[----:B0-----:R-:W0:Y:S01]  /*9c00*/  LDC.64 R4, c[0x0][0x380] ;  /* 0x0000e000ff047b82 */ /* 0x001e220000000a00 */
[----:B------:R-:W-:Y:S01]  /*9c10*/  HFMA2 R11, -RZ, RZ, 0, 5.2154064178466796875e-05 ;  /* 0x0000036bff0b7431 */ /* 0x000fe200000001ff */
[----:B0-----:R0:W-:Y:S06]  /*9c20*/  STG.E desc[UR4][R4.64+0xda0], R13 ;  /* 0x000da00d04007986 */ /* 0x0011ec000c101904 */
[----:B0-----:R-:W0:Y:S01]  /*9c30*/  LDC.64 R4, c[0x0][0x380] ;  /* 0x0000e000ff047b82 */ /* 0x001e220000000a00 */
[----:B------:R-:W-:Y:S01]  /*9c40*/  IMAD.MOV.U32 R13, RZ, RZ, 0x36c ;  /* 0x0000036cff0d7424 */ /* 0x000fe200078e00ff */
[----:B0-----:R0:W-:Y:S06]  /*9c50*/  STG.E desc[UR4][R4.64+0xda4], R7 ;  /* 0x000da40704007986 */ /* 0x0011ec000c101904 */
[----:B0-----:R-:W0:Y:S01]  /*9c60*/  LDC.64 R4, c[0x0][0x380] ;  /* 0x0000e000ff047b82 */ /* 0x001e220000000a00 */
[----:B------:R-:W-:Y:S01]  /*9c70*/  HFMA2 R7, -RZ, RZ, 0, 5.2273273468017578125e-05 ;  /* 0x0000036dff077431 */ /* 0x000fe200000001ff */
[----:B0-----:R0:W-:Y:S06]  /*9c80*/  STG.E desc[UR4][R4.64+0xda8], R9 ;  /* 0x000da80904007986 */ /* 0x0011ec000c101904 */
[----:B0-----:R-:W0:Y:S01]  /*9c90*/  LDC.64 R4, c[0x0][0x380] ;  /* 0x0000e000ff047b82 */ /* 0x001e220000000a00 */
[----:B------:R-:W-:Y:S01]  /*9ca0*/  IMAD.MOV.U32 R9, RZ, RZ, 0x36e ;  /* 0x0000036eff097424 */ /* 0x000fe200078e00ff */
[----:B0-----:R0:W-:Y:S06]  /*9cb0*/  STG.E desc[UR4][R4.64+0xdac], R11 ;  /* 0x000dac0b04007986 */ /* 0x0011ec000c101904 */
[----:B0-----:R-:W0:Y:S01]  /*9cc0*/  LDC.64 R4, c[0x0][0x380] ;  /* 0x0000e000ff047b82 */ /* 0x001e220000000a00 */
[----:B------:R-:W-:Y:S01]  /*9cd0*/  HFMA2 R11, -RZ, RZ, 0, 5.2392482757568359375e-05 ;  /* 0x0000036fff0b7431 */ /* 0x000fe200000001ff */
[----:B0-----:R0:W-:Y:S06]  /*9ce0*/  STG.E desc[UR4][R4.64+0xdb0], R13 ;  /* 0x000db00d04007986 */ /* 0x0011ec000c101904 */
[----:B0-----:R-:W0:Y:S01]  /*9cf0*/  LDC.64 R4, c[0x0][0x380] ;  /* 0x0000e000ff047b82 */ /* 0x001e220000000a00 */
[----:B------:R-:W-:Y:S01]  /*9d00*/  IMAD.MOV.U32 R13, RZ, RZ, 0x370 ;  /* 0x00000370ff0d7424 */ /* 0x000fe200078e00ff */
[----:B0-----:R0:W-:Y:S06]  /*9d10*/  STG.E desc[UR4][R4.64+0xdb4], R7 ;  /* 0x000db40704007986 */ /* 0x0011ec000c101904 */
[----:B0-----:R-:W0:Y:S01]  /*9d20*/  LDC.64 R4, c[0x0][0x380] ;  /* 0x0000e000ff047b82 */ /* 0x001e220000000a00 */
[----:B------:R-:W-:Y:S01]  /*9d30*/  HFMA2 R7, -RZ, RZ, 0, 5.2511692047119140625e-05 ;  /* 0x00000371ff077431 */ /* 0x000fe200000001ff */
[----:B0-----:R0:W-:Y:S06]  /*9d40*/  STG.E desc[UR4][R4.64+0xdb8], R9 ;  /* 0x000db80904007986 */ /* 0x0011ec000c101904 */
[----:B0-----:R-:W0:Y:S01]  /*9d50*/  LDC.64 R4, c[0x0][0x380] ;  /* 0x0000e000ff047b82 */ /* 0x001e220000000a00 */
[----:B------:R-:W-:Y:S01]  /*9d60*/  IMAD.MOV.U32 R9, RZ, RZ, 0x372 ;  /* 0x00000372ff097424 */ /* 0x000fe200078e00ff */
[----:B0-----:R0:W-:Y:S06]  /*9d70*/  STG.E desc[UR4][R4.64+0xdbc], R11 ;  /* 0x000dbc0b04007986 */ /* 0x0011ec000c101904 */
[----:B0-----:R-:W0:Y:S01]  /*9d80*/  LDC.64 R4, c[0x0][0x380] ;  /* 0x0000e000ff047b82 */ /* 0x001e220000000a00 */
[----:B------:R-:W-:Y:S01]  /*9d90*/  HFMA2 R11, -RZ, RZ, 0, 5.2630901336669921875e-05 ;  /* 0x00000373ff0b7431 */ /* 0x000fe200000001ff */
[----:B0-----:R0:W-:Y:S06]  /*9da0*/  STG.E desc[UR4][R4.64+0xdc0], R13 ;  /* 0x000dc00d04007986 */ /* 0x0011ec000c101904 */
[----:B0-----:R-:W0:Y:S01]  /*9db0*/  LDC.64 R4, c[0x0][0x380] ;  /* 0x0000e000ff047b82 */ /* 0x001e220000000a00 */
[----:B------:R-:W-:Y:S01]  /*9dc0*/  IMAD.MOV.U32 R13, RZ, RZ, 0x374 ;  /* 0x00000374ff0d7424 */ /* 0x000fe200078e00ff */
[----:B0-----:R0:W-:Y:S06]  /*9dd0*/  STG.E desc[UR4][R4.64+0xdc4], R7 ;  /* 0x000dc40704007986 */ /* 0x0011ec000c101904 */
[----:B0-----:R-:W0:Y:S01]  /*9de0*/  LDC.64 R4, c[0x0][0x380] ;  /* 0x0000e000ff047b82 */ /* 0x001e220000000a00 */
[----:B------:R-:W-:Y:S01]  /*9df0*/  HFMA2 R7, -RZ, RZ, 0, 5.2750110626220703125e-05 ;  /* 0x00000375ff077431 */ /* 0x000fe200000001ff */
[----:B0-----:R0:W-:Y:S06]  /*9e00*/  STG.E desc[UR4][R4.64+0xdc8], R9 ;  /* 0x000dc80904007986 */ /* 0x0011ec000c101904 */
[----:B0-----:R-:W0:Y:S01]  /*9e10*/  LDC.64 R4, c[0x0][0x380] ;  /* 0x0000e000ff047b82 */ /* 0x001e220000000a00 */
[----:B------:R-:W-:Y:S01]  /*9e20*/  IMAD.MOV.U32 R9, RZ, RZ, 0x376 ;  /* 0x00000376ff097424 */ /* 0x000fe200078e00ff */
[----:B0-----:R0:W-:Y:S06]  /*9e30*/  STG.E desc[UR4][R4.64+0xdcc], R11 ;  /* 0x000dcc0b04007986 */ /* 0x0011ec000c101904 */
[----:B0-----:R-:W0:Y:S01]  /*9e40*/  LDC.64 R4, c[0x0][0x380] ;  /* 0x0000e000ff047b82 */ /* 0x001e220000000a00 */
[----:B------:R-:W-:Y:S01]  /*9e50*/  HFMA2 R11, -RZ, RZ, 0, 5.2869319915771484375e-05 ;  /* 0x00000377ff0b7431 */ /* 0x000fe200000001ff */
[----:B0-----:R0:W-:Y:S06]  /*9e60*/  STG.E desc[UR4][R4.64+0xdd0], R13 ;  /* 0x000dd00d04007986 */ /* 0x0011ec000c101904 */
[----:B0-----:R-:W0:Y:S01]  /*9e70*/  LDC.64 R4, c[0x0][0x380] ;  /* 0x0000e000ff047b82 */ /* 0x001e220000000a00 */
[----:B------:R-:W-:Y:S01]  /*9e80*/  IMAD.MOV.U32 R13, RZ, RZ, 0x378 ;  /* 0x00000378ff0d7424 */ /* 0x000fe200078e00ff */
[----:B0-----:R0:W-:Y:S06]  /*9e90*/  STG.E desc[UR4][R4.64+0xdd4], R7 ;  /* 0x000dd40704007986 */ /* 0x0011ec000c101904 */
[----:B0-----:R-:W0:Y:S01]  /*9ea0*/  LDC.64 R4, c[0x0][0x380] ;  /* 0x0000e000ff047b82 */ /* 0x001e220000000a00 */
[----:B------:R-:W-:Y:S01]  /*9eb0*/  HFMA2 R7, -RZ, RZ, 0, 5.2988529205322265625e-05 ;  /* 0x00000379ff077431 */ /* 0x000fe200000001ff */
[----:B0-----:R0:W-:Y:S06]  /*9ec0*/  STG.E desc[UR4][R4.64+0xdd8], R9 ;  /* 0x000dd80904007986 */ /* 0x0011ec000c101904 */
[----:B0-----:R-:W0:Y:S01]  /*9ed0*/  LDC.64 R4, c[0x0][0x380] ;  /* 0x0000e000ff047b82 */ /* 0x001e220000000a00 */
[----:B------:R-:W-:Y:S01]  /*9ee0*/  IMAD.MOV.U32 R9, RZ, RZ, 0x37a ;  /* 0x0000037aff097424 */ /* 0x000fe200078e00ff */
[----:B0-----:R0:W-:Y:S06]  /*9ef0*/  STG.E desc[UR4][R4.64+0xddc], R11 ;  /* 0x000ddc0b04007986 */ /* 0x0011ec000c101904 */
[----:B0-----:R-:W0:Y:S01]  /*9f00*/  LDC.64 R4, c[0x0][0x380] ;  /* 0x0000e000ff047b82 */ /* 0x001e220000000a00 */
[----:B------:R-:W-:Y:S01]  /*9f10*/  HFMA2 R11, -RZ, RZ, 0, 5.3107738494873046875e-05 ;  /* 0x0000037bff0b7431 */ /* 0x000fe200000001ff */
[----:B0-----:R0:W-:Y:S06]  /*9f20*/  STG.E desc[UR4][R4.64+0xde0], R13 ;  /* 0x000de00d04007986 */ /* 0x0011ec000c101904 */
[----:B0-----:R-:W0:Y:S01]  /*9f30*/  LDC.64 R4, c[0x0][0x380] ;  /* 0x0000e000ff047b82 */ /* 0x001e220000000a00 */
[----:B------:R-:W-:Y:S01]  /*9f40*/  IMAD.MOV.U32 R13, RZ, RZ, 0x37c ;  /* 0x0000037cff0d7424 */ /* 0x000fe200078e00ff */
[----:B0-----:R0:W-:Y:S06]  /*9f50*/  STG.E desc[UR4][R4.64+0xde4], R7 ;  /* 0x000de40704007986 */ /* 0x0011ec000c101904 */
[----:B0-----:R-:W0:Y:S01]  /*9f60*/  LDC.64 R4, c[0x0][0x380] ;  /* 0x0000e000ff047b82 */ /* 0x001e220000000a00 */
[----:B------:R-:W-:Y:S01]  /*9f70*/  HFMA2 R7, -RZ, RZ, 0, 5.3226947784423828125e-05 ;  /* 0x0000037dff077431 */ /* 0x000fe200000001ff */
[----:B0-----:R0:W-:Y:S06]  /*9f80*/  STG.E desc[UR4][R4.64+0xde8], R9 ;  /* 0x000de80904007986 */ /* 0x0011ec000c101904 */
[----:B0-----:R-:W0:Y:S01]  /*9f90*/  LDC.64 R4, c[0x0][0x380] ;  /* 0x0000e000ff047b82 */ /* 0x001e220000000a00 */
[----:B------:R-:W-:Y:S01]  /*9fa0*/  IMAD.MOV.U32 R9, RZ, RZ, 0x37e ;  /* 0x0000037eff097424 */ /* 0x000fe200078e00ff */
[----:B0-----:R0:W-:Y:S06]  /*9fb0*/  STG.E desc[UR4][R4.64+0xdec], R11 ;  /* 0x000dec0b04007986 */ /* 0x0011ec000c101904 */
[----:B0-----:R-:W0:Y:S01]  /*9fc0*/  LDC.64 R4, c[0x0][0x380] ;  /* 0x0000e000ff047b82 */ /* 0x001e220000000a00 */
[----:B------:R-:W-:Y:S01]  /*9fd0*/  HFMA2 R11, -RZ, RZ, 0, 5.3346157073974609375e-05 ;  /* 0x0000037fff0b7431 */ /* 0x000fe200000001ff */
[----:B0-----:R0:W-:Y:S06]  /*9fe0*/  STG.E desc[UR4][R4.64+0xdf0], R13 ;  /* 0x000df00d04007986 */ /* 0x0011ec000c101904 */
[----:B0-----:R-:W0:Y:S01]  /*9ff0*/  LDC.64 R4, c[0x0][0x380] ;  /* 0x0000e000ff047b82 */ /* 0x001e220000000a00 */
[----:B------:R-:W-:Y:S01]  /*a000*/  IMAD.MOV.U32 R13, RZ, RZ, 0x380 ;  /* 0x00000380ff0d7424 */ /* 0x000fe200078e00ff */
[----:B0-----:R0:W-:Y:S06]  /*a010*/  STG.E desc[UR4][R4.64+0xdf4], R7 ;  /* 0x000df40704007986 */ /* 0x0011ec000c101904 */
[----:B0-----:R-:W0:Y:S01]  /*a020*/  LDC.64 R4, c[0x0][0x380] ;  /* 0x0000e000ff047b82 */ /* 0x001e220000000a00 */
[----:B------:R-:W-:Y:S01]  /*a030*/  HFMA2 R7, -RZ, RZ, 0, 5.3465366363525390625e-05 ;  /* 0x00000381ff077431 */ /* 0x000fe200000001ff */
[----:B0-----:R0:W-:Y:S06]  /*a040*/  STG.E desc[UR4][R4.64+0xdf8], R9 ;  /* 0x000df80904007986 */ /* 0x0011ec000c101904 */
[----:B0-----:R-:W0:Y:S01]  /*a050*/  LDC.64 R4, c[0x0][0x380] ;  /* 0x0000e000ff047b82 */ /* 0x001e220000000a00 */
[----:B------:R-:W-:Y:S01]  /*a060*/  IMAD.MOV.U32 R9, RZ, RZ, 0x382 ;  /* 0x00000382ff097424 */ /* 0x000fe200078e00ff */
[----:B0-----:R0:W-:Y:S06]  /*a070*/  STG.E desc[UR4][R4.64+0xdfc], R11 ;  /* 0x000dfc0b04007986 */ /* 0x0011ec000c101904 */
[----:B0-----:R-:W0:Y:S01]  /*a080*/  LDC.64 R4, c[0x0][0x380] ;  /* 0x0000e000ff047b82 */ /* 0x001e220000000a00 */
[----:B------:R-:W-:Y:S01]  /*a090*/  HFMA2 R11, -RZ, RZ, 0, 5.3584575653076171875e-05 ;  /* 0x00000383ff0b7431 */ /* 0x000fe200000001ff */
[----:B0-----:R0:W-:Y:S06]  /*a0a0*/  STG.E desc[UR4][R4.64+0xe00], R13 ;  /* 0x000e000d04007986 */ /* 0x0011ec000c101904 */
[----:B0-----:R-:W0:Y:S01]  /*a0b0*/  LDC.64 R4, c[0x0][0x380] ;  /* 0x0000e000ff047b82 */ /* 0x001e220000000a00 */
[----:B------:R-:W-:Y:S01]  /*a0c0*/  IMAD.MOV.U32 R13, RZ, RZ, 0x384 ;  /* 0x00000384ff0d7424 */ /* 0x000fe200078e00ff */
[----:B0-----:R0:W-:Y:S06]  /*a0d0*/  STG.E desc[UR4][R4.64+0xe04], R7 ;  /* 0x000e040704007986 */ /* 0x0011ec000c101904 */
[----:B0-----:R-:W0:Y:S01]  /*a0e0*/  LDC.64 R4, c[0x0][0x380] ;  /* 0x0000e000ff047b82 */ /* 0x001e220000000a00 */
[----:B------:R-:W-:Y:S01]  /*a0f0*/  HFMA2 R7, -RZ, RZ, 0, 5.3703784942626953125e-05 ;  /* 0x00000385ff077431 */ /* 0x000fe200000001ff */
[----:B0-----:R0:W-:Y:S06]  /*a100*/  STG.E desc[UR4][R4.64+0xe08], R9 ;  /* 0x000e080904007986 */ /* 0x0011ec000c101904 */
[----:B0-----:R-:W0:Y:S01]  /*a110*/  LDC.64 R4, c[0x0][0x380] ;  /* 0x0000e000ff047b82 */ /* 0x001e220000000a00 */
[----:B------:R-:W-:Y:S01]  /*a120*/  IMAD.MOV.U32 R9, RZ, RZ, 0x386 ;  /* 0x00000386ff097424 */ /* 0x000fe200078e00ff */
[----:B0-----:R0:W-:Y:S06]  /*a130*/  STG.E desc[UR4][R4.64+0xe0c], R11 ;  /* 0x000e0c0b04007986 */ /* 0x0011ec000c101904 */
[----:B0-----:R-:W0:Y:S01]  /*a140*/  LDC.64 R4, c[0x0][0x380] ;  /* 0x0000e000ff047b82 */ /* 0x001e220000000a00 */
[----:B------:R-:W-:Y:S01]  /*a150*/  HFMA2 R11, -RZ, RZ, 0, 5.3822994232177734375e-05 ;  /* 0x00000387ff0b7431 */ /* 0x000fe200000001ff */
[----:B0-----:R0:W-:Y:S06]  /*a160*/  STG.E desc[UR4][R4.64+0xe10], R13 ;  /* 0x000e100d04007986 */ /* 0x0011ec000c101904 */
[----:B0-----:R-:W0:Y:S01]  /*a170*/  LDC.64 R4, c[0x0][0x380] ;  /* 0x0000e000ff047b82 */ /* 0x001e220000000a00 */
[----:B------:R-:W-:Y:S01]  /*a180*/  IMAD.MOV.U32 R13, RZ, RZ, 0x388 ;  /* 0x00000388ff0d7424 */ /* 0x000fe200078e00ff */
[----:B0-----:R0:W-:Y:S06]  /*a190*/  STG.E desc[UR4][R4.64+0xe14], R7 ;  /* 0x000e140704007986 */ /* 0x0011ec000c101904 */
[----:B0-----:R-:W0:Y:S01]  /*a1a0*/  LDC.64 R4, c[0x0][0x380] ;  /* 0x0000e000ff047b82 */ /* 0x001e220000000a00 */
[----:B------:R-:W-:Y:S01]  /*a1b0*/  HFMA2 R7, -RZ, RZ, 0, 5.3942203521728515625e-05 ;  /* 0x00000389ff077431 */ /* 0x000fe200000001ff */
[----:B0-----:R0:W-:Y:S06]  /*a1c0*/  STG.E desc[UR4][R4.64+0xe18], R9 ;  /* 0x000e180904007986 */ /* 0x0011ec000c101904 */
[----:B0-----:R-:W0:Y:S01]  /*a1d0*/  LDC.64 R4, c[0x0][0x380] ;  /* 0x0000e000ff047b82 */ /* 0x001e220000000a00 */
[----:B------:R-:W-:Y:S01]  /*a1e0*/  IMAD.MOV.U32 R9, RZ, RZ, 0x38a ;  /* 0x0000038aff097424 */ /* 0x000fe200078e00ff */
[----:B0-----:R0:W-:Y:S06]  /*a1f0*/  STG.E desc[UR4][R4.64+0xe1c], R11 ;  /* 0x000e1c0b04007986 */ /* 0x0011ec000c101904 */
[----:B0-----:R-:W0:Y:S01]  /*a200*/  LDC.64 R4, c[0x0][0x380] ;  /* 0x0000e000ff047b82 */ /* 0x001e220000000a00 */
[----:B------:R-:W-:Y:S01]  /*a210*/  HFMA2 R11, -RZ, RZ, 0, 5.4061412811279296875e-05 ;  /* 0x0000038bff0b7431 */ /* 0x000fe200000001ff */
[----:B0-----:R0:W-:Y:S06]  /*a220*/  STG.E desc[UR4][R4.64+0xe20], R13 ;  /* 0x000e200d04007986 */ /* 0x0011ec000c101904 */
[----:B0-----:R-:W0:Y:S01]  /*a230*/  LDC.64 R4, c[0x0][0x380] ;  /* 0x0000e000ff047b82 */ /* 0x001e220000000a00 */
[----:B------:R-:W-:Y:S01]  /*a240*/  IMAD.MOV.U32 R13, RZ, RZ, 0x38c ;  /* 0x0000038cff0d7424 */ /* 0x000fe200078e00ff */
[----:B0-----:R0:W-:Y:S06]  /*a250*/  STG.E desc[UR4][R4.64+0xe24], R7 ;  /* 0x000e240704007986 */ /* 0x0011ec000c101904 */
[----:B0-----:R-:W0:Y:S01]  /*a260*/  LDC.64 R4, c[0x0][0x380] ;  /* 0x0000e000ff047b82 */ /* 0x001e220000000a00 */
[----:B------:R-:W-:Y:S01]  /*a270*/  HFMA2 R7, -RZ, RZ, 0, 5.4180622100830078125e-05 ;  /* 0x0000038dff077431 */ /* 0x000fe200000001ff */
[----:B0-----:R0:W-:Y:S06]  /*a280*/  STG.E desc[UR4][R4.64+0xe28], R9 ;  /* 0x000e280904007986 */ /* 0x0011ec000c101904 */
[----:B0-----:R-:W0:Y:S01]  /*a290*/  LDC.64 R4, c[0x0][0x380] ;  /* 0x0000e000ff047b82 */ /* 0x001e220000000a00 */
[----:B------:R-:W-:Y:S01]  /*a2a0*/  IMAD.MOV.U32 R9, RZ, RZ, 0x38e ;  /* 0x0000038eff097424 */ /* 0x000fe200078e00ff */
[----:B0-----:R0:W-:Y:S06]  /*a2b0*/  STG.E desc[UR4][R4.64+0xe2c], R11 ;  /* 0x000e2c0b04007986 */ /* 0x0011ec000c101904 */
[----:B0-----:R-:W0:Y:S01]  /*a2c0*/  LDC.64 R4, c[0x0][0x380] ;  /* 0x0000e000ff047b82 */ /* 0x001e220000000a00 */
[----:B------:R-:W-:Y:S01]  /*a2d0*/  HFMA2 R11, -RZ, RZ, 0, 5.4299831390380859375e-05 ;  /* 0x0000038fff0b7431 */ /* 0x000fe200000001ff */
[----:B0-----:R0:W-:Y:S06]  /*a2e0*/  STG.E desc[UR4][R4.64+0xe30], R13 ;  /* 0x000e300d04007986 */ /* 0x0011ec000c101904 */
[----:B0-----:R-:W0:Y:S01]  /*a2f0*/  LDC.64 R4, c[0x0][0x380] ;  /* 0x0000e000ff047b82 */ /* 0x001e220000000a00 */
[----:B------:R-:W-:Y:S01]  /*a300*/  IMAD.MOV.U32 R13, RZ, RZ, 0x390 ;  /* 0x00000390ff0d7424 */ /* 0x000fe200078e00ff */
[----:B0-----:R0:W-:Y:S06]  /*a310*/  STG.E desc[UR4][R4.64+0xe34], R7 ;  /* 0x000e340704007986 */ /* 0x0011ec000c101904 */
[----:B0-----:R-:W0:Y:S01]  /*a320*/  LDC.64 R4, c[0x0][0x380] ;  /* 0x0000e000ff047b82 */ /* 0x001e220000000a00 */
[----:B------:R-:W-:Y:S01]  /*a330*/  HFMA2 R7, -RZ, RZ, 0, 5.4419040679931640625e-05 ;  /* 0x00000391ff077431 */ /* 0x000fe200000001ff */
[----:B0-----:R0:W-:Y:S06]  /*a340*/  STG.E desc[UR4][R4.64+0xe38], R9 ;  /* 0x000e380904007986 */ /* 0x0011ec000c101904 */
[----:B0-----:R-:W0:Y:S01]  /*a350*/  LDC.64 R4, c[0x0][0x380] ;  /* 0x0000e000ff047b82 */ /* 0x001e220000000a00 */
[----:B------:R-:W-:Y:S01]  /*a360*/  IMAD.MOV.U32 R9, RZ, RZ, 0x392 ;  /* 0x00000392ff097424 */ /* 0x000fe200078e00ff */
[----:B0-----:R0:W-:Y:S06]  /*a370*/  STG.E desc[UR4][R4.64+0xe3c], R11 ;  /* 0x000e3c0b04007986 */ /* 0x0011ec000c101904 */
[----:B0-----:R-:W0:Y:S01]  /*a380*/  LDC.64 R4, c[0x0][0x380] ;  /* 0x0000e000ff047b82 */ /* 0x001e220000000a00 */
[----:B------:R-:W-:Y:S01]  /*a390*/  HFMA2 R11, -RZ, RZ, 0, 5.4538249969482421875e-05 ;  /* 0x00000393ff0b7431 */ /* 0x000fe200000001ff */
[----:B0-----:R0:W-:Y:S06]  /*a3a0*/  STG.E desc[UR4][R4.64+0xe40], R13 ;  /* 0x000e400d04007986 */ /* 0x0011ec000c101904 */
[----:B0-----:R-:W0:Y:S01]  /*a3b0*/  LDC.64 R4, c[0x0][0x380] ;  /* 0x0000e000ff047b82 */ /* 0x001e220000000a00 */
[----:B------:R-:W-:Y:S01]  /*a3c0*/  IMAD.MOV.U32 R13, RZ, RZ, 0x394 ;  /* 0x00000394ff0d7424 */ /* 0x000fe200078e00ff */
[----:B0-----:R0:W-:Y:S06]  /*a3d0*/  STG.E desc[UR4][R4.64+0xe44], R7 ;  /* 0x000e440704007986 */ /* 0x0011ec000c101904 */
[----:B0-----:R-:W0:Y:S01]  /*a3e0*/  LDC.64 R4, c[0x0][0x380] ;  /* 0x0000e000ff047b82 */ /* 0x001e220000000a00 */
[----:B------:R-:W-:Y:S01]  /*a3f0*/  HFMA2 R7, -RZ, RZ, 0, 5.4657459259033203125e-05 ;  /* 0x00000395ff077431 */ /* 0x000fe200000001ff */
[----:B0-----:R0:W-:Y:S06]  /*a400*/  STG.E desc[UR4][R4.64+0xe48], R9 ;  /* 0x000e480904007986 */ /* 0x0011ec000c101904 */
[----:B0-----:R-:W0:Y:S01]  /*a410*/  LDC.64 R4, c[0x0][0x380] ;  /* 0x0000e000ff047b82 */ /* 0x001e220000000a00 */
[----:B------:R-:W-:Y:S01]  /*a420*/  IMAD.MOV.U32 R9, RZ, RZ, 0x396 ;  /* 0x00000396ff097424 */ /* 0x000fe200078e00ff */
[----:B0-----:R0:W-:Y:S06]  /*a430*/  STG.E desc[UR4][R4.64+0xe4c], R11 ;  /* 0x000e4c0b04007986 */ /* 0x0011ec000c101904 */
[----:B0-----:R-:W0:Y:S01]  /*a440*/  LDC.64 R4, c[0x0][0x380] ;  /* 0x0000e000ff047b82 */ /* 0x001e220000000a00 */
[----:B------:R-:W-:Y:S01]  /*a450*/  HFMA2 R11, -RZ, RZ, 0, 5.4776668548583984375e-05 ;  /* 0x00000397ff0b7431 */ /* 0x000fe200000001ff */
[----:B0-----:R0:W-:Y:S06]  /*a460*/  STG.E desc[UR4][R4.64+0xe50], R13 ;  /* 0x000e500d04007986 */ /* 0x0011ec000c101904 */
[----:B0-----:R-:W0:Y:S01]  /*a470*/  LDC.64 R4, c[0x0][0x380] ;  /* 0x0000e000ff047b82 */ /* 0x001e220000000a00 */
[----:B------:R-:W-:Y:S01]  /*a480*/  IMAD.MOV.U32 R13, RZ, RZ, 0x398 ;  /* 0x00000398ff0d7424 */ /* 0x000fe200078e00ff */
[----:B0-----:R0:W-:Y:S06]  /*a490*/  STG.E desc[UR4][R4.64+0xe54], R7 ;  /* 0x000e540704007986 */ /* 0x0011ec000c101904 */
[----:B0-----:R-:W0:Y:S01]  /*a4a0*/  LDC.64 R4, c[0x0][0x380] ;  /* 0x0000e000ff047b82 */ /* 0x001e220000000a00 */
[----:B------:R-:W-:Y:S01]  /*a4b0*/  HFMA2 R7, -RZ, RZ, 0, 5.4895877838134765625e-05 ;  /* 0x00000399ff077431 */ /* 0x000fe200000001ff */
[----:B0-----:R0:W-:Y:S06]  /*a4c0*/  STG.E desc[UR4][R4.64+0xe58], R9 ;  /* 0x000e580904007986 */ /* 0x0011ec000c101904 */
[----:B0-----:R-:W0:Y:S01]  /*a4d0*/  LDC.64 R4, c[0x0][0x380] ;  /* 0x0000e000ff047b82 */ /* 0x001e220000000a00 */
[----:B------:R-:W-:Y:S01]  /*a4e0*/  IMAD.MOV.U32 R9, RZ, RZ, 0x39a ;  /* 0x0000039aff097424 */ /* 0x000fe200078e00ff */
[----:B0-----:R0:W-:Y:S06]  /*a4f0*/  STG.E desc[UR4][R4.64+0xe5c], R11 ;  /* 0x000e5c0b04007986 */ /* 0x0011ec000c101904 */
[----:B0-----:R-:W0:Y:S01]  /*a500*/  LDC.64 R4, c[0x0][0x380] ;  /* 0x0000e000ff047b82 */ /* 0x001e220000000a00 */
[----:B------:R-:W-:Y:S01]  /*a510*/  HFMA2 R11, -RZ, RZ, 0, 5.5015087127685546875e-05 ;  /* 0x0000039bff0b7431 */ /* 0x000fe200000001ff */
[----:B0-----:R0:W-:Y:S06]  /*a520*/  STG.E desc[UR4][R4.64+0xe60], R13 ;  /* 0x000e600d04007986 */ /* 0x0011ec000c101904 */
[----:B0-----:R-:W0:Y:S01]  /*a530*/  LDC.64 R4, c[0x0][0x380] ;  /* 0x0000e000ff047b82 */ /* 0x001e220000000a00 */
[----:B------:R-:W-:Y:S01]  /*a540*/  IMAD.MOV.U32 R13, RZ, RZ, 0x39c ;  /* 0x0000039cff0d7424 */ /* 0x000fe200078e00ff */
[----:B0-----:R0:W-:Y:S06]  /*a550*/  STG.E desc[UR4][R4.64+0xe64], R7 ;  /* 0x000e640704007986 */ /* 0x0011ec000c101904 */
[----:B0-----:R-:W0:Y:S01]  /*a560*/  LDC.64 R4, c[0x0][0x380] ;  /* 0x0000e000ff047b82 */ /* 0x001e220000000a00 */
[----:B------:R-:W-:Y:S01]  /*a570*/  HFMA2 R7, -RZ, RZ, 0, 5.5134296417236328125e-05 ;  /* 0x0000039dff077431 */ /* 0x000fe200000001ff */
[----:B0-----:R0:W-:Y:S06]  /*a580*/  STG.E desc[UR4][R4.64+0xe68], R9 ;  /* 0x000e680904007986 */ /* 0x0011ec000c101904 */
[----:B0-----:R-:W0:Y:S01]  /*a590*/  LDC.64 R4, c[0x0][0x380] ;  /* 0x0000e000ff047b82 */ /* 0x001e220000000a00 */
[----:B------:R-:W-:Y:S01]  /*a5a0*/  IMAD.MOV.U32 R9, RZ, RZ, 0x39e ;  /* 0x0000039eff097424 */ /* 0x000fe200078e00ff */
[----:B0-----:R0:W-:Y:S06]  /*a5b0*/  STG.E desc[UR4][R4.64+0xe6c], R11 ;  /* 0x000e6c0b04007986 */ /* 0x0011ec000c101904 */
[----:B0-----:R-:W0:Y:S01]  /*a5c0*/  LDC.64 R4, c[0x0][0x380] ;  /* 0x0000e000ff047b82 */ /* 0x001e220000000a00 */
[----:B------:R-:W-:Y:S01]  /*a5d0*/  HFMA2 R11, -RZ, RZ, 0, 5.5253505706787109375e-05 ;  /* 0x0000039fff0b7431 */ /* 0x000fe200000001ff */
[----:B0-----:R0:W-:Y:S06]  /*a5e0*/  STG.E desc[UR4][R4.64+0xe70], R13 ;  /* 0x000e700d04007986 */ /* 0x0011ec000c101904 */
[----:B0-----:R-:W0:Y:S01]  /*a5f0*/  LDC.64 R4, c[0x0][0x380] ;  /* 0x0000e000ff047b82 */ /* 0x001e220000000a00 */
[----:B------:R-:W-:Y:S01]  /*a600*/  IMAD.MOV.U32 R13, RZ, RZ, 0x3a0 ;  /* 0x000003a0ff0d7424 */ /* 0x000fe200078e00ff */
[----:B0-----:R0:W-:Y:S06]  /*a610*/  STG.E desc[UR4][R4.64+0xe74], R7 ;  /* 0x000e740704007986 */ /* 0x0011ec000c101904 */
[----:B0-----:R-:W0:Y:S01]  /*a620*/  LDC.64 R4, c[0x0][0x380] ;  /* 0x0000e000ff047b82 */ /* 0x001e220000000a00 */
[----:B------:R-:W-:Y:S01]  /*a630*/  HFMA2 R7, -RZ, RZ, 0, 5.5372714996337890625e-05 ;  /* 0x000003a1ff077431 */ /* 0x000fe200000001ff */
[----:B0-----:R0:W-:Y:S06]  /*a640*/  STG.E desc[UR4][R4.64+0xe78], R9 ;  /* 0x000e780904007986 */ /* 0x0011ec000c101904 */
[----:B0-----:R-:W0:Y:S01]  /*a650*/  LDC.64 R4, c[0x0][0x380] ;  /* 0x0000e000ff047b82 */ /* 0x001e220000000a00 */
[----:B------:R-:W-:Y:S01]  /*a660*/  IMAD.MOV.U32 R9, RZ, RZ, 0x3a2 ;  /* 0x000003a2ff097424 */ /* 0x000fe200078e00ff */
[----:B0-----:R0:W-:Y:S06]  /*a670*/  STG.E desc[UR4][R4.64+0xe7c], R11 ;  /* 0x000e7c0b04007986 */ /* 0x0011ec000c101904 */
[----:B0-----:R-:W0:Y:S01]  /*a680*/  LDC.64 R4, c[0x0][0x380] ;  /* 0x0000e000ff047b82 */ /* 0x001e220000000a00 */
[----:B------:R-:W-:Y:S01]  /*a690*/  HFMA2 R11, -RZ, RZ, 0, 5.5491924285888671875e-05 ;  /* 0x000003a3ff0b7431 */ /* 0x000fe200000001ff */
[----:B0-----:R0:W-:Y:S06]  /*a6a0*/  STG.E desc[UR4][R4.64+0xe80], R13 ;  /* 0x000e800d04007986 */ /* 0x0011ec000c101904 */
[----:B0-----:R-:W0:Y:S01]  /*a6b0*/  LDC.64 R4, c[0x0][0x380] ;  /* 0x0000e000ff047b82 */ /* 0x001e220000000a00 */
[----:B------:R-:W-:Y:S01]  /*a6c0*/  IMAD.MOV.U32 R13, RZ, RZ, 0x3a4 ;  /* 0x000003a4ff0d7424 */ /* 0x000fe200078e00ff */
[----:B0-----:R0:W-:Y:S06]  /*a6d0*/  STG.E desc[UR4][R4.64+0xe84], R7 ;  /* 0x000e840704007986 */ /* 0x0011ec000c101904 */
[----:B0-----:R-:W0:Y:S01]  /*a6e0*/  LDC.64 R4, c[0x0][0x380] ;  /* 0x0000e000ff047b82 */ /* 0x001e220000000a00 */
[----:B------:R-:W-:Y:S01]  /*a6f0*/  HFMA2 R7, -RZ, RZ, 0, 5.5611133575439453125e-05 ;  /* 0x000003a5ff077431 */ /* 0x000fe200000001ff */
[----:B0-----:R0:W-:Y:S06]  /*a700*/  STG.E desc[UR4][R4.64+0xe88], R9 ;  /* 0x000e880904007986 */ /* 0x0011ec000c101904 */
[----:B0-----:R-:W0:Y:S01]  /*a710*/  LDC.64 R4, c[0x0][0x380] ;  /* 0x0000e000ff047b82 */ /* 0x001e220000000a00 */
[----:B------:R-:W-:Y:S01]  /*a720*/  IMAD.MOV.U32 R9, RZ, RZ, 0x3a6 ;  /* 0x000003a6ff097424 */ /* 0x000fe200078e00ff */
[----:B0-----:R0:W-:Y:S06]  /*a730*/  STG.E desc[UR4][R4.64+0xe8c], R11 ;  /* 0x000e8c0b04007986 */ /* 0x0011ec000c101904 */
[----:B0-----:R-:W0:Y:S01]  /*a740*/  LDC.64 R4, c[0x0][0x380] ;  /* 0x0000e000ff047b82 */ /* 0x001e220000000a00 */
[----:B------:R-:W-:Y:S01]  /*a750*/  HFMA2 R11, -RZ, RZ, 0, 5.5730342864990234375e-05 ;  /* 0x000003a7ff0b7431 */ /* 0x000fe200000001ff */
[----:B0-----:R0:W-:Y:S06]  /*a760*/  STG.E desc[UR4][R4.64+0xe90], R13 ;  /* 0x000e900d04007986 */ /* 0x0011ec000c101904 */
[----:B0-----:R-:W0:Y:S01]  /*a770*/  LDC.64 R4, c[0x0][0x380] ;  /* 0x0000e000ff047b82 */ /* 0x001e220000000a00 */
[----:B------:R-:W-:Y:S01]  /*a780*/  IMAD.MOV.U32 R13, RZ, RZ, 0x3a8 ;  /* 0x000003a8ff0d7424 */ /* 0x000fe200078e00ff */
[----:B0-----:R0:W-:Y:S06]  /*a790*/  STG.E desc[UR4][R4.64+0xe94], R7 ;  /* 0x000e940704007986 */ /* 0x0011ec000c101904 */
[----:B0-----:R-:W0:Y:S01]  /*a7a0*/  LDC.64 R4, c[0x0][0x380] ;  /* 0x0000e000ff047b82 */ /* 0x001e220000000a00 */
[----:B------:R-:W-:Y:S01]  /*a7b0*/  HFMA2 R7, -RZ, RZ, 0, 5.5849552154541015625e-05 ;  /* 0x000003a9ff077431 */ /* 0x000fe200000001ff */
[----:B0-----:R0:W-:Y:S06]  /*a7c0*/  STG.E desc[UR4][R4.64+0xe98], R9 ;  /* 0x000e980904007986 */ /* 0x0011ec000c101904 */
[----:B0-----:R-:W0:Y:S01]  /*a7d0*/  LDC.64 R4, c[0x0][0x380] ;  /* 0x0000e000ff047b82 */ /* 0x001e220000000a00 */
[----:B------:R-:W-:Y:S01]  /*a7e0*/  IMAD.MOV.U32 R9, RZ, RZ, 0x3aa ;  /* 0x000003aaff097424 */ /* 0x000fe200078e00ff */
[----:B0-----:R0:W-:Y:S06]  /*a7f0*/  STG.E desc[UR4][R4.64+0xe9c], R11 ;  /* 0x000e9c0b04007986 */ /* 0x0011ec000c101904 */
[----:B0-----:R-:W0:Y:S01]  /*a800*/  LDC.64 R4, c[0x0][0x380] ;  /* 0x0000e000ff047b82 */ /* 0x001e220000000a00 */
[----:B------:R-:W-:Y:S01]  /*a810*/  HFMA2 R11, -RZ, RZ, 0, 5.5968761444091796875e-05 ;  /* 0x000003abff0b7431 */ /* 0x000fe200000001ff */
[----:B0-----:R0:W-:Y:S06]  /*a820*/  STG.E desc[UR4][R4.64+0xea0], R13 ;  /* 0x000ea00d04007986 */ /* 0x0011ec000c101904 */
[----:B0-----:R-:W0:Y:S01]  /*a830*/  LDC.64 R4, c[0x0][0x380] ;  /* 0x0000e000ff047b82 */ /* 0x001e220000000a00 */
[----:B------:R-:W-:Y:S01]  /*a840*/  IMAD.MOV.U32 R13, RZ, RZ, 0x3ac ;  /* 0x000003acff0d7424 */ /* 0x000fe200078e00ff */
[----:B0-----:R0:W-:Y:S06]  /*a850*/  STG.E desc[UR4][R4.64+0xea4], R7 ;  /* 0x000ea40704007986 */ /* 0x0011ec000c101904 */
[----:B0-----:R-:W0:Y:S01]  /*a860*/  LDC.64 R4, c[0x0][0x380] ;  /* 0x0000e000ff047b82 */ /* 0x001e220000000a00 */
[----:B------:R-:W-:Y:S01]  /*a870*/  HFMA2 R7, -RZ, RZ, 0, 5.6087970733642578125e-05 ;  /* 0x000003adff077431 */ /* 0x000fe200000001ff */
[----:B0-----:R0:W-:Y:S06]  /*a880*/  STG.E desc[UR4][R4.64+0xea8], R9 ;  /* 0x000ea80904007986 */ /* 0x0011ec000c101904 */
[----:B0-----:R-:W0:Y:S01]  /*a890*/  LDC.64 R4, c[0x0][0x380] ;  /* 0x0000e000ff047b82 */ /* 0x001e220000000a00 */
[----:B------:R-:W-:Y:S01]  /*a8a0*/  IMAD.MOV.U32 R9, RZ, RZ, 0x3ae ;  /* 0x000003aeff097424 */ /* 0x000fe200078e00ff */
[----:B0-----:R0:W-:Y:S06]  /*a8b0*/  STG.E desc[UR4][R4.64+0xeac], R11 ;  /* 0x000eac0b04007986 */ /* 0x0011ec000c101904 */
[----:B0-----:R-:W0:Y:S01]  /*a8c0*/  LDC.64 R4, c[0x0][0x380] ;  /* 0x0000e000ff047b82 */ /* 0x001e220000000a00 */
[----:B------:R-:W-:Y:S01]  /*a8d0*/  HFMA2 R11, -RZ, RZ, 0, 5.6207180023193359375e-05 ;  /* 0x000003afff0b7431 */ /* 0x000fe200000001ff */
[----:B0-----:R0:W-:Y:S06]  /*a8e0*/  STG.E desc[UR4][R4.64+0xeb0], R13 ;  /* 0x000eb00d04007986 */ /* 0x0011ec000c101904 */
[----:B0-----:R-:W0:Y:S01]  /*a8f0*/  LDC.64 R4, c[0x0][0x380] ;  /* 0x0000e000ff047b82 */ /* 0x001e220000000a00 */
[----:B------:R-:W-:Y:S01]  /*a900*/  IMAD.MOV.U32 R13, RZ, RZ, 0x3b0 ;  /* 0x000003b0ff0d7424 */ /* 0x000fe200078e00ff */
[----:B0-----:R0:W-:Y:S06]  /*a910*/  STG.E desc[UR4][R4.64+0xeb4], R7 ;  /* 0x000eb40704007986 */ /* 0x0011ec000c101904 */
[----:B0-----:R-:W0:Y:S01]  /*a920*/  LDC.64 R4, c[0x0][0x380] ;  /* 0x0000e000ff047b82 */ /* 0x001e220000000a00 */
[----:B------:R-:W-:Y:S01]  /*a930*/  HFMA2 R7, -RZ, RZ, 0, 5.6326389312744140625e-05 ;  /* 0x000003b1ff077431 */ /* 0x000fe200000001ff */
[----:B0-----:R0:W-:Y:S06]  /*a940*/  STG.E desc[UR4][R4.64+0xeb8], R9 ;  /* 0x000eb80904007986 */ /* 0x0011ec000c101904 */
[----:B0-----:R-:W0:Y:S01]  /*a950*/  LDC.64 R4, c[0x0][0x380] ;  /* 0x0000e000ff047b82 */ /* 0x001e220000000a00 */
[----:B------:R-:W-:Y:S01]  /*a960*/  IMAD.MOV.U32 R9, RZ, RZ, 0x3b2 ;  /* 0x000003b2ff097424 */ /* 0x000fe200078e00ff */
[----:B0-----:R0:W-:Y:S06]  /*a970*/  STG.E desc[UR4][R4.64+0xebc], R11 ;  /* 0x000ebc0b04007986 */ /* 0x0011ec000c101904 */
[----:B0-----:R-:W0:Y:S01]  /*a980*/  LDC.64 R4, c[0x0][0x380] ;  /* 0x0000e000ff047b82 */ /* 0x001e220000000a00 */
[----:B------:R-:W-:Y:S01]  /*a990*/  HFMA2 R11, -RZ, RZ, 0, 5.6445598602294921875e-05 ;  /* 0x000003b3ff0b7431 */ /* 0x000fe200000001ff */
[----:B0-----:R0:W-:Y:S06]  /*a9a0*/  STG.E desc[UR4][R4.64+0xec0], R13 ;  /* 0x000ec00d04007986 */ /* 0x0011ec000c101904 */
[----:B0-----:R-:W0:Y:S01]  /*a9b0*/  LDC.64 R4, c[0x0][0x380] ;  /* 0x0000e000ff047b82 */ /* 0x001e220000000a00 */
[----:B------:R-:W-:Y:S01]  /*a9c0*/  IMAD.MOV.U32 R13, RZ, RZ, 0x3b4 ;  /* 0x000003b4ff0d7424 */ /* 0x000fe200078e00ff */
[----:B0-----:R0:W-:Y:S06]  /*a9d0*/  STG.E desc[UR4][R4.64+0xec4], R7 ;  /* 0x000ec40704007986 */ /* 0x0011ec000c101904 */
[----:B0-----:R-:W0:Y:S01]  /*a9e0*/  LDC.64 R4, c[0x0][0x380] ;  /* 0x0000e000ff047b82 */ /* 0x001e220000000a00 */
[----:B------:R-:W-:Y:S01]  /*a9f0*/  HFMA2 R7, -RZ, RZ, 0, 5.6564807891845703125e-05 ;  /* 0x000003b5ff077431 */ /* 0x000fe200000001ff */
[----:B0-----:R0:W-:Y:S06]  /*aa00*/  STG.E desc[UR4][R4.64+0xec8], R9 ;  /* 0x000ec80904007986 */ /* 0x0011ec000c101904 */
[----:B0-----:R-:W0:Y:S01]  /*aa10*/  LDC.64 R4, c[0x0][0x380] ;  /* 0x0000e000ff047b82 */ /* 0x001e220000000a00 */
[----:B------:R-:W-:Y:S01]  /*aa20*/  IMAD.MOV.U32 R9, RZ, RZ, 0x3b6 ;  /* 0x000003b6ff097424 */ /* 0x000fe200078e00ff */
[----:B0-----:R0:W-:Y:S06]  /*aa30*/  STG.E desc[UR4][R4.64+0xecc], R11 ;  /* 0x000ecc0b04007986 */ /* 0x0011ec000c101904 */
[----:B0-----:R-:W0:Y:S01]  /*aa40*/  LDC.64 R4, c[0x0][0x380] ;  /* 0x0000e000ff047b82 */ /* 0x001e220000000a00 */
[----:B------:R-:W-:Y:S01]  /*aa50*/  HFMA2 R11, -RZ, RZ, 0, 5.6684017181396484375e-05 ;  /* 0x000003b7ff0b7431 */ /* 0x000fe200000001ff */
[----:B0-----:R0:W-:Y:S06]  /*aa60*/  STG.E desc[UR4][R4.64+0xed0], R13 ;  /* 0x000ed00d04007986 */ /* 0x0011ec000c101904 */
[----:B0-----:R-:W0:Y:S01]  /*aa70*/  LDC.64 R4, c[0x0][0x380] ;  /* 0x0000e000ff047b82 */ /* 0x001e220000000a00 */
[----:B------:R-:W-:Y:S01]  /*aa80*/  IMAD.MOV.U32 R13, RZ, RZ, 0x3b8 ;  /* 0x000003b8ff0d7424 */ /* 0x000fe200078e00ff */
[----:B0-----:R0:W-:Y:S06]  /*aa90*/  STG.E desc[UR4][R4.64+0xed4], R7 ;  /* 0x000ed40704007986 */ /* 0x0011ec000c101904 */
[----:B0-----:R-:W0:Y:S01]  /*aaa0*/  LDC.64 R4, c[0x0][0x380] ;  /* 0x0000e000ff047b82 */ /* 0x001e220000000a00 */
[----:B------:R-:W-:Y:S01]  /*aab0*/  HFMA2 R7, -RZ, RZ, 0, 5.6803226470947265625e-05 ;  /* 0x000003b9ff077431 */ /* 0x000fe200000001ff */
[----:B0-----:R0:W-:Y:S06]  /*aac0*/  STG.E desc[UR4][R4.64+0xed8], R9 ;  /* 0x000ed80904007986 */ /* 0x0011ec000c101904 */
[----:B0-----:R-:W0:Y:S01]  /*aad0*/  LDC.64 R4, c[0x0][0x380] ;  /* 0x0000e000ff047b82 */ /* 0x001e220000000a00 */
[----:B------:R-:W-:Y:S01]  /*aae0*/  IMAD.MOV.U32 R9, RZ, RZ, 0x3ba ;  /* 0x000003baff097424 */ /* 0x000fe200078e00ff */
[----:B0-----:R0:W-:Y:S06]  /*aaf0*/  STG.E desc[UR4][R4.64+0xedc], R11 ;  /* 0x000edc0b04007986 */ /* 0x0011ec000c101904 */
[----:B0-----:R-:W0:Y:S01]  /*ab00*/  LDC.64 R4, c[0x0][0x380] ;  /* 0x0000e000ff047b82 */ /* 0x001e220000000a00 */
[----:B------:R-:W-:Y:S01]  /*ab10*/  HFMA2 R11, -RZ, RZ, 0, 5.6922435760498046875e-05 ;  /* 0x000003bbff0b7431 */ /* 0x000fe200000001ff */
[----:B0-----:R0:W-:Y:S06]  /*ab20*/  STG.E desc[UR4][R4.64+0xee0], R13 ;  /* 0x000ee00d04007986 */ /* 0x0011ec000c101904 */
[----:B0-----:R-:W0:Y:S01]  /*ab30*/  LDC.64 R4, c[0x0][0x380] ;  /* 0x0000e000ff047b82 */ /* 0x001e220000000a00 */
[----:B------:R-:W-:Y:S01]  /*ab40*/  IMAD.MOV.U32 R13, RZ, RZ, 0x3bc ;  /* 0x000003bcff0d7424 */ /* 0x000fe200078e00ff */
[----:B0-----:R0:W-:Y:S06]  /*ab50*/  STG.E desc[UR4][R4.64+0xee4], R7 ;  /* 0x000ee40704007986 */ /* 0x0011ec000c101904 */
[----:B0-----:R-:W0:Y:S01]  /*ab60*/  LDC.64 R4, c[0x0][0x380] ;  /* 0x0000e000ff047b82 */ /* 0x001e220000000a00 */
[----:B------:R-:W-:Y:S01]  /*ab70*/  HFMA2 R7, -RZ, RZ, 0, 5.7041645050048828125e-05 ;  /* 0x000003bdff077431 */ /* 0x000fe200000001ff */
[----:B0-----:R0:W-:Y:S06]  /*ab80*/  STG.E desc[UR4][R4.64+0xee8], R9 ;  /* 0x000ee80904007986 */ /* 0x0011ec000c101904 */
[----:B0-----:R-:W0:Y:S01]  /*ab90*/  LDC.64 R4, c[0x0][0x380] ;  /* 0x0000e000ff047b82 */ /* 0x001e220000000a00 */
[----:B------:R-:W-:Y:S01]  /*aba0*/  IMAD.MOV.U32 R9, RZ, RZ, 0x3be ;  /* 0x000003beff097424 */ /* 0x000fe200078e00ff */
[----:B0-----:R0:W-:Y:S06]  /*abb0*/  STG.E desc[UR4][R4.64+0xeec], R11 ;  /* 0x000eec0b04007986 */ /* 0x0011ec000c101904 */
[----:B0-----:R-:W0:Y:S01]  /*abc0*/  LDC.64 R4, c[0x0][0x380] ;  /* 0x0000e000ff047b82 */ /* 0x001e220000000a00 */
[----:B------:R-:W-:Y:S01]  /*abd0*/  HFMA2 R11, -RZ, RZ, 0, 5.7160854339599609375e-05 ;  /* 0x000003bfff0b7431 */ /* 0x000fe200000001ff */
[----:B0-----:R0:W-:Y:S06]  /*abe0*/  STG.E desc[UR4][R4.64+0xef0], R13 ;  /* 0x000ef00d04007986 */ /* 0x0011ec000c101904 */
[----:B0-----:R-:W0:Y:S01]  /*abf0*/  LDC.64 R4, c[0x0][0x380] ;  /* 0x0000e000ff047b82 */ /* 0x001e220000000a00 */
[----:B------:R-:W-:Y:S01]  /*ac00*/  IMAD.MOV.U32 R13, RZ, RZ, 0x3c0 ;  /* 0x000003c0ff0d7424 */ /* 0x000fe200078e00ff */
[----:B0-----:R0:W-:Y:S06]  /*ac10*/  STG.E desc[UR4][R4.64+0xef4], R7 ;  /* 0x000ef40704007986 */ /* 0x0011ec000c101904 */
[----:B0-----:R-:W0:Y:S01]  /*ac20*/  LDC.64 R4, c[0x0][0x380] ;  /* 0x0000e000ff047b82 */ /* 0x001e220000000a00 */
[----:B------:R-:W-:Y:S01]  /*ac30*/  HFMA2 R7, -RZ, RZ, 0, 5.7280063629150390625e-05 ;  /* 0x000003c1ff077431 */ /* 0x000fe200000001ff */
[----:B0-----:R0:W-:Y:S06]  /*ac40*/  STG.E desc[UR4][R4.64+0xef8], R9 ;  /* 0x000ef80904007986 */ /* 0x0011ec000c101904 */
[----:B0-----:R-:W0:Y:S01]  /*ac50*/  LDC.64 R4, c[0x0][0x380] ;  /* 0x0000e000ff047b82 */ /* 0x001e220000000a00 */
[----:B------:R-:W-:Y:S01]  /*ac60*/  IMAD.MOV.U32 R9, RZ, RZ, 0x3c2 ;  /* 0x000003c2ff097424 */ /* 0x000fe200078e00ff */
[----:B0-----:R0:W-:Y:S06]  /*ac70*/  STG.E desc[UR4][R4.64+0xefc], R11 ;  /* 0x000efc0b04007986 */ /* 0x0011ec000c101904 */
[----:B0-----:R-:W0:Y:S01]  /*ac80*/  LDC.64 R4, c[0x0][0x380] ;  /* 0x0000e000ff047b82 */ /* 0x001e220000000a00 */
[----:B------:R-:W-:Y:S01]  /*ac90*/  HFMA2 R11, -RZ, RZ, 0, 5.7399272918701171875e-05 ;  /* 0x000003c3ff0b7431 */ /* 0x000fe200000001ff */
[----:B0-----:R0:W-:Y:S06]  /*aca0*/  STG.E desc[UR4][R4.64+0xf00], R13 ;  /* 0x000f000d04007986 */ /* 0x0011ec000c101904 */
[----:B0-----:R-:W0:Y:S01]  /*acb0*/  LDC.64 R4, c[0x0][0x380] ;  /* 0x0000e000ff047b82 */ /* 0x001e220000000a00 */
[----:B------:R-:W-:Y:S01]  /*acc0*/  IMAD.MOV.U32 R13, RZ, RZ, 0x3c4 ;  /* 0x000003c4ff0d7424 */ /* 0x000fe200078e00ff */
[----:B0-----:R0:W-:Y:S06]  /*acd0*/  STG.E desc[UR4][R4.64+0xf04], R7 ;  /* 0x000f040704007986 */ /* 0x0011ec000c101904 */
[----:B0-----:R-:W0:Y:S01]  /*ace0*/  LDC.64 R4, c[0x0][0x380] ;  /* 0x0000e000ff047b82 */ /* 0x001e220000000a00 */
[----:B------:R-:W-:Y:S01]  /*acf0*/  HFMA2 R7, -RZ, RZ, 0, 5.7518482208251953125e-05 ;  /* 0x000003c5ff077431 */ /* 0x000fe200000001ff */
[----:B0-----:R0:W-:Y:S06]  /*ad00*/  STG.E desc[UR4][R4.64+0xf08], R9 ;  /* 0x000f080904007986 */ /* 0x0011ec000c101904 */
[----:B0-----:R-:W0:Y:S01]  /*ad10*/  LDC.64 R4, c[0x0][0x380] ;  /* 0x0000e000ff047b82 */ /* 0x001e220000000a00 */
[----:B------:R-:W-:Y:S01]  /*ad20*/  IMAD.MOV.U32 R9, RZ, RZ, 0x3c6 ;  /* 0x000003c6ff097424 */ /* 0x000fe200078e00ff */
[----:B0-----:R0:W-:Y:S06]  /*ad30*/  STG.E desc[UR4][R4.64+0xf0c], R11 ;  /* 0x000f0c0b04007986 */ /* 0x0011ec000c101904 */
[----:B0-----:R-:W0:Y:S01]  /*ad40*/  LDC.64 R4, c[0x0][0x380] ;  /* 0x0000e000ff047b82 */ /* 0x001e220000000a00 */
[----:B------:R-:W-:Y:S01]  /*ad50*/  HFMA2 R11, -RZ, RZ, 0, 5.7637691497802734375e-05 ;  /* 0x000003c7ff0b7431 */ /* 0x000fe200000001ff */
[----:B0-----:R0:W-:Y:S06]  /*ad60*/  STG.E desc[UR4][R4.64+0xf10], R13 ;  /* 0x000f100d04007986 */ /* 0x0011ec000c101904 */
[----:B0-----:R-:W0:Y:S01]  /*ad70*/  LDC.64 R4, c[0x0][0x380] ;  /* 0x0000e000ff047b82 */ /* 0x001e220000000a00 */
[----:B------:R-:W-:Y:S01]  /*ad80*/  IMAD.MOV.U32 R13, RZ, RZ, 0x3c8 ;  /* 0x000003c8ff0d7424 */ /* 0x000fe200078e00ff */
[----:B0-----:R0:W-:Y:S06]  /*ad90*/  STG.E desc[UR4][R4.64+0xf14], R7 ;  /* 0x000f140704007986 */ /* 0x0011ec000c101904 */
[----:B0-----:R-:W0:Y:S01]  /*ada0*/  LDC.64 R4, c[0x0][0x380] ;  /* 0x0000e000ff047b82 */ /* 0x001e220000000a00 */
[----:B------:R-:W-:Y:S01]  /*adb0*/  HFMA2 R7, -RZ, RZ, 0, 5.7756900787353515625e-05 ;  /* 0x000003c9ff077431 */ /* 0x000fe200000001ff */
[----:B0-----:R0:W-:Y:S06]  /*adc0*/  STG.E desc[UR4][R4.64+0xf18], R9 ;  /* 0x000f180904007986 */ /* 0x0011ec000c101904 */
[----:B0-----:R-:W0:Y:S01]  /*add0*/  LDC.64 R4, c[0x0][0x380] ;  /* 0x0000e000ff047b82 */ /* 0x001e220000000a00 */
[----:B------:R-:W-:Y:S01]  /*ade0*/  IMAD.MOV.U32 R9, RZ, RZ, 0x3ca ;  /* 0x000003caff097424 */ /* 0x000fe200078e00ff */
[----:B0-----:R0:W-:Y:S06]  /*adf0*/  STG.E desc[UR4][R4.64+0xf1c], R11 ;  /* 0x000f1c0b04007986 */ /* 0x0011ec000c101904 */
[----:B0-----:R-:W0:Y:S01]  /*ae00*/  LDC.64 R4, c[0x0][0x380] ;  /* 0x0000e000ff047b82 */ /* 0x001e220000000a00 */
[----:B------:R-:W-:Y:S01]  /*ae10*/  HFMA2 R11, -RZ, RZ, 0, 5.7876110076904296875e-05 ;  /* 0x000003cbff0b7431 */ /* 0x000fe200000001ff */
[----:B0-----:R0:W-:Y:S06]  /*ae20*/  STG.E desc[UR4][R4.64+0xf20], R13 ;  /* 0x000f200d04007986 */ /* 0x0011ec000c101904 */
[----:B0-----:R-:W0:Y:S01]  /*ae30*/  LDC.64 R4, c[0x0][0x380] ;  /* 0x0000e000ff047b82 */ /* 0x001e220000000a00 */
[----:B------:R-:W-:Y:S01]  /*ae40*/  IMAD.MOV.U32 R13, RZ, RZ, 0x3cc ;  /* 0x000003ccff0d7424 */ /* 0x000fe200078e00ff */
[----:B0-----:R0:W-:Y:S06]  /*ae50*/  STG.E desc[UR4][R4.64+0xf24], R7 ;  /* 0x000f240704007986 */ /* 0x0011ec000c101904 */
[----:B0-----:R-:W0:Y:S01]  /*ae60*/  LDC.64 R4, c[0x0][0x380] ;  /* 0x0000e000ff047b82 */ /* 0x001e220000000a00 */
[----:B------:R-:W-:Y:S01]  /*ae70*/  HFMA2 R7, -RZ, RZ, 0, 5.7995319366455078125e-05 ;  /* 0x000003cdff077431 */ /* 0x000fe200000001ff */
[----:B0-----:R0:W-:Y:S06]  /*ae80*/  STG.E desc[UR4][R4.64+0xf28], R9 ;  /* 0x000f280904007986 */ /* 0x0011ec000c101904 */
[----:B0-----:R-:W0:Y:S01]  /*ae90*/  LDC.64 R4, c[0x0][0x380] ;  /* 0x0000e000ff047b82 */ /* 0x001e220000000a00 */
[----:B------:R-:W-:Y:S01]  /*aea0*/  IMAD.MOV.U32 R9, RZ, RZ, 0x3ce ;  /* 0x000003ceff097424 */ /* 0x000fe200078e00ff */
[----:B0-----:R0:W-:Y:S06]  /*aeb0*/  STG.E desc[UR4][R4.64+0xf2c], R11 ;  /* 0x000f2c0b04007986 */ /* 0x0011ec000c101904 */
[----:B0-----:R-:W0:Y:S01]  /*aec0*/  LDC.64 R4, c[0x0][0x380] ;  /* 0x0000e000ff047b82 */ /* 0x001e220000000a00 */
[----:B------:R-:W-:Y:S01]  /*aed0*/  HFMA2 R11, -RZ, RZ, 0, 5.8114528656005859375e-05 ;  /* 0x000003cfff0b7431 */ /* 0x000fe200000001ff */
[----:B0-----:R0:W-:Y:S06]  /*aee0*/  STG.E desc[UR4][R4.64+0xf30], R13 ;  /* 0x000f300d04007986 */ /* 0x0011ec000c101904 */
[----:B0-----:R-:W0:Y:S01]  /*aef0*/  LDC.64 R4, c[0x0][0x380] ;  /* 0x0000e000ff047b82 */ /* 0x001e220000000a00 */
[----:B------:R-:W-:Y:S01]  /*af00*/  IMAD.MOV.U32 R13, RZ, RZ, 0x3d0 ;  /* 0x000003d0ff0d7424 */ /* 0x000fe200078e00ff */
[----:B0-----:R0:W-:Y:S06]  /*af10*/  STG.E desc[UR4][R4.64+0xf34], R7 ;  /* 0x000f340704007986 */ /* 0x0011ec000c101904 */
[----:B0-----:R-:W0:Y:S01]  /*af20*/  LDC.64 R4, c[0x0][0x380] ;  /* 0x0000e000ff047b82 */ /* 0x001e220000000a00 */
[----:B------:R-:W-:Y:S01]  /*af30*/  HFMA2 R7, -RZ, RZ, 0, 5.8233737945556640625e-05 ;  /* 0x000003d1ff077431 */ /* 0x000fe200000001ff */
[----:B0-----:R0:W-:Y:S06]  /*af40*/  STG.E desc[UR4][R4.64+0xf38], R9 ;  /* 0x000f380904007986 */ /* 0x0011ec000c101904 */
[----:B0-----:R-:W0:Y:S01]  /*af50*/  LDC.64 R4, c[0x0][0x380] ;  /* 0x0000e000ff047b82 */ /* 0x001e220000000a00 */
[----:B------:R-:W-:Y:S01]  /*af60*/  IMAD.MOV.U32 R9, RZ, RZ, 0x3d2 ;  /* 0x000003d2ff097424 */ /* 0x000fe200078e00ff */
[----:B0-----:R0:W-:Y:S06]  /*af70*/  STG.E desc[UR4][R4.64+0xf3c], R11 ;  /* 0x000f3c0b04007986 */ /* 0x0011ec000c101904 */
[----:B0-----:R-:W0:Y:S01]  /*af80*/  LDC.64 R4, c[0x0][0x380] ;  /* 0x0000e000ff047b82 */ /* 0x001e220000000a00 */
[----:B------:R-:W-:Y:S01]  /*af90*/  HFMA2 R11, -RZ, RZ, 0, 5.8352947235107421875e-05 ;  /* 0x000003d3ff0b7431 */ /* 0x000fe200000001ff */
[----:B0-----:R0:W-:Y:S06]  /*afa0*/  STG.E desc[UR4][R4.64+0xf40], R13 ;  /* 0x000f400d04007986 */ /* 0x0011ec000c101904 */
[----:B0-----:R-:W0:Y:S01]  /*afb0*/  LDC.64 R4, c[0x0][0x380] ;  /* 0x0000e000ff047b82 */ /* 0x001e220000000a00 */
[----:B------:R-:W-:Y:S01]  /*afc0*/  IMAD.MOV.U32 R13, RZ, RZ, 0x3d4 ;  /* 0x000003d4ff0d7424 */ /* 0x000fe200078e00ff */
[----:B0-----:R0:W-:Y:S06]  /*afd0*/  STG.E desc[UR4][R4.64+0xf44], R7 ;  /* 0x000f440704007986 */ /* 0x0011ec000c101904 */
[----:B0-----:R-:W0:Y:S01]  /*afe0*/  LDC.64 R4, c[0x0][0x380] ;  /* 0x0000e000ff047b82 */ /* 0x001e220000000a00 */
[----:B------:R-:W-:Y:S01]  /*aff0*/  HFMA2 R7, -RZ, RZ, 0, 5.8472156524658203125e-05 ;  /* 0x000003d5ff077431 */ /* 0x000fe200000001ff */
[----:B0-----:R0:W-:Y:S06]  /*b000*/  STG.E desc[UR4][R4.64+0xf48], R9 ;  /* 0x000f480904007986 */ /* 0x0011ec000c101904 */
[----:B0-----:R-:W0:Y:S01]  /*b010*/  LDC.64 R4, c[0x0][0x380] ;  /* 0x0000e000ff047b82 */ /* 0x001e220000000a00 */
[----:B------:R-:W-:Y:S01]  /*b020*/  IMAD.MOV.U32 R9, RZ, RZ, 0x3d6 ;  /* 0x000003d6ff097424 */ /* 0x000fe200078e00ff */
[----:B0-----:R0:W-:Y:S06]  /*b030*/  STG.E desc[UR4][R4.64+0xf4c], R11 ;  /* 0x000f4c0b04007986 */ /* 0x0011ec000c101904 */
[----:B0-----:R-:W0:Y:S01]  /*b040*/  LDC.64 R4, c[0x0][0x380] ;  /* 0x0000e000ff047b82 */ /* 0x001e220000000a00 */
[----:B------:R-:W-:Y:S01]  /*b050*/  HFMA2 R11, -RZ, RZ, 0, 5.8591365814208984375e-05 ;  /* 0x000003d7ff0b7431 */ /* 0x000fe200000001ff */
[----:B0-----:R0:W-:Y:S06]  /*b060*/  STG.E desc[UR4][R4.64+0xf50], R13 ;  /* 0x000f500d04007986 */ /* 0x0011ec000c101904 */
[----:B0-----:R-:W0:Y:S01]  /*b070*/  LDC.64 R4, c[0x0][0x380] ;  /* 0x0000e000ff047b82 */ /* 0x001e220000000a00 */
[----:B------:R-:W-:Y:S01]  /*b080*/  IMAD.MOV.U32 R13, RZ, RZ, 0x3d8 ;  /* 0x000003d8ff0d7424 */ /* 0x000fe200078e00ff */
[----:B0-----:R0:W-:Y:S06]  /*b090*/  STG.E desc[UR4][R4.64+0xf54], R7 ;  /* 0x000f540704007986 */ /* 0x0011ec000c101904 */
[----:B0-----:R-:W0:Y:S01]  /*b0a0*/  LDC.64 R4, c[0x0][0x380] ;  /* 0x0000e000ff047b82 */ /* 0x001e220000000a00 */
[----:B------:R-:W-:Y:S01]  /*b0b0*/  HFMA2 R7, -RZ, RZ, 0, 5.8710575103759765625e-05 ;  /* 0x000003d9ff077431 */ /* 0x000fe200000001ff */
[----:B0-----:R0:W-:Y:S06]  /*b0c0*/  STG.E desc[UR4][R4.64+0xf58], R9 ;  /* 0x000f580904007986 */ /* 0x0011ec000c101904 */
[----:B0-----:R-:W0:Y:S01]  /*b0d0*/  LDC.64 R4, c[0x0][0x380] ;  /* 0x0000e000ff047b82 */ /* 0x001e220000000a00 */
[----:B------:R-:W-:Y:S01]  /*b0e0*/  IMAD.MOV.U32 R9, RZ, RZ, 0x3da ;  /* 0x000003daff097424 */ /* 0x000fe200078e00ff */
[----:B0-----:R0:W-:Y:S06]  /*b0f0*/  STG.E desc[UR4][R4.64+0xf5c], R11 ;  /* 0x000f5c0b04007986 */ /* 0x0011ec000c101904 */
[----:B0-----:R-:W0:Y:S01]  /*b100*/  LDC.64 R4, c[0x0][0x380] ;  /* 0x0000e000ff047b82 */ /* 0x001e220000000a00 */
[----:B------:R-:W-:Y:S01]  /*b110*/  HFMA2 R11, -RZ, RZ, 0, 5.8829784393310546875e-05 ;  /* 0x000003dbff0b7431 */ /* 0x000fe200000001ff */
[----:B0-----:R0:W-:Y:S06]  /*b120*/  STG.E desc[UR4][R4.64+0xf60], R13 ;  /* 0x000f600d04007986 */ /* 0x0011ec000c101904 */
[----:B0-----:R-:W0:Y:S01]  /*b130*/  LDC.64 R4, c[0x0][0x380] ;  /* 0x0000e000ff047b82 */ /* 0x001e220000000a00 */
[----:B------:R-:W-:Y:S01]  /*b140*/  IMAD.MOV.U32 R13, RZ, RZ, 0x3dc ;  /* 0x000003dcff0d7424 */ /* 0x000fe200078e00ff */
[----:B0-----:R0:W-:Y:S06]  /*b150*/  STG.E desc[UR4][R4.64+0xf64], R7 ;  /* 0x000f640704007986 */ /* 0x0011ec000c101904 */
[----:B0-----:R-:W0:Y:S01]  /*b160*/  LDC.64 R4, c[0x0][0x380] ;  /* 0x0000e000ff047b82 */ /* 0x001e220000000a00 */
[----:B------:R-:W-:Y:S01]  /*b170*/  HFMA2 R7, -RZ, RZ, 0, 5.8948993682861328125e-05 ;  /* 0x000003ddff077431 */ /* 0x000fe200000001ff */
[----:B0-----:R0:W-:Y:S06]  /*b180*/  STG.E desc[UR4][R4.64+0xf68], R9 ;  /* 0x000f680904007986 */ /* 0x0011ec000c101904 */
[----:B0-----:R-:W0:Y:S01]  /*b190*/  LDC.64 R4, c[0x0][0x380] ;  /* 0x0000e000ff047b82 */ /* 0x001e220000000a00 */
[----:B------:R-:W-:Y:S01]  /*b1a0*/  IMAD.MOV.U32 R9, RZ, RZ, 0x3de ;  /* 0x000003deff097424 */ /* 0x000fe200078e00ff */
[----:B0-----:R0:W-:Y:S06]  /*b1b0*/  STG.E desc[UR4][R4.64+0xf6c], R11 ;  /* 0x000f6c0b04007986 */ /* 0x0011ec000c101904 */
[----:B0-----:R-:W0:Y:S01]  /*b1c0*/  LDC.64 R4, c[0x0][0x380] ;  /* 0x0000e000ff047b82 */ /* 0x001e220000000a00 */
[----:B------:R-:W-:Y:S01]  /*b1d0*/  HFMA2 R11, -RZ, RZ, 0, 5.9068202972412109375e-05 ;  /* 0x000003dfff0b7431 */ /* 0x000fe200000001ff */
[----:B0-----:R0:W-:Y:S06]  /*b1e0*/  STG.E desc[UR4][R4.64+0xf70], R13 ;  /* 0x000f700d04007986 */ /* 0x0011ec000c101904 */
[----:B0-----:R-:W0:Y:S01]  /*b1f0*/  LDC.64 R4, c[0x0][0x380] ;  /* 0x0000e000ff047b82 */ /* 0x001e220000000a00 */
[----:B------:R-:W-:Y:S01]  /*b200*/  IMAD.MOV.U32 R13, RZ, RZ, 0x3e0 ;  /* 0x000003e0ff0d7424 */ /* 0x000fe200078e00ff */
[----:B0-----:R0:W-:Y:S06]  /*b210*/  STG.E desc[UR4][R4.64+0xf74], R7 ;  /* 0x000f740704007986 */ /* 0x0011ec000c101904 */
[----:B0-----:R-:W0:Y:S01]  /*b220*/  LDC.64 R4, c[0x0][0x380] ;  /* 0x0000e000ff047b82 */ /* 0x001e220000000a00 */
[----:B------:R-:W-:Y:S01]  /*b230*/  HFMA2 R7, -RZ, RZ, 0, 5.9187412261962890625e-05 ;  /* 0x000003e1ff077431 */ /* 0x000fe200000001ff */
[----:B0-----:R0:W-:Y:S06]  /*b240*/  STG.E desc[UR4][R4.64+0xf78], R9 ;  /* 0x000f780904007986 */ /* 0x0011ec000c101904 */
[----:B0-----:R-:W0:Y:S01]  /*b250*/  LDC.64 R4, c[0x0][0x380] ;  /* 0x0000e000ff047b82 */ /* 0x001e220000000a00 */
[----:B------:R-:W-:Y:S01]  /*b260*/  IMAD.MOV.U32 R9, RZ, RZ, 0x3e2 ;  /* 0x000003e2ff097424 */ /* 0x000fe200078e00ff */
[----:B0-----:R0:W-:Y:S06]  /*b270*/  STG.E desc[UR4][R4.64+0xf7c], R11 ;  /* 0x000f7c0b04007986 */ /* 0x0011ec000c101904 */
[----:B0-----:R-:W0:Y:S01]  /*b280*/  LDC.64 R4, c[0x0][0x380] ;  /* 0x0000e000ff047b82 */ /* 0x001e220000000a00 */
[----:B------:R-:W-:Y:S01]  /*b290*/  HFMA2 R11, -RZ, RZ, 0, 5.9306621551513671875e-05 ;  /* 0x000003e3ff0b7431 */ /* 0x000fe200000001ff */
[----:B0-----:R0:W-:Y:S06]  /*b2a0*/  STG.E desc[UR4][R4.64+0xf80], R13 ;  /* 0x000f800d04007986 */ /* 0x0011ec000c101904 */
[----:B0-----:R-:W0:Y:S01]  /*b2b0*/  LDC.64 R4, c[0x0][0x380] ;  /* 0x0000e000ff047b82 */ /* 0x001e220000000a00 */
[----:B------:R-:W-:Y:S01]  /*b2c0*/  IMAD.MOV.U32 R13, RZ, RZ, 0x3e4 ;  /* 0x000003e4ff0d7424 */ /* 0x000fe200078e00ff */
[----:B0-----:R0:W-:Y:S06]  /*b2d0*/  STG.E desc[UR4][R4.64+0xf84], R7 ;  /* 0x000f840704007986 */ /* 0x0011ec000c101904 */
[----:B0-----:R-:W0:Y:S01]  /*b2e0*/  LDC.64 R4, c[0x0][0x380] ;  /* 0x0000e000ff047b82 */ /* 0x001e220000000a00 */
[----:B------:R-:W-:Y:S01]  /*b2f0*/  HFMA2 R7, -RZ, RZ, 0, 5.9425830841064453125e-05 ;  /* 0x000003e5ff077431 */ /* 0x000fe200000001ff */
[----:B0-----:R0:W-:Y:S06]  /*b300*/  STG.E desc[UR4][R4.64+0xf88], R9 ;  /* 0x000f880904007986 */ /* 0x0011ec000c101904 */
[----:B0-----:R-:W0:Y:S01]  /*b310*/  LDC.64 R4, c[0x0][0x380] ;  /* 0x0000e000ff047b82 */ /* 0x001e220000000a00 */
[----:B------:R-:W-:Y:S01]  /*b320*/  IMAD.MOV.U32 R9, RZ, RZ, 0x3e6 ;  /* 0x000003e6ff097424 */ /* 0x000fe200078e00ff */
[----:B0-----:R0:W-:Y:S06]  /*b330*/  STG.E desc[UR4][R4.64+0xf8c], R11 ;  /* 0x000f8c0b04007986 */ /* 0x0011ec000c101904 */
[----:B0-----:R-:W0:Y:S01]  /*b340*/  LDC.64 R4, c[0x0][0x380] ;  /* 0x0000e000ff047b82 */ /* 0x001e220000000a00 */
[----:B------:R-:W-:Y:S01]  /*b350*/  HFMA2 R11, -RZ, RZ, 0, 5.9545040130615234375e-05 ;  /* 0x000003e7ff0b7431 */ /* 0x000fe200000001ff */
[----:B0-----:R0:W-:Y:S06]  /*b360*/  STG.E desc[UR4][R4.64+0xf90], R13 ;  /* 0x000f900d04007986 */ /* 0x0011ec000c101904 */
[----:B0-----:R-:W0:Y:S01]  /*b370*/  LDC.64 R4, c[0x0][0x380] ;  /* 0x0000e000ff047b82 */ /* 0x001e220000000a00 */
[----:B------:R-:W-:Y:S01]  /*b380*/  IMAD.MOV.U32 R13, RZ, RZ, 0x3e8 ;  /* 0x000003e8ff0d7424 */ /* 0x000fe200078e00ff */
[----:B0-----:R0:W-:Y:S06]  /*b390*/  STG.E desc[UR4][R4.64+0xf94], R7 ;  /* 0x000f940704007986 */ /* 0x0011ec000c101904 */
[----:B0-----:R-:W0:Y:S01]  /*b3a0*/  LDC.64 R4, c[0x0][0x380] ;  /* 0x0000e000ff047b82 */ /* 0x001e220000000a00 */
[----:B------:R-:W-:Y:S01]  /*b3b0*/  HFMA2 R7, -RZ, RZ, 0, 5.9664249420166015625e-05 ;  /* 0x000003e9ff077431 */ /* 0x000fe200000001ff */
[----:B0-----:R0:W-:Y:S06]  /*b3c0*/  STG.E desc[UR4][R4.64+0xf98], R9 ;  /* 0x000f980904007986 */ /* 0x0011ec000c101904 */
[----:B0-----:R-:W0:Y:S01]  /*b3d0*/  LDC.64 R4, c[0x0][0x380] ;  /* 0x0000e000ff047b82 */ /* 0x001e220000000a00 */
[----:B------:R-:W-:Y:S01]  /*b3e0*/  IMAD.MOV.U32 R9, RZ, RZ, 0x3ea ;  /* 0x000003eaff097424 */ /* 0x000fe200078e00ff */
[----:B0-----:R0:W-:Y:S06]  /*b3f0*/  STG.E desc[UR4][R4.64+0xf9c], R11 ;  /* 0x000f9c0b04007986 */ /* 0x0011ec000c101904 */
[----:B0-----:R-:W0:Y:S01]  /*b400*/  LDC.64 R4, c[0x0][0x380] ;  /* 0x0000e000ff047b82 */ /* 0x001e220000000a00 */
[----:B------:R-:W-:Y:S01]  /*b410*/  HFMA2 R11, -RZ, RZ, 0, 5.9783458709716796875e-05 ;  /* 0x000003ebff0b7431 */ /* 0x000fe200000001ff */
[----:B0-----:R0:W-:Y:S06]  /*b420*/  STG.E desc[UR4][R4.64+0xfa0], R13 ;  /* 0x000fa00d04007986 */ /* 0x0011ec000c101904 */
[----:B0-----:R-:W0:Y:S01]  /*b430*/  LDC.64 R4, c[0x0][0x380] ;  /* 0x0000e000ff047b82 */ /* 0x001e220000000a00 */
[----:B------:R-:W-:Y:S01]  /*b440*/  IMAD.MOV.U32 R13, RZ, RZ, 0x3ec ;  /* 0x000003ecff0d7424 */ /* 0x000fe200078e00ff */
[----:B0-----:R0:W-:Y:S06]  /*b450*/  STG.E desc[UR4][R4.64+0xfa4], R7 ;  /* 0x000fa40704007986 */ /* 0x0011ec000c101904 */
[----:B0-----:R-:W0:Y:S01]  /*b460*/  LDC.64 R4, c[0x0][0x380] ;  /* 0x0000e000ff047b82 */ /* 0x001e220000000a00 */
[----:B------:R-:W-:Y:S01]  /*b470*/  HFMA2 R7, -RZ, RZ, 0, 5.9902667999267578125e-05 ;  /* 0x000003edff077431 */ /* 0x000fe200000001ff */
[----:B0-----:R0:W-:Y:S06]  /*b480*/  STG.E desc[UR4][R4.64+0xfa8], R9 ;  /* 0x000fa80904007986 */ /* 0x0011ec000c101904 */
[----:B0-----:R-:W0:Y:S01]  /*b490*/  LDC.64 R4, c[0x0][0x380] ;  /* 0x0000e000ff047b82 */ /* 0x001e220000000a00 */
[----:B------:R-:W-:Y:S01]  /*b4a0*/  IMAD.MOV.U32 R9, RZ, RZ, 0x3ee ;  /* 0x000003eeff097424 */ /* 0x000fe200078e00ff */
[----:B0-----:R0:W-:Y:S06]  /*b4b0*/  STG.E desc[UR4][R4.64+0xfac], R11 ;  /* 0x000fac0b04007986 */ /* 0x0011ec000c101904 */
[----:B0-----:R-:W0:Y:S01]  /*b4c0*/  LDC.64 R4, c[0x0][0x380] ;  /* 0x0000e000ff047b82 */ /* 0x001e220000000a00 */
[----:B------:R-:W-:Y:S01]  /*b4d0*/  HFMA2 R11, -RZ, RZ, 0, 6.0021877288818359375e-05 ;  /* 0x000003efff0b7431 */ /* 0x000fe200000001ff */
[----:B0-----:R0:W-:Y:S06]  /*b4e0*/  STG.E desc[UR4][R4.64+0xfb0], R13 ;  /* 0x000fb00d04007986 */ /* 0x0011ec000c101904 */
[----:B0-----:R-:W0:Y:S01]  /*b4f0*/  LDC.64 R4, c[0x0][0x380] ;  /* 0x0000e000ff047b82 */ /* 0x001e220000000a00 */
[----:B------:R-:W-:Y:S01]  /*b500*/  IMAD.MOV.U32 R13, RZ, RZ, 0x3f0 ;  /* 0x000003f0ff0d7424 */ /* 0x000fe200078e00ff */
[----:B0-----:R0:W-:Y:S06]  /*b510*/  STG.E desc[UR4][R4.64+0xfb4], R7 ;  /* 0x000fb40704007986 */ /* 0x0011ec000c101904 */
[----:B0-----:R-:W0:Y:S01]  /*b520*/  LDC.64 R4, c[0x0][0x380] ;  /* 0x0000e000ff047b82 */ /* 0x001e220000000a00 */
[----:B------:R-:W-:Y:S01]  /*b530*/  HFMA2 R7, -RZ, RZ, 0, 6.0141086578369140625e-05 ;  /* 0x000003f1ff077431 */ /* 0x000fe200000001ff */
[----:B0-----:R0:W-:Y:S06]  /*b540*/  STG.E desc[UR4][R4.64+0xfb8], R9 ;  /* 0x000fb80904007986 */ /* 0x0011ec000c101904 */
[----:B0-----:R-:W0:Y:S01]  /*b550*/  LDC.64 R4, c[0x0][0x380] ;  /* 0x0000e000ff047b82 */ /* 0x001e220000000a00 */
[----:B------:R-:W-:Y:S01]  /*b560*/  IMAD.MOV.U32 R9, RZ, RZ, 0x3f2 ;  /* 0x000003f2ff097424 */ /* 0x000fe200078e00ff */
[----:B0-----:R0:W-:Y:S06]  /*b570*/  STG.E desc[UR4][R4.64+0xfbc], R11 ;  /* 0x000fbc0b04007986 */ /* 0x0011ec000c101904 */
[----:B0-----:R-:W0:Y:S01]  /*b580*/  LDC.64 R4, c[0x0][0x380] ;  /* 0x0000e000ff047b82 */ /* 0x001e220000000a00 */
[----:B------:R-:W-:Y:S01]  /*b590*/  HFMA2 R11, -RZ, RZ, 0, 6.0260295867919921875e-05 ;  /* 0x000003f3ff0b7431 */ /* 0x000fe200000001ff */
[----:B0-----:R0:W-:Y:S06]  /*b5a0*/  STG.E desc[UR4][R4.64+0xfc0], R13 ;  /* 0x000fc00d04007986 */ /* 0x0011ec000c101904 */
[----:B0-----:R-:W0:Y:S01]  /*b5b0*/  LDC.64 R4, c[0x0][0x380] ;  /* 0x0000e000ff047b82 */ /* 0x001e220000000a00 */
[----:B------:R-:W-:Y:S01]  /*b5c0*/  IMAD.MOV.U32 R13, RZ, RZ, 0x3f4 ;  /* 0x000003f4ff0d7424 */ /* 0x000fe200078e00ff */
[----:B0-----:R0:W-:Y:S06]  /*b5d0*/  STG.E desc[UR4][R4.64+0xfc4], R7 ;  /* 0x000fc40704007986 */ /* 0x0011ec000c101904 */
[----:B0-----:R-:W0:Y:S01]  /*b5e0*/  LDC.64 R4, c[0x0][0x380] ;  /* 0x0000e000ff047b82 */ /* 0x001e220000000a00 */
[----:B------:R-:W-:Y:S01]  /*b5f0*/  HFMA2 R7, -RZ, RZ, 0, 6.0379505157470703125e-05 ;  /* 0x000003f5ff077431 */ /* 0x000fe200000001ff */
[----:B0-----:R0:W-:Y:S06]  /*b600*/  STG.E desc[UR4][R4.64+0xfc8], R9 ;  /* 0x000fc80904007986 */ /* 0x0011ec000c101904 */
[----:B0-----:R-:W0:Y:S01]  /*b610*/  LDC.64 R4, c[0x0][0x380] ;  /* 0x0000e000ff047b82 */ /* 0x001e220000000a00 */
[----:B------:R-:W-:Y:S01]  /*b620*/  IMAD.MOV.U32 R9, RZ, RZ, 0x3f6 ;  /* 0x000003f6ff097424 */ /* 0x000fe200078e00ff */
[----:B0-----:R0:W-:Y:S06]  /*b630*/  STG.E desc[UR4][R4.64+0xfcc], R11 ;  /* 0x000fcc0b04007986 */ /* 0x0011ec000c101904 */
[----:B0-----:R-:W0:Y:S01]  /*b640*/  LDC.64 R4, c[0x0][0x380] ;  /* 0x0000e000ff047b82 */ /* 0x001e220000000a00 */
[----:B------:R-:W-:Y:S01]  /*b650*/  HFMA2 R11, -RZ, RZ, 0, 6.0498714447021484375e-05 ;  /* 0x000003f7ff0b7431 */ /* 0x000fe200000001ff */
[----:B0-----:R0:W-:Y:S06]  /*b660*/  STG.E desc[UR4][R4.64+0xfd0], R13 ;  /* 0x000fd00d04007986 */ /* 0x0011ec000c101904 */
[----:B0-----:R-:W0:Y:S01]  /*b670*/  LDC.64 R4, c[0x0][0x380] ;  /* 0x0000e000ff047b82 */ /* 0x001e220000000a00 */
[----:B------:R-:W-:Y:S01]  /*b680*/  IMAD.MOV.U32 R13, RZ, RZ, 0x3f8 ;  /* 0x000003f8ff0d7424 */ /* 0x000fe200078e00ff */
[----:B0-----:R0:W-:Y:S06]  /*b690*/  STG.E desc[UR4][R4.64+0xfd4], R7 ;  /* 0x000fd40704007986 */ /* 0x0011ec000c101904 */
[----:B0-----:R-:W0:Y:S01]  /*b6a0*/  LDC.64 R4, c[0x0][0x380] ;  /* 0x0000e000ff047b82 */ /* 0x001e220000000a00 */
[----:B------:R-:W-:Y:S01]  /*b6b0*/  HFMA2 R7, -RZ, RZ, 0, 6.0617923736572265625e-05 ;  /* 0x000003f9ff077431 */ /* 0x000fe200000001ff */
[----:B0-----:R0:W-:Y:S06]  /*b6c0*/  STG.E desc[UR4][R4.64+0xfd8], R9 ;  /* 0x000fd80904007986 */ /* 0x0011ec000c101904 */
[----:B0-----:R-:W0:Y:S01]  /*b6d0*/  LDC.64 R4, c[0x0][0x380] ;  /* 0x0000e000ff047b82 */ /* 0x001e220000000a00 */
[----:B------:R-:W-:Y:S01]  /*b6e0*/  IMAD.MOV.U32 R9, RZ, RZ, 0x3fa ;  /* 0x000003faff097424 */ /* 0x000fe200078e00ff */
[----:B0-----:R0:W-:Y:S06]  /*b6f0*/  STG.E desc[UR4][R4.64+0xfdc], R11 ;  /* 0x000fdc0b04007986 */ /* 0x0011ec000c101904 */
[----:B0-----:R-:W0:Y:S01]  /*b700*/  LDC.64 R4, c[0x0][0x380] ;  /* 0x0000e000ff047b82 */ /* 0x001e220000000a00 */
[----:B------:R-:W-:Y:S01]  /*b710*/  HFMA2 R11, -RZ, RZ, 0, 6.0737133026123046875e-05 ;  /* 0x000003fbff0b7431 */ /* 0x000fe200000001ff */
[----:B0-----:R0:W-:Y:S06]  /*b720*/  STG.E desc[UR4][R4.64+0xfe0], R13 ;  /* 0x000fe00d04007986 */ /* 0x0011ec000c101904 */
[----:B0-----:R-:W0:Y:S01]  /*b730*/  LDC.64 R4, c[0x0][0x380] ;  /* 0x0000e000ff047b82 */ /* 0x001e220000000a00 */
[----:B------:R-:W-:Y:S01]  /*b740*/  IMAD.MOV.U32 R13, RZ, RZ, 0x3fc ;  /* 0x000003fcff0d7424 */ /* 0x000fe200078e00ff */
[----:B0-----:R0:W-:Y:S06]  /*b750*/  STG.E desc[UR4][R4.64+0xfe4], R7 ;  /* 0x000fe40704007986 */ /* 0x0011ec000c101904 */
[----:B0-----:R-:W0:Y:S01]  /*b760*/  LDC.64 R4, c[0x0][0x380] ;  /* 0x0000e000ff047b82 */ /* 0x001e220000000a00 */
[----:B------:R-:W-:Y:S01]  /*b770*/  HFMA2 R7, -RZ, RZ, 0, 6.0856342315673828125e-05 ;  /* 0x000003fdff077431 */ /* 0x000fe200000001ff */
[----:B0-----:R0:W-:Y:S06]  /*b780*/  STG.E desc[UR4][R4.64+0xfe8], R9 ;  /* 0x000fe80904007986 */ /* 0x0011ec000c101904 */
[----:B0-----:R-:W0:Y:S01]  /*b790*/  LDC.64 R4, c[0x0][0x380] ;  /* 0x0000e000ff047b82 */ /* 0x001e220000000a00 */
[----:B------:R-:W-:Y:S01]  /*b7a0*/  IMAD.MOV.U32 R9, RZ, RZ, 0x3fe ;  /* 0x000003feff097424 */ /* 0x000fe200078e00ff */
[----:B0-----:R0:W-:Y:S06]  /*b7b0*/  STG.E desc[UR4][R4.64+0xfec], R11 ;  /* 0x000fec0b04007986 */ /* 0x0011ec000c101904 */
[----:B0-----:R-:W0:Y:S01]  /*b7c0*/  LDC.64 R4, c[0x0][0x380] ;  /* 0x0000e000ff047b82 */ /* 0x001e220000000a00 */
[----:B------:R-:W-:Y:S01]  /*b7d0*/  HFMA2 R11, -RZ, RZ, 0, 6.0975551605224609375e-05 ;  /* 0x000003ffff0b7431 */ /* 0x000fe200000001ff */
[----:B0-----:R0:W-:Y:S06]  /*b7e0*/  STG.E desc[UR4][R4.64+0xff0], R13 ;  /* 0x000ff00d04007986 */ /* 0x0011ec000c101904 */
[----:B0-----:R-:W0:Y:S02]  /*b7f0*/  LDC.64 R4, c[0x0][0x380] ;  /* 0x0000e000ff047b82 */ /* 0x001e240000000a00 */
[----:B0-----:R0:W-:Y:S06]  /*b800*/  STG.E desc[UR4][R4.64+0xff4], R7 ;  /* 0x000ff40704007986 */ /* 0x0011ec000c101904 */
[----:B0-----:R-:W0:Y:S02]  /*b810*/  LDC.64 R4, c[0x0][0x380] ;  /* 0x0000e000ff047b82 */ /* 0x001e240000000a00 */
[----:B0-----:R0:W-:Y:S06]  /*b820*/  STG.E desc[UR4][R4.64+0xff8], R9 ;  /* 0x000ff80904007986 */ /* 0x0011ec000c101904 */
[----:B0-----:R-:W0:Y:S02]  /*b830*/  LDC.64 R4, c[0x0][0x380] ;  /* 0x0000e000ff047b82 */ /* 0x001e240000000a00 */
[----:B0-----:R0:W-:Y:S01]  /*b840*/  STG.E desc[UR4][R4.64+0xffc], R11 ;  /* 0x000ffc0b04007986 */ /* 0x0011e2000c101904 */
[----:B------:R-:W-:-:S05]  /*b850*/  CS2R R6, SR_CLOCKLO ;  /* 0x0000000000067805 */ /* 0x000fca0000015000 */
[----:B0-----:R-:W0:Y:S01]  /*b860*/  LDC.64 R4, c[0x0][0x388] ;  /* 0x0000e200ff047b82 */ /* 0x001e220000000a00 */
[----:B------:R-:W-:-:S05]  /*b870*/  IADD3 R2, P0, PT, -R2, R6, RZ ;  /* 0x0000000602027210 */ /* 0x000fca0007f1e1ff */
[----:B------:R-:W-:-:S05]  /*b880*/  IMAD.X R3, R7, 0x1, ~R3, P0 ;  /* 0x0000000107037824 */ /* 0x000fca00000e0e03 */
[----:B0-----:R-:W-:Y:S01]  /*b890*/  STG.E.64 desc[UR4][R4.64], R2 ;  /* 0x0000000204007986 */ /* 0x001fe2000c101b04 */
[----:B------:R-:W-:Y:S05]  /*b8a0*/  EXIT ;  /* 0x000000000000794d */ /* 0x000fea0003800000 */
.L_x_14:
        /* <DEDUP_REMOVED lines=13> */
.L_x_26:


//--------------------- .text._Z14sharedToSharedPy --------------------------
	.section	.text._Z14sharedToSharedPy,"ax",@progbits
	.align	128
        .global         _Z14sharedToSharedPy
        .type           _Z14sharedToSharedPy,@function
        .size           _Z14sharedToSharedPy,(.L_x_27 - _Z14sharedToSharedPy)
        .other          _Z14sharedToSharedPy,@"STO_CUDA_ENTRY STV_DEFAULT"
_Z14sharedToSharedPy:
.text._Z14sharedToSharedPy:
[----:B------:R-:W-:Y:S08]  /*0000*/  LDC R1, c[0x0][0x37c] ;  /* 0x0000df00ff017b82 */ /* 0x000ff00000000800 */
[----:B------:R-:W0:Y:S01]  /*0010*/  S2UR UR6, SR_CgaCtaId ;  /* 0x00000000000679c3 */ /* 0x000e220000008800 */
[----:B------:R-:W-:Y:S01]  /*0020*/  UMOV UR4, 0x400 ;  /* 0x0000040000047882 */ /* 0x000fe20000000000 */
[----:B------:R-:W-:Y:S01]  /*0030*/  IMAD.MOV.U32 R3, RZ, RZ, RZ ;  /* 0x000000ffff037224 */ /* 0x000fe200078e00ff */
[----:B------:R-:W-:-:S02]  /*0040*/  UIADD3 UR5, UPT, UPT, UR4, 0x1000, URZ ;  /* 0x0000100004057890 */ /* 0x000fc4000fffe0ff */
[----:B0-----:R-:W-:Y:S02]  /*0050*/  ULEA UR4, UR6, UR4, 0x18 ;  /* 0x0000000406047291 */ /* 0x001fe4000f8ec0ff */
[----:B------:R-:W-:-:S12]  /*0060*/  ULEA UR5, UR6, UR5, 0x18 ;  /* 0x0000000506057291 */ /* 0x000fd8000f8ec0ff */
.L_x_15:
[C---:B0-----:R-:W-:Y:S01]  /*0070*/  IMAD.SHL.U32 R6, R3.reuse, 0x2, RZ ;  /* 0x0000000203067824 */ /* 0x041fe200078e00ff */
[C---:B------:R-:W-:Y:S01]  /*0080*/  LEA R5, R3.reuse, UR4, 0x2 ;  /* 0x0000000403057c11 */ /* 0x040fe2000f8e10ff */
[C---:B------:R-:W-:Y:S01]  /*0090*/  IMAD R4, R3.reuse, 0x3, RZ ;  /* 0x0000000303047824 */ /* 0x040fe200078e02ff */
[----:B------:R-:W-:Y:S01]  /*00a0*/  LEA R2, R3, UR5, 0x2 ;  /* 0x0000000503027c11 */ /* 0x000fe2000f8e10ff */
[C---:B------:R-:W-:Y:S01]  /*00b0*/  VIADD R8, R6.reuse, 0x3 ;  /* 0x0000000306087836 */ /* 0x040fe20000000000 */
[----:B------:R-:W-:Y:S01]  /*00c0*/  IADD3 R0, PT, PT, R6, 0x1, RZ ;  /* 0x0000000106007810 */ /* 0x000fe20007ffe0ff */
[C---:B------:R-:W-:Y:S01]  /*00d0*/  VIADD R7, R4.reuse, 0xffffffff ;  /* 0xffffffff04077836 */ /* 0x040fe20000000000 */
[----:B------:R-:W-:Y:S01]  /*00e0*/  IADD3 R9, PT, PT, R4, 0x2, RZ ;  /* 0x0000000204097810 */ /* 0x000fe20007ffe0ff */
[C---:B------:R-:W-:Y:S01]  /*00f0*/  VIADD R10, R6.reuse, 0x5 ;  /* 0x00000005060a7836 */ /* 0x040fe20000000000 */
[----:B------:R-:W-:Y:S01]  /*0100*/  IADD3 R12, PT, PT, R6, 0x7, RZ ;  /* 0x00000007060c7810 */ /* 0x000fe20007ffe0ff */
[----:B------:R-:W-:Y:S01]  /*0110*/  STS [R5], R0 ;  /* 0x0000000005007388 */ /* 0x000fe20000000800 */
[----:B------:R-:W-:Y:S01]  /*0120*/  VIADD R11, R4, 0x5 ;  /* 0x00000005040b7836 */ /* 0x000fe20000000000 */
[----:B------:R-:W-:Y:S01]  /*0130*/  IADD3 R3, PT, PT, R0, 0xf, -R3 ;  /* 0x0000000f00037810 */ /* 0x000fe20007ffe803 */
[----:B------:R-:W-:Y:S01]  /*0140*/  VIADD R13, R4, 0x8 ;  /* 0x00000008040d7836 */ /* 0x000fe20000000000 */
[----:B------:R0:W-:Y:S01]  /*0150*/  STS [R2], R7 ;  /* 0x0000000702007388 */ /* 0x0001e20000000800 */
[----:B------:R-:W-:Y:S01]  /*0160*/  VIADD R14, R6, 0x9 ;  /* 0x00000009060e7836 */ /* 0x000fe20000000000 */
[----:B------:R-:W-:Y:S01]  /*0170*/  ISETP.NE.AND P0, PT, R3, 0x400, PT ;  /* 0x000004000300780c */ /* 0x000fe20003f05270 */
[C---:B------:R-:W-:Y:S01]  /*0180*/  VIADD R15, R4.reuse, 0x2c ;  /* 0x0000002c040f7836 */ /* 0x040fe20000000000 */
[----:B------:R1:W-:Y:S04]  /*0190*/  STS [R5+0x4], R8 ;  /* 0x0000040805007388 */ /* 0x0003e80000000800 */
[----:B------:R2:W-:Y:S01]  /*01a0*/  STS [R2+0x4], R9 ;  /* 0x0000040902007388 */ /* 0x0005e20000000800 */
[----:B0-----:R-:W-:-:S03]  /*01b0*/  IADD3 R7, PT, PT, R4, 0xb, RZ ;  /* 0x0000000b04077810 */ /* 0x001fc60007ffe0ff */
        /* <DEDUP_REMOVED lines=39> */
[----:B------:R-:W-:Y:S01]  /*0430*/  IADD3 R6, PT, PT, R6, 0x1f, RZ ;  /* 0x0000001f06067810 */ /* 0x000fe20007ffe0ff */
[----:B--2---:R-:W-:Y:S02]  /*0440*/  VIADD R11, R4, 0x29 ;  /* 0x00000029040b7836 */ /* 0x004fe40000000000 */
[----:B------:R0:W-:Y:S04]  /*0450*/  STS [R5+0x30], R14 ;  /* 0x0000300e05007388 */ /* 0x0001e80000000800 */
[----:B------:R0:W-:Y:S04]  /*0460*/  STS [R2+0x30], R7 ;  /* 0x0000300702007388 */ /* 0x0001e80000000800 */
[----:B------:R0:W-:Y:S04]  /*0470*/  STS [R5+0x34], R8 ;  /* 0x0000340805007388 */ /* 0x0001e80000000800 */
[----:B------:R0:W-:Y:S04]  /*0480*/  STS [R2+0x34], R9 ;  /* 0x0000340902007388 */ /* 0x0001e80000000800 */
[----:B------:R0:W-:Y:S04]  /*0490*/  STS [R5+0x38], R10 ;  /* 0x0000380a05007388 */ /* 0x0001e80000000800 */
[----:B------:R0:W-:Y:S04]  /*04a0*/  STS [R2+0x38], R11 ;  /* 0x0000380b02007388 */ /* 0x0001e80000000800 */
[----:B------:R0:W-:Y:S04]  /*04b0*/  STS [R5+0x3c], R6 ;  /* 0x00003c0605007388 */ /* 0x0001e80000000800 */
[----:B------:R0:W-:Y:S01]  /*04c0*/  STS [R2+0x3c], R15 ;  /* 0x00003c0f02007388 */ /* 0x0001e20000000800 */
[----:B------:R-:W-:Y:S05]  /*04d0*/  @P0 BRA `(.L_x_15) ;  /* 0xfffffff800e40947 */ /* 0x000fea000383ffff */
[----:B------:R-:W-:Y:S01]  /*04e0*/  BAR.SYNC.DEFER_BLOCKING 0x0 ;  /* 0x0000000000007b1d */ /* 0x000fe20000010000 */
[----:B------:R-:W-:Y:S01]  /*04f0*/  HFMA2 R0, -RZ, RZ, 0, 3.814697265625e-06 ;  /* 0x00000040ff007431 */ /* 0x000fe200000001ff */
[----:B0-----:R-:W-:-:S04]  /*0500*/  CS2R R2, SR_CLOCKLO ;  /* 0x0000000000027805 */ /* 0x001fc80000015000 */
[----:B------:R-:W0:Y:S01]  /*0510*/  LDCU.64 UR6, c[0x0][0x358] ;  /* 0x00006b00ff0677ac */ /* 0x000e220008000a00 */
[----:B------:R-:W-:Y:S02]  /*0520*/  NOP ;  /* 0x0000000000007918 */ /* 0x000fe40000000000 */
.L_x_16:
[----:B------:R-:W1:Y:S04]  /*0530*/  LDS R5, [R0+UR5+-0x40] ;  /* 0xffffc00500057984 */ /* 0x000e680008000800 */
[----:B-1----:R-:W-:Y:S04]  /*0540*/  STS [R0+UR4+-0x40], R5 ;  /* 0xffffc00500007988 */ /* 0x002fe80008000804 */
        /* <DEDUP_REMOVED lines=30> */
[----:B------:R-:W1:Y:S04]  /*0730*/  LDS R13, [R0+UR5] ;  /* 0x00000005000d7984 */ /* 0x000e680008000800 */
[----:B-1----:R-:W-:Y:S04]  /*0740*/  STS [R0+UR4], R13 ;  /* 0x0000000d00007988 */ /* 0x002fe80008000804 */
[----:B------:R-:W1:Y:S04]  /*0750*/  LDS R15, [R0+UR5+0x4] ;  /* 0x00000405000f7984 */ /* 0x000e680008000800 */
[----:B-1----:R-:W-:Y:S04]  /*0760*/  STS [R0+UR4+0x4], R15 ;  /* 0x0000040f00007988 */ /* 0x002fe80008000804 */
        /* <DEDUP_REMOVED lines=27> */
[----:B-1----:R1:W-:Y:S02]  /*0920*/  STS [R0+UR4+0x3c], R7 ;  /* 0x00003c0700007988 */ /* 0x0023e40008000804 */
[----:B-1----:R-:W-:-:S05]  /*0930*/  VIADD R0, R0, 0x80 ;  /* 0x0000008000007836 */ /* 0x002fca0000000000 */
        /* <DEDUP_REMOVED lines=10> */
.L_x_17:
        /* <DEDUP_REMOVED lines=10> */
.L_x_27:


//--------------------- .text._Z14globalToGlobalPiS_Py --------------------------
	.section	.text._Z14globalToGlobalPiS_Py,"ax",@progbits
	.align	128
        .global         _Z14globalToGlobalPiS_Py
        .type           _Z14globalToGlobalPiS_Py,@function
        .size           _Z14globalToGlobalPiS_Py,(.L_x_28 - _Z14globalToGlobalPiS_Py)
        .other          _Z14globalToGlobalPiS_Py,@"STO_CUDA_ENTRY STV_DEFAULT"
_Z14globalToGlobalPiS_Py:
.text._Z14globalToGlobalPiS_Py:
[----:B------:R-:W-:Y:S01]  /*0000*/  LDC R1, c[0x0][0x37c] ;  /* 0x0000df00ff017b82 */ /* 0x000fe20000000800 */
[----:B------:R-:W0:Y:S01]  /*0010*/  LDCU.64 UR8, c[0x0][0x358] ;  /* 0x00006b00ff0877ac */ /* 0x000e220008000a00 */
[----:B------:R-:W-:Y:S01]  /*0020*/  NOP ;  /* 0x0000000000007918 */ /* 0x000fe20000000000 */
[----:B------:R-:W-:Y:S01]  /*0030*/  CS2R R2, SR_CLOCKLO ;  /* 0x0000000000027805 */ /* 0x000fe20000015000 */
[----:B------:R-:W1:Y:S02]  /*0040*/  LDCU.128 UR4, c[0x0][0x380] ;  /* 0x00007000ff0477ac */ /* 0x000e640008000c00 */
[----:B-1----:R-:W-:Y:S02]  /*0050*/  UIADD3 UR6, UP0, UPT, UR6, 0x40, URZ ;  /* 0x0000004006067890 */ /* 0x002fe4000ff1e0ff */
[----:B------:R-:W-:Y:S02]  /*0060*/  UIADD3 UR4, UP1, UPT, UR4, 0x40, URZ ;  /* 0x0000004004047890 */ /* 0x000fe4000ff3e0ff */
[----:B------:R-:W-:-:S02]  /*0070*/  UIADD3.X UR7, UPT, UPT, URZ, UR7, URZ, UP0, !UPT ;  /* 0x00000007ff077290 */ /* 0x000fc400087fe4ff */
[----:B------:R-:W-:Y:S01]  /*0080*/  UIADD3.X UR5, UPT, UPT, URZ, UR5, URZ, UP1, !UPT ;  /* 0x00000005ff057290 */ /* 0x000fe20008ffe4ff */
[----:B------:R-:W-:Y:S02]  /*0090*/  IMAD.U32 R8, RZ, RZ, UR6 ;  /* 0x00000006ff087e24 */ /* 0x000fe4000f8e00ff */
[----:B------:R-:W-:Y:S01]  /*00a0*/  IMAD.U32 R0, RZ, RZ, UR4 ;  /* 0x00000004ff007e24 */ /* 0x000fe2000f8e00ff */
[----:B------:R-:W-:Y:S01]  /*00b0*/  MOV R15, UR7 ;  /* 0x00000007000f7c02 */ /* 0x000fe20008000f00 */
[----:B------:R-:W-:Y:S01]  /*00c0*/  UMOV UR4, URZ ;  /* 0x000000ff00047c82 */ /* 0x000fe20008000000 */
[----:B0-----:R-:W-:-:S07]  /*00d0*/  IMAD.U32 R13, RZ, RZ, UR5 ;  /* 0x00000005ff0d7e24 */ /* 0x001fce000f8e00ff */
.L_x_18:
[----:B------:R-:W-:Y:S01]  /*00e0*/  IMAD.MOV.U32 R6, RZ, RZ, R8 ;  /* 0x000000ffff067224 */ /* 0x000fe200078e0008 */
[----:B------:R-:W-:-:S05]  /*00f0*/  MOV R7, R15 ;  /* 0x0000000f00077202 */ /* 0x000fca0000000f00 */
[----:B----4-:R-:W2:Y:S01]  /*0100*/  LDG.E R9, desc[UR8][R6.64+-0x40] ;  /* 0xffffc00806097981 */ /* 0x010ea2000c1e1900 */
[----:B------:R-:W-:Y:S02]  /*0110*/  IMAD.MOV.U32 R4, RZ, RZ, R0 ;  /* 0x000000ffff047224 */ /* 0x000fe400078e0000 */
[----:B------:R-:W-:-:S05]  /*0120*/  IMAD.MOV.U32 R5, RZ, RZ, R13 ;  /* 0x000000ffff057224 */ /* 0x000fca00078e000d */
[----:B--2---:R0:W-:Y:S04]  /*0130*/  STG.E desc[UR8][R4.64+-0x40], R9 ;  /* 0xffffc00904007986 */ /* 0x0041e8000c101908 */
[----:B------:R-:W2:Y:S04]  /*0140*/  LDG.E R11, desc[UR8][R6.64+-0x3c] ;  /* 0xffffc408060b7981 */ /* 0x000ea8000c1e1900 */
[----:B--2---:R1:W-:Y:S04]  /*0150*/  STG.E desc[UR8][R4.64+-0x3c], R11 ;  /* 0xffffc40b04007986 */ /* 0x0043e8000c101908 */
[----:B------:R-:W2:Y:S04]  /*0160*/  LDG.E R13, desc[UR8][R6.64+-0x38] ;  /* 0xffffc808060d7981 */ /* 0x000ea8000c1e1900 */
[----:B--2---:R2:W-:Y:S04]  /*0170*/  STG.E desc[UR8][R4.64+-0x38], R13 ;  /* 0xffffc80d04007986 */ /* 0x0045e8000c101908 */
[----:B------:R-:W3:Y:S04]  /*0180*/  LDG.E R15, desc[UR8][R6.64+-0x34] ;  /* 0xffffcc08060f7981 */ /* 0x000ee8000c1e1900 */
[----:B---3--:R3:W-:Y:S04]  /*0190*/  STG.E desc[UR8][R4.64+-0x34], R15 ;  /* 0xffffcc0f04007986 */ /* 0x0087e8000c101908 */
[----:B------:R-:W4:Y:S04]  /*01a0*/  LDG.E R17, desc[UR8][R6.64+-0x30] ;  /* 0xffffd00806117981 */ /* 0x000f28000c1e1900 */
[----:B----4-:R4:W-:Y:S04]  /*01b0*/  STG.E desc[UR8][R4.64+-0x30], R17 ;  /* 0xffffd01104007986 */ /* 0x0109e8000c101908 */
[----:B------:R-:W5:Y:S04]  /*01c0*/  LDG.E R19, desc[UR8][R6.64+-0x2c] ;  /* 0xffffd40806137981 */ /* 0x000f68000c1e1900 */
[----:B-----5:R5:W-:Y:S04]  /*01d0*/  STG.E desc[UR8][R4.64+-0x2c], R19 ;  /* 0xffffd41304007986 */ /* 0x020be8000c101908 */
[----:B0-----:R-:W2:Y:S04]  /*01e0*/  LDG.E R9, desc[UR8][R6.64+-0x28] ;  /* 0xffffd80806097981 */ /* 0x001ea8000c1e1900 */
[----:B--2---:R0:W-:Y:S04]  /*01f0*/  STG.E desc[UR8][R4.64+-0x28], R9 ;  /* 0xffffd80904007986 */ /* 0x0041e8000c101908 */
[----:B-1----:R-:W2:Y:S04]  /*0200*/  LDG.E R11, desc[UR8][R6.64+-0x24] ;  /* 0xffffdc08060b7981 */ /* 0x002ea8000c1e1900 */
[----:B--2---:R1:W-:Y:S04]  /*0210*/  STG.E desc[UR8][R4.64+-0x24], R11 ;  /* 0xffffdc0b04007986 */ /* 0x0043e8000c101908 */
[----:B------:R-:W2:Y:S04]  /*0220*/  LDG.E R13, desc[UR8][R6.64+-0x20] ;  /* 0xffffe008060d7981 */ /* 0x000ea8000c1e1900 */
[----:B--2---:R2:W-:Y:S04]  /*0230*/  STG.E desc[UR8][R4.64+-0x20], R13 ;  /* 0xffffe00d04007986 */ /* 0x0045e8000c101908 */
[----:B---3--:R-:W3:Y:S04]  /*0240*/  LDG.E R15, desc[UR8][R6.64+-0x1c] ;  /* 0xffffe408060f7981 */ /* 0x008ee8000c1e1900 */
[----:B---3--:R3:W-:Y:S04]  /*0250*/  STG.E desc[UR8][R4.64+-0x1c], R15 ;  /* 0xffffe40f04007986 */ /* 0x0087e8000c101908 */
[----:B----4-:R-:W4:Y:S04]  /*0260*/  LDG.E R17, desc[UR8][R6.64+-0x18] ;  /* 0xffffe80806117981 */ /* 0x010f28000c1e1900 */
[----:B----4-:R4:W-:Y:S04]  /*0270*/  STG.E desc[UR8][R4.64+-0x18], R17 ;  /* 0xffffe81104007986 */ /* 0x0109e8000c101908 */
[----:B-----5:R-:W5:Y:S04]  /*0280*/  LDG.E R19, desc[UR8][R6.64+-0x14] ;  /* 0xffffec0806137981 */ /* 0x020f68000c1e1900 */
        /* <DEDUP_REMOVED lines=37> */
[----:B0-----:R-:W5:Y:S04]  /*04e0*/  LDG.E R9, desc[UR8][R6.64+0x38] ;  /* 0x0000380806097981 */ /* 0x001f68000c1e1900 */
[----:B-----5:R4:W-:Y:S04]  /*04f0*/  STG.E desc[UR8][R4.64+0x38], R9 ;  /* 0x0000380904007986 */ /* 0x0209e8000c101908 */
[----:B-1----:R-:W5:Y:S01]  /*0500*/  LDG.E R11, desc[UR8][R6.64+0x3c] ;  /* 0x00003c08060b7981 */ /* 0x002f62000c1e1900 */
[----:B------:R-:W-:Y:S01]  /*0510*/  UIADD3 UR4, UPT, UPT, UR4, 0x20, URZ ;  /* 0x0000002004047890 */ /* 0x000fe2000fffe0ff */
[----:B------:R-:W-:-:S02]  /*0520*/  IADD3 R0, P1, PT, R4, 0x80, RZ ;  /* 0x0000008004007810 */ /* 0x000fc40007f3e0ff */
[----:B------:R-:W-:Y:S01]  /*0530*/  IADD3 R8, P0, PT, R6, 0x80, RZ ;  /* 0x0000008006087810 */ /* 0x000fe20007f1e0ff */
[----:B------:R-:W-:Y:S02]  /*0540*/  UISETP.NE.AND UP0, UPT, UR4, 0x400, UPT ;  /* 0x000004000400788c */ /* 0x000fe4000bf05270 */
[----:B--2---:R-:W-:Y:S01]  /*0550*/  IMAD.X R13, RZ, RZ, R5, P1 ;  /* 0x000000ffff0d7224 */ /* 0x004fe200008e0605 */
[----:B---3--:R-:W-:Y:S01]  /*0560*/  IADD3.X R15, PT, PT, RZ, R7, RZ, P0, !PT ;  /* 0x00000007ff0f7210 */ /* 0x008fe200007fe4ff */
[----:B-----5:R4:W-:Y:S05]  /*0570*/  STG.E desc[UR8][R4.64+0x3c], R11 ;  /* 0x00003c0b04007986 */ /* 0x0209ea000c101908 */
[----:B------:R-:W-:Y:S05]  /*0580*/  BRA.U UP0, `(.L_x_18) ;  /* 0xfffffff900d47547 */ /* 0x000fea000b83ffff */
[----:B------:R-:W-:Y:S01]  /*0590*/  CS2R R6, SR_CLOCKLO ;  /* 0x0000000000067805 */ /* 0x000fe20000015000 */
[----:B----4-:R-:W0:Y:S05]  /*05a0*/  LDC.64 R4, c[0x0][0x390] ;  /* 0x0000e400ff047b82 */ /* 0x010e2a0000000a00 */
[----:B------:R-:W-:-:S04]  /*05b0*/  IADD3 R2, P0, PT, -R2, R6, RZ ;  /* 0x0000000602027210 */ /* 0x000fc80007f1e1ff */
[----:B------:R-:W-:-:S05]  /*05c0*/  IADD3.X R3, PT, PT, ~R3, R7, RZ, P0, !PT ;  /* 0x0000000703037210 */ /* 0x000fca00007fe5ff */
[----:B0-----:R-:W-:Y:S01]  /*05d0*/  STG.E.64 desc[UR8][R4.64], R2 ;  /* 0x0000000204007986 */ /* 0x001fe2000c101b08 */
[----:B------:R-:W-:Y:S05]  /*05e0*/  EXIT ;  /* 0x000000000000794d */ /* 0x000fea0003800000 */
.L_x_19:
        /* <DEDUP_REMOVED lines=9> */
.L_x_28:


//--------------------- .text._Z12localToLocalPy  --------------------------
	.section	.text._Z12localToLocalPy,"ax",@progbits
	.align	128
        .global         _Z12localToLocalPy
        .type           _Z12localToLocalPy,@function
        .size           _Z12localToLocalPy,(.L_x_29 - _Z12localToLocalPy)
        .other          _Z12localToLocalPy,@"STO_CUDA_ENTRY STV_DEFAULT"
_Z12localToLocalPy:
.text._Z12localToLocalPy:
        /* <DEDUP_REMOVED lines=10> */
.L_x_20:
        /* <DEDUP_REMOVED lines=14> */
.L_x_29:


//--------------------- .nv.shared._Z13sharedToLocalPy --------------------------
	.section	.nv.shared._Z13sharedToLocalPy,"aw",@nobits
	.sectionflags	@""
	.align	4
.nv.shared._Z13sharedToLocalPy:
	.zero		5120


//--------------------- .nv.shared.reserved.0     --------------------------
	.section	.nv.shared.reserved.0,"aw",@nobits
	.weak		__nv_reservedSMEM_offset_0_alias
	.size		__nv_reservedSMEM_offset_0_alias, 0, 64
	.other		__nv_reservedSMEM_offset_0_alias,@"STO_CUDA_RESERVED_SHARED STV_DEFAULT"
__nv_reservedSMEM_offset_0_alias:
	.zero		0
	.zero		64


//--------------------- .nv.shared._Z13localToSharedPy --------------------------
	.section	.nv.shared._Z13localToSharedPy,"aw",@nobits
	.sectionflags	@""
	.align	4
.nv.shared._Z13localToSharedPy:
	.zero		5120


//--------------------- .nv.shared._Z14globalToSharedPiPy --------------------------
	.section	.nv.shared._Z14globalToSharedPiPy,"aw",@nobits
	.sectionflags	@""
	.align	4
.nv.shared._Z14globalToSharedPiPy:
	.zero		5120


//--------------------- .nv.shared._Z14sharedToGlobalPiPy --------------------------
	.section	.nv.shared._Z14sharedToGlobalPiPy,"aw",@nobits
	.sectionflags	@""
	.align	4
.nv.shared._Z14sharedToGlobalPiPy:
	.zero		5120


//--------------------- .nv.shared._Z14sharedToSharedPy --------------------------
	.section	.nv.shared._Z14sharedToSharedPy,"aw",@nobits
	.sectionflags	@""
	.align	4
.nv.shared._Z14sharedToSharedPy:
	.zero		9216


//--------------------- .nv.constant0._Z13sharedToLocalPy --------------------------
	.section	.nv.constant0._Z13sharedToLocalPy,"a",@progbits
	.sectionflags	@""
	.align	4
.nv.constant0._Z13sharedToLocalPy:
	.zero		904


//--------------------- .nv.constant0._Z13localToSharedPy --------------------------
	.section	.nv.constant0._Z13localToSharedPy,"a",@progbits
	.sectionflags	@""
	.align	4
.nv.constant0._Z13localToSharedPy:
	.zero		904


//--------------------- .nv.constant0._Z14globalToSharedPiPy --------------------------
	.section	.nv.constant0._Z14globalToSharedPiPy,"a",@progbits
	.sectionflags	@""
	.align	4
.nv.constant0._Z14globalToSharedPiPy:
	.zero		912


//--------------------- .nv.constant0._Z14sharedToGlobalPiPy --------------------------
	.section	.nv.constant0._Z14sharedToGlobalPiPy,"a",@progbits
	.sectionflags	@""
	.align	4
.nv.constant0._Z14sharedToGlobalPiPy:
	.zero		912


//--------------------- .nv.constant0._Z13globalToLocalPiPy --------------------------
	.section	.nv.constant0._Z13globalToLocalPiPy,"a",@progbits
	.sectionflags	@""
	.align	4
.nv.constant0._Z13globalToLocalPiPy:
	.zero		912


//--------------------- .nv.constant0._Z13localToGlobalPiPy --------------------------
	.section	.nv.constant0._Z13localToGlobalPiPy,"a",@progbits
	.sectionflags	@""
	.align	4
.nv.constant0._Z13localToGlobalPiPy:
	.zero		912


//--------------------- .nv.constant0._Z14sharedToSharedPy --------------------------
	.section	.nv.constant0._Z14sharedToSharedPy,"a",@progbits
	.sectionflags	@""
	.align	4
.nv.constant0._Z14sharedToSharedPy:
	.zero		904


//--------------------- .nv.constant0._Z14globalToGlobalPiS_Py --------------------------
	.section	.nv.constant0._Z14globalToGlobalPiS_Py,"a",@progbits
	.sectionflags	@""
	.align	4
.nv.constant0._Z14globalToGlobalPiS_Py:
	.zero		920


//--------------------- .nv.constant0._Z12localToLocalPy --------------------------
	.section	.nv.constant0._Z12localToLocalPy,"a",@progbits
	.sectionflags	@""
	.align	4
.nv.constant0._Z12localToLocalPy:
	.zero		904


//--------------------- SYMBOLS --------------------------

	.type		.nv.reservedSmem.offset0,@object
	.size		.nv.reservedSmem.offset0,0x4
	.type		.nv.reservedSmem.cap,@object
	.size		.nv.reservedSmem.cap,0x4
